//
// Generated by NVIDIA NVVM Compiler
//
// Compiler Build ID: CL-36424714
// Cuda compilation tools, release 13.0, V13.0.88
// Based on NVVM 20.0.0
//

.version 9.0
.target sm_100
.address_size 64

	// .globl	_Z11spaceFilterPKdPKfS2_PKiS4_Pf
// _ZZ11spaceFilterPKdPKfS2_PKiS4_PfE2sU has been demoted
// _ZZ11spaceFilterPKdPKfS2_PKiS4_PfE2iU has been demoted
// _ZZ17spaceFilterUpdatePKdPKfS2_PKbPKiS6_PfS6_S6_S6_E2sU has been demoted
// _ZZ17spaceFilterUpdatePKdPKfS2_PKbPKiS6_PfS6_S6_S6_E2iU has been demoted
// _ZZ20spaceFilterUpdate_v2PKdS0_PKfPKbPKiS6_PfS6_S6_S6_E2sU has been demoted
// _ZZ20spaceFilterUpdate_v2PKdS0_PKfPKbPKiS6_PfS6_S6_S6_E2iU has been demoted
// _ZZ10timeFilterPKdPKfS2_PfE2sW has been demoted
// _ZZ10timeFilterPKdPKfS2_PfE5sdata has been demoted
// _ZZ16timeFilterUpdatePKdPKfS2_PKbPfPKiS7_S7_E2sW has been demoted
// _ZZ14cleanup_spikesPKdPKfS2_S2_S2_PKiPiS5_PfS6_S6_S5_E5sdata has been demoted
// _ZZ17computePCfeaturesPKdPKiPKfS2_S2_S4_S4_S4_S4_S2_S2_S4_PfE4sPCA has been demoted
// _ZZ17computePCfeaturesPKdPKiPKfS2_S2_S4_S4_S4_S4_S2_S2_S4_PfE2sW has been demoted
// _ZZ17computePCfeaturesPKdPKiPKfS2_S2_S4_S4_S4_S4_S2_S2_S4_PfE2sU has been demoted
// _ZZ17computePCfeaturesPKdPKiPKfS2_S2_S4_S4_S4_S4_S2_S2_S4_PfE2iU has been demoted

.visible .entry _Z11spaceFilterPKdPKfS2_PKiS4_Pf(
	.param .u64 .ptr .align 1 _Z11spaceFilterPKdPKfS2_PKiS4_Pf_param_0,
	.param .u64 .ptr .align 1 _Z11spaceFilterPKdPKfS2_PKiS4_Pf_param_1,
	.param .u64 .ptr .align 1 _Z11spaceFilterPKdPKfS2_PKiS4_Pf_param_2,
	.param .u64 .ptr .align 1 _Z11spaceFilterPKdPKfS2_PKiS4_Pf_param_3,
	.param .u64 .ptr .align 1 _Z11spaceFilterPKdPKfS2_PKiS4_Pf_param_4,
	.param .u64 .ptr .align 1 _Z11spaceFilterPKdPKfS2_PKiS4_Pf_param_5
)
{
	.reg .pred 	%p<17>;
	.reg .b32 	%r<147>;
	.reg .b32 	%f<117>;
	.reg .b64 	%rd<83>;
	.reg .b64 	%fd<6>;
	// demoted variable
	.shared .align 4 .b8 _ZZ11spaceFilterPKdPKfS2_PKiS4_PfE2sU[384];
	// demoted variable
	.shared .align 4 .b8 _ZZ11spaceFilterPKdPKfS2_PKiS4_PfE2iU[128];
	ld.param.u64 	%rd7, [_Z11spaceFilterPKdPKfS2_PKiS4_Pf_param_0];
	ld.param.u64 	%rd8, [_Z11spaceFilterPKdPKfS2_PKiS4_Pf_param_1];
	ld.param.u64 	%rd3, [_Z11spaceFilterPKdPKfS2_PKiS4_Pf_param_2];
	ld.param.u64 	%rd4, [_Z11spaceFilterPKdPKfS2_PKiS4_Pf_param_3];
	ld.param.u64 	%rd5, [_Z11spaceFilterPKdPKfS2_PKiS4_Pf_param_4];
	ld.param.u64 	%rd6, [_Z11spaceFilterPKdPKfS2_PKiS4_Pf_param_5];
	cvta.to.global.u64 	%rd1, %rd8;
	cvta.to.global.u64 	%rd9, %rd7;
	mov.u32 	%r136, %tid.x;
	mov.u32 	%r2, %ctaid.x;
	ld.global.f64 	%fd1, [%rd9];
	cvt.rzi.s32.f64 	%r3, %fd1;
	ld.global.f64 	%fd2, [%rd9+8];
	cvt.rzi.s32.f64 	%r4, %fd2;
	ld.global.f64 	%fd3, [%rd9+48];
	cvt.rzi.s32.f64 	%r5, %fd3;
	ld.global.f64 	%fd4, [%rd9+80];
	cvt.rzi.s32.f64 	%r6, %fd4;
	ld.global.f64 	%fd5, [%rd9+72];
	cvt.rzi.s32.f64 	%r7, %fd5;
	setp.ge.s32 	%p1, %r136, %r6;
	@%p1 bra 	$L__BB0_2;
	cvta.to.global.u64 	%rd10, %rd5;
	cvta.to.global.u64 	%rd11, %rd4;
	mul.wide.u32 	%rd12, %r2, 4;
	add.s64 	%rd13, %rd10, %rd12;
	ld.global.u32 	%r38, [%rd13];
	mad.lo.s32 	%r39, %r38, %r6, %r136;
	mul.wide.s32 	%rd14, %r39, 4;
	add.s64 	%rd15, %rd11, %rd14;
	ld.global.u32 	%r40, [%rd15];
	shl.b32 	%r41, %r136, 2;
	mov.u32 	%r42, _ZZ11spaceFilterPKdPKfS2_PKiS4_PfE2iU;
	add.s32 	%r43, %r42, %r41;
	st.volatile.shared.u32 	[%r43], %r40;
$L__BB0_2:
	bar.sync 	0;
	mul.lo.s32 	%r44, %r6, %r5;
	setp.ge.s32 	%p2, %r136, %r44;
	@%p2 bra 	$L__BB0_4;
	div.s32 	%r45, %r136, %r6;
	mul.lo.s32 	%r46, %r45, %r6;
	sub.s32 	%r47, %r136, %r46;
	shl.b32 	%r48, %r47, 2;
	mov.u32 	%r49, _ZZ11spaceFilterPKdPKfS2_PKiS4_PfE2iU;
	add.s32 	%r50, %r49, %r48;
	ld.volatile.shared.u32 	%r51, [%r50];
	mad.lo.s32 	%r52, %r45, %r4, %r2;
	mad.lo.s32 	%r53, %r52, %r7, %r51;
	cvta.to.global.u64 	%rd16, %rd3;
	mul.wide.s32 	%rd17, %r53, 4;
	add.s64 	%rd18, %rd16, %rd17;
	ld.global.f32 	%f15, [%rd18];
	shl.b32 	%r54, %r136, 2;
	mov.u32 	%r55, _ZZ11spaceFilterPKdPKfS2_PKiS4_PfE2sU;
	add.s32 	%r56, %r55, %r54;
	st.volatile.shared.f32 	[%r56], %f15;
$L__BB0_4:
	bar.sync 	0;
	setp.ge.s32 	%p3, %r136, %r3;
	@%p3 bra 	$L__BB0_24;
	mov.u32 	%r8, %ntid.x;
	and.b32  	%r9, %r6, 15;
	add.s32 	%r10, %r9, -1;
	and.b32  	%r11, %r6, 7;
	add.s32 	%r12, %r11, -1;
	and.b32  	%r13, %r6, 2147483632;
	and.b32  	%r14, %r6, 3;
	neg.s32 	%r15, %r13;
	cvta.to.global.u64 	%rd2, %rd6;
$L__BB0_6:
	setp.lt.s32 	%p4, %r5, 1;
	@%p4 bra 	$L__BB0_23;
	mov.b32 	%r137, 0;
$L__BB0_8:
	setp.lt.s32 	%p5, %r6, 1;
	mov.f32 	%f116, 0f00000000;
	@%p5 bra 	$L__BB0_22;
	setp.lt.u32 	%p6, %r6, 16;
	mul.lo.s32 	%r59, %r137, %r6;
	shl.b32 	%r60, %r59, 2;
	mov.u32 	%r61, _ZZ11spaceFilterPKdPKfS2_PKiS4_PfE2sU;
	add.s32 	%r143, %r61, %r60;
	mov.f32 	%f116, 0f00000000;
	mov.b32 	%r144, 0;
	@%p6 bra 	$L__BB0_12;
	mov.u32 	%r63, _ZZ11spaceFilterPKdPKfS2_PKiS4_PfE2iU;
	add.s32 	%r138, %r63, 32;
	mov.f32 	%f116, 0f00000000;
	mov.u32 	%r139, %r15;
	mov.u32 	%r140, %r143;
$L__BB0_11:
	.pragma "nounroll";
	ld.volatile.shared.f32 	%f20, [%r140];
	ld.volatile.shared.u32 	%r64, [%r138+-32];
	mad.lo.s32 	%r65, %r64, %r3, %r136;
	mul.wide.s32 	%rd19, %r65, 4;
	add.s64 	%rd20, %rd1, %rd19;
	ld.global.f32 	%f21, [%rd20];
	fma.rn.f32 	%f22, %f20, %f21, %f116;
	ld.volatile.shared.f32 	%f23, [%r140+4];
	ld.volatile.shared.u32 	%r66, [%r138+-28];
	mad.lo.s32 	%r67, %r66, %r3, %r136;
	mul.wide.s32 	%rd21, %r67, 4;
	add.s64 	%rd22, %rd1, %rd21;
	ld.global.f32 	%f24, [%rd22];
	fma.rn.f32 	%f25, %f23, %f24, %f22;
	ld.volatile.shared.f32 	%f26, [%r140+8];
	ld.volatile.shared.u32 	%r68, [%r138+-24];
	mad.lo.s32 	%r69, %r68, %r3, %r136;
	mul.wide.s32 	%rd23, %r69, 4;
	add.s64 	%rd24, %rd1, %rd23;
	ld.global.f32 	%f27, [%rd24];
	fma.rn.f32 	%f28, %f26, %f27, %f25;
	ld.volatile.shared.f32 	%f29, [%r140+12];
	ld.volatile.shared.u32 	%r70, [%r138+-20];
	mad.lo.s32 	%r71, %r70, %r3, %r136;
	mul.wide.s32 	%rd25, %r71, 4;
	add.s64 	%rd26, %rd1, %rd25;
	ld.global.f32 	%f30, [%rd26];
	fma.rn.f32 	%f31, %f29, %f30, %f28;
	ld.volatile.shared.f32 	%f32, [%r140+16];
	ld.volatile.shared.u32 	%r72, [%r138+-16];
	mad.lo.s32 	%r73, %r72, %r3, %r136;
	mul.wide.s32 	%rd27, %r73, 4;
	add.s64 	%rd28, %rd1, %rd27;
	ld.global.f32 	%f33, [%rd28];
	fma.rn.f32 	%f34, %f32, %f33, %f31;
	ld.volatile.shared.f32 	%f35, [%r140+20];
	ld.volatile.shared.u32 	%r74, [%r138+-12];
	mad.lo.s32 	%r75, %r74, %r3, %r136;
	mul.wide.s32 	%rd29, %r75, 4;
	add.s64 	%rd30, %rd1, %rd29;
	ld.global.f32 	%f36, [%rd30];
	fma.rn.f32 	%f37, %f35, %f36, %f34;
	ld.volatile.shared.f32 	%f38, [%r140+24];
	ld.volatile.shared.u32 	%r76, [%r138+-8];
	mad.lo.s32 	%r77, %r76, %r3, %r136;
	mul.wide.s32 	%rd31, %r77, 4;
	add.s64 	%rd32, %rd1, %rd31;
	ld.global.f32 	%f39, [%rd32];
	fma.rn.f32 	%f40, %f38, %f39, %f37;
	ld.volatile.shared.f32 	%f41, [%r140+28];
	ld.volatile.shared.u32 	%r78, [%r138+-4];
	mad.lo.s32 	%r79, %r78, %r3, %r136;
	mul.wide.s32 	%rd33, %r79, 4;
	add.s64 	%rd34, %rd1, %rd33;
	ld.global.f32 	%f42, [%rd34];
	fma.rn.f32 	%f43, %f41, %f42, %f40;
	ld.volatile.shared.f32 	%f44, [%r140+32];
	ld.volatile.shared.u32 	%r80, [%r138];
	mad.lo.s32 	%r81, %r80, %r3, %r136;
	mul.wide.s32 	%rd35, %r81, 4;
	add.s64 	%rd36, %rd1, %rd35;
	ld.global.f32 	%f45, [%rd36];
	fma.rn.f32 	%f46, %f44, %f45, %f43;
	ld.volatile.shared.f32 	%f47, [%r140+36];
	ld.volatile.shared.u32 	%r82, [%r138+4];
	mad.lo.s32 	%r83, %r82, %r3, %r136;
	mul.wide.s32 	%rd37, %r83, 4;
	add.s64 	%rd38, %rd1, %rd37;
	ld.global.f32 	%f48, [%rd38];
	fma.rn.f32 	%f49, %f47, %f48, %f46;
	ld.volatile.shared.f32 	%f50, [%r140+40];
	ld.volatile.shared.u32 	%r84, [%r138+8];
	mad.lo.s32 	%r85, %r84, %r3, %r136;
	mul.wide.s32 	%rd39, %r85, 4;
	add.s64 	%rd40, %rd1, %rd39;
	ld.global.f32 	%f51, [%rd40];
	fma.rn.f32 	%f52, %f50, %f51, %f49;
	ld.volatile.shared.f32 	%f53, [%r140+44];
	ld.volatile.shared.u32 	%r86, [%r138+12];
	mad.lo.s32 	%r87, %r86, %r3, %r136;
	mul.wide.s32 	%rd41, %r87, 4;
	add.s64 	%rd42, %rd1, %rd41;
	ld.global.f32 	%f54, [%rd42];
	fma.rn.f32 	%f55, %f53, %f54, %f52;
	ld.volatile.shared.f32 	%f56, [%r140+48];
	ld.volatile.shared.u32 	%r88, [%r138+16];
	mad.lo.s32 	%r89, %r88, %r3, %r136;
	mul.wide.s32 	%rd43, %r89, 4;
	add.s64 	%rd44, %rd1, %rd43;
	ld.global.f32 	%f57, [%rd44];
	fma.rn.f32 	%f58, %f56, %f57, %f55;
	ld.volatile.shared.f32 	%f59, [%r140+52];
	ld.volatile.shared.u32 	%r90, [%r138+20];
	mad.lo.s32 	%r91, %r90, %r3, %r136;
	mul.wide.s32 	%rd45, %r91, 4;
	add.s64 	%rd46, %rd1, %rd45;
	ld.global.f32 	%f60, [%rd46];
	fma.rn.f32 	%f61, %f59, %f60, %f58;
	ld.volatile.shared.f32 	%f62, [%r140+56];
	ld.volatile.shared.u32 	%r92, [%r138+24];
	mad.lo.s32 	%r93, %r92, %r3, %r136;
	mul.wide.s32 	%rd47, %r93, 4;
	add.s64 	%rd48, %rd1, %rd47;
	ld.global.f32 	%f63, [%rd48];
	fma.rn.f32 	%f64, %f62, %f63, %f61;
	add.s32 	%r143, %r140, 64;
	ld.volatile.shared.f32 	%f65, [%r140+60];
	ld.volatile.shared.u32 	%r94, [%r138+28];
	mad.lo.s32 	%r95, %r94, %r3, %r136;
	mul.wide.s32 	%rd49, %r95, 4;
	add.s64 	%rd50, %rd1, %rd49;
	ld.global.f32 	%f66, [%rd50];
	fma.rn.f32 	%f116, %f65, %f66, %f64;
	add.s32 	%r139, %r139, 16;
	add.s32 	%r138, %r138, 64;
	setp.ne.s32 	%p7, %r139, 0;
	mov.u32 	%r140, %r143;
	mov.u32 	%r144, %r13;
	@%p7 bra 	$L__BB0_11;
$L__BB0_12:
	setp.eq.s32 	%p8, %r9, 0;
	@%p8 bra 	$L__BB0_22;
	setp.lt.u32 	%p9, %r10, 7;
	@%p9 bra 	$L__BB0_15;
	ld.volatile.shared.f32 	%f68, [%r143];
	shl.b32 	%r96, %r144, 2;
	mov.u32 	%r97, _ZZ11spaceFilterPKdPKfS2_PKiS4_PfE2iU;
	add.s32 	%r98, %r97, %r96;
	ld.volatile.shared.u32 	%r99, [%r98];
	mad.lo.s32 	%r100, %r99, %r3, %r136;
	mul.wide.s32 	%rd51, %r100, 4;
	add.s64 	%rd52, %rd1, %rd51;
	ld.global.f32 	%f69, [%rd52];
	fma.rn.f32 	%f70, %f68, %f69, %f116;
	ld.volatile.shared.f32 	%f71, [%r143+4];
	ld.volatile.shared.u32 	%r101, [%r98+4];
	mad.lo.s32 	%r102, %r101, %r3, %r136;
	mul.wide.s32 	%rd53, %r102, 4;
	add.s64 	%rd54, %rd1, %rd53;
	ld.global.f32 	%f72, [%rd54];
	fma.rn.f32 	%f73, %f71, %f72, %f70;
	ld.volatile.shared.f32 	%f74, [%r143+8];
	ld.volatile.shared.u32 	%r103, [%r98+8];
	mad.lo.s32 	%r104, %r103, %r3, %r136;
	mul.wide.s32 	%rd55, %r104, 4;
	add.s64 	%rd56, %rd1, %rd55;
	ld.global.f32 	%f75, [%rd56];
	fma.rn.f32 	%f76, %f74, %f75, %f73;
	ld.volatile.shared.f32 	%f77, [%r143+12];
	ld.volatile.shared.u32 	%r105, [%r98+12];
	mad.lo.s32 	%r106, %r105, %r3, %r136;
	mul.wide.s32 	%rd57, %r106, 4;
	add.s64 	%rd58, %rd1, %rd57;
	ld.global.f32 	%f78, [%rd58];
	fma.rn.f32 	%f79, %f77, %f78, %f76;
	ld.volatile.shared.f32 	%f80, [%r143+16];
	ld.volatile.shared.u32 	%r107, [%r98+16];
	mad.lo.s32 	%r108, %r107, %r3, %r136;
	mul.wide.s32 	%rd59, %r108, 4;
	add.s64 	%rd60, %rd1, %rd59;
	ld.global.f32 	%f81, [%rd60];
	fma.rn.f32 	%f82, %f80, %f81, %f79;
	ld.volatile.shared.f32 	%f83, [%r143+20];
	ld.volatile.shared.u32 	%r109, [%r98+20];
	mad.lo.s32 	%r110, %r109, %r3, %r136;
	mul.wide.s32 	%rd61, %r110, 4;
	add.s64 	%rd62, %rd1, %rd61;
	ld.global.f32 	%f84, [%rd62];
	fma.rn.f32 	%f85, %f83, %f84, %f82;
	ld.volatile.shared.f32 	%f86, [%r143+24];
	ld.volatile.shared.u32 	%r111, [%r98+24];
	mad.lo.s32 	%r112, %r111, %r3, %r136;
	mul.wide.s32 	%rd63, %r112, 4;
	add.s64 	%rd64, %rd1, %rd63;
	ld.global.f32 	%f87, [%rd64];
	fma.rn.f32 	%f88, %f86, %f87, %f85;
	ld.volatile.shared.f32 	%f89, [%r143+28];
	ld.volatile.shared.u32 	%r113, [%r98+28];
	mad.lo.s32 	%r114, %r113, %r3, %r136;
	mul.wide.s32 	%rd65, %r114, 4;
	add.s64 	%rd66, %rd1, %rd65;
	ld.global.f32 	%f90, [%rd66];
	fma.rn.f32 	%f116, %f89, %f90, %f88;
	add.s32 	%r144, %r144, 8;
	add.s32 	%r143, %r143, 32;
$L__BB0_15:
	setp.eq.s32 	%p10, %r11, 0;
	@%p10 bra 	$L__BB0_22;
	setp.lt.u32 	%p11, %r12, 3;
	@%p11 bra 	$L__BB0_18;
	ld.volatile.shared.f32 	%f92, [%r143];
	shl.b32 	%r115, %r144, 2;
	mov.u32 	%r116, _ZZ11spaceFilterPKdPKfS2_PKiS4_PfE2iU;
	add.s32 	%r117, %r116, %r115;
	ld.volatile.shared.u32 	%r118, [%r117];
	mad.lo.s32 	%r119, %r118, %r3, %r136;
	mul.wide.s32 	%rd67, %r119, 4;
	add.s64 	%rd68, %rd1, %rd67;
	ld.global.f32 	%f93, [%rd68];
	fma.rn.f32 	%f94, %f92, %f93, %f116;
	ld.volatile.shared.f32 	%f95, [%r143+4];
	ld.volatile.shared.u32 	%r120, [%r117+4];
	mad.lo.s32 	%r121, %r120, %r3, %r136;
	mul.wide.s32 	%rd69, %r121, 4;
	add.s64 	%rd70, %rd1, %rd69;
	ld.global.f32 	%f96, [%rd70];
	fma.rn.f32 	%f97, %f95, %f96, %f94;
	ld.volatile.shared.f32 	%f98, [%r143+8];
	ld.volatile.shared.u32 	%r122, [%r117+8];
	mad.lo.s32 	%r123, %r122, %r3, %r136;
	mul.wide.s32 	%rd71, %r123, 4;
	add.s64 	%rd72, %rd1, %rd71;
	ld.global.f32 	%f99, [%rd72];
	fma.rn.f32 	%f100, %f98, %f99, %f97;
	ld.volatile.shared.f32 	%f101, [%r143+12];
	ld.volatile.shared.u32 	%r124, [%r117+12];
	mad.lo.s32 	%r125, %r124, %r3, %r136;
	mul.wide.s32 	%rd73, %r125, 4;
	add.s64 	%rd74, %rd1, %rd73;
	ld.global.f32 	%f102, [%rd74];
	fma.rn.f32 	%f116, %f101, %f102, %f100;
	add.s32 	%r144, %r144, 4;
	add.s32 	%r143, %r143, 16;
$L__BB0_18:
	setp.eq.s32 	%p12, %r14, 0;
	@%p12 bra 	$L__BB0_22;
	setp.eq.s32 	%p13, %r14, 1;
	ld.volatile.shared.f32 	%f103, [%r143];
	shl.b32 	%r126, %r144, 2;
	mov.u32 	%r127, _ZZ11spaceFilterPKdPKfS2_PKiS4_PfE2iU;
	add.s32 	%r35, %r127, %r126;
	ld.volatile.shared.u32 	%r128, [%r35];
	mad.lo.s32 	%r129, %r128, %r3, %r136;
	mul.wide.s32 	%rd75, %r129, 4;
	add.s64 	%rd76, %rd1, %rd75;
	ld.global.f32 	%f104, [%rd76];
	fma.rn.f32 	%f116, %f103, %f104, %f116;
	@%p13 bra 	$L__BB0_22;
	setp.eq.s32 	%p14, %r14, 2;
	ld.volatile.shared.f32 	%f105, [%r143+4];
	ld.volatile.shared.u32 	%r130, [%r35+4];
	mad.lo.s32 	%r131, %r130, %r3, %r136;
	mul.wide.s32 	%rd77, %r131, 4;
	add.s64 	%rd78, %rd1, %rd77;
	ld.global.f32 	%f106, [%rd78];
	fma.rn.f32 	%f116, %f105, %f106, %f116;
	@%p14 bra 	$L__BB0_22;
	ld.volatile.shared.f32 	%f107, [%r143+8];
	ld.volatile.shared.u32 	%r132, [%r35+8];
	mad.lo.s32 	%r133, %r132, %r3, %r136;
	mul.wide.s32 	%rd79, %r133, 4;
	add.s64 	%rd80, %rd1, %rd79;
	ld.global.f32 	%f108, [%rd80];
	fma.rn.f32 	%f116, %f107, %f108, %f116;
$L__BB0_22:
	mad.lo.s32 	%r134, %r137, %r4, %r2;
	mad.lo.s32 	%r135, %r134, %r3, %r136;
	mul.wide.s32 	%rd81, %r135, 4;
	add.s64 	%rd82, %rd2, %rd81;
	st.global.f32 	[%rd82], %f116;
	add.s32 	%r137, %r137, 1;
	setp.ne.s32 	%p15, %r137, %r5;
	@%p15 bra 	$L__BB0_8;
$L__BB0_23:
	add.s32 	%r136, %r136, %r8;
	bar.sync 	0;
	setp.lt.s32 	%p16, %r136, %r3;
	@%p16 bra 	$L__BB0_6;
$L__BB0_24:
	ret;

}
	// .globl	_Z17spaceFilterUpdatePKdPKfS2_PKbPKiS6_PfS6_S6_S6_
.visible .entry _Z17spaceFilterUpdatePKdPKfS2_PKbPKiS6_PfS6_S6_S6_(
	.param .u64 .ptr .align 1 _Z17spaceFilterUpdatePKdPKfS2_PKbPKiS6_PfS6_S6_S6__param_0,
	.param .u64 .ptr .align 1 _Z17spaceFilterUpdatePKdPKfS2_PKbPKiS6_PfS6_S6_S6__param_1,
	.param .u64 .ptr .align 1 _Z17spaceFilterUpdatePKdPKfS2_PKbPKiS6_PfS6_S6_S6__param_2,
	.param .u64 .ptr .align 1 _Z17spaceFilterUpdatePKdPKfS2_PKbPKiS6_PfS6_S6_S6__param_3,
	.param .u64 .ptr .align 1 _Z17spaceFilterUpdatePKdPKfS2_PKbPKiS6_PfS6_S6_S6__param_4,
	.param .u64 .ptr .align 1 _Z17spaceFilterUpdatePKdPKfS2_PKbPKiS6_PfS6_S6_S6__param_5,
	.param .u64 .ptr .align 1 _Z17spaceFilterUpdatePKdPKfS2_PKbPKiS6_PfS6_S6_S6__param_6,
	.param .u64 .ptr .align 1 _Z17spaceFilterUpdatePKdPKfS2_PKbPKiS6_PfS6_S6_S6__param_7,
	.param .u64 .ptr .align 1 _Z17spaceFilterUpdatePKdPKfS2_PKbPKiS6_PfS6_S6_S6__param_8,
	.param .u64 .ptr .align 1 _Z17spaceFilterUpdatePKdPKfS2_PKbPKiS6_PfS6_S6_S6__param_9
)
{
	.reg .pred 	%p<28>;
	.reg .b16 	%rs<2>;
	.reg .b32 	%r<191>;
	.reg .b32 	%f<121>;
	.reg .b64 	%rd<111>;
	.reg .b64 	%fd<7>;
	// demoted variable
	.shared .align 4 .b8 _ZZ17spaceFilterUpdatePKdPKfS2_PKbPKiS6_PfS6_S6_S6_E2sU[384];
	// demoted variable
	.shared .align 4 .b8 _ZZ17spaceFilterUpdatePKdPKfS2_PKbPKiS6_PfS6_S6_S6_E2iU[128];
	ld.param.u64 	%rd12, [_Z17spaceFilterUpdatePKdPKfS2_PKbPKiS6_PfS6_S6_S6__param_0];
	ld.param.u64 	%rd13, [_Z17spaceFilterUpdatePKdPKfS2_PKbPKiS6_PfS6_S6_S6__param_1];
	ld.param.u64 	%rd14, [_Z17spaceFilterUpdatePKdPKfS2_PKbPKiS6_PfS6_S6_S6__param_2];
	ld.param.u64 	%rd15, [_Z17spaceFilterUpdatePKdPKfS2_PKbPKiS6_PfS6_S6_S6__param_9];
	cvta.to.global.u64 	%rd1, %rd14;
	cvta.to.global.u64 	%rd2, %rd13;
	cvta.to.global.u64 	%rd3, %rd15;
	cvta.to.global.u64 	%rd16, %rd12;
	mov.u32 	%r1, %tid.x;
	mov.u32 	%r2, %ctaid.x;
	ld.global.f64 	%fd1, [%rd16];
	cvt.rzi.s32.f64 	%r3, %fd1;
	ld.global.f64 	%fd2, [%rd16+8];
	cvt.rzi.s32.f64 	%r4, %fd2;
	ld.global.f64 	%fd3, [%rd16+48];
	cvt.rzi.s32.f64 	%r5, %fd3;
	ld.global.f64 	%fd4, [%rd16+80];
	cvt.rzi.s32.f64 	%r6, %fd4;
	ld.global.f64 	%fd5, [%rd16+32];
	cvt.rzi.s32.f64 	%r7, %fd5;
	ld.global.f64 	%fd6, [%rd16+72];
	cvt.rzi.s32.f64 	%r8, %fd6;
	setp.ge.s32 	%p1, %r1, %r6;
	shl.b32 	%r52, %r1, 2;
	mov.u32 	%r53, _ZZ17spaceFilterUpdatePKdPKfS2_PKbPKiS6_PfS6_S6_S6_E2iU;
	add.s32 	%r9, %r53, %r52;
	@%p1 bra 	$L__BB1_2;
	ld.param.u64 	%rd107, [_Z17spaceFilterUpdatePKdPKfS2_PKbPKiS6_PfS6_S6_S6__param_5];
	ld.param.u64 	%rd106, [_Z17spaceFilterUpdatePKdPKfS2_PKbPKiS6_PfS6_S6_S6__param_4];
	cvta.to.global.u64 	%rd17, %rd107;
	cvta.to.global.u64 	%rd18, %rd106;
	mul.wide.u32 	%rd19, %r2, 4;
	add.s64 	%rd20, %rd17, %rd19;
	ld.global.u32 	%r54, [%rd20];
	mad.lo.s32 	%r55, %r54, %r6, %r1;
	mul.wide.s32 	%rd21, %r55, 4;
	add.s64 	%rd22, %rd18, %rd21;
	ld.global.u32 	%r56, [%rd22];
	st.volatile.shared.u32 	[%r9], %r56;
$L__BB1_2:
	setp.ge.s32 	%p2, %r1, %r6;
	bar.sync 	0;
	setp.lt.s32 	%p3, %r5, 1;
	or.pred  	%p4, %p2, %p3;
	@%p4 bra 	$L__BB1_9;
	setp.lt.u32 	%p5, %r5, 4;
	mov.b32 	%r176, 0;
	@%p5 bra 	$L__BB1_6;
	mov.b32 	%r174, 0;
	mov.u32 	%r64, _ZZ17spaceFilterUpdatePKdPKfS2_PKbPKiS6_PfS6_S6_S6_E2sU;
	shl.b32 	%r69, %r6, 2;
	and.b32  	%r176, %r5, 2147483644;
$L__BB1_5:
	ld.volatile.shared.u32 	%r59, [%r9];
	mad.lo.s32 	%r60, %r174, %r4, %r2;
	mad.lo.s32 	%r61, %r60, %r8, %r59;
	mul.wide.s32 	%rd23, %r61, 4;
	add.s64 	%rd24, %rd1, %rd23;
	ld.global.f32 	%f15, [%rd24];
	mad.lo.s32 	%r62, %r174, %r6, %r1;
	shl.b32 	%r63, %r62, 2;
	add.s32 	%r65, %r64, %r63;
	st.volatile.shared.f32 	[%r65], %f15;
	ld.volatile.shared.u32 	%r66, [%r9];
	add.s32 	%r67, %r60, %r4;
	mad.lo.s32 	%r68, %r67, %r8, %r66;
	mul.wide.s32 	%rd25, %r68, 4;
	add.s64 	%rd26, %rd1, %rd25;
	ld.global.f32 	%f16, [%rd26];
	add.s32 	%r70, %r65, %r69;
	st.volatile.shared.f32 	[%r70], %f16;
	ld.volatile.shared.u32 	%r71, [%r9];
	add.s32 	%r72, %r67, %r4;
	mad.lo.s32 	%r73, %r72, %r8, %r71;
	mul.wide.s32 	%rd27, %r73, 4;
	add.s64 	%rd28, %rd1, %rd27;
	ld.global.f32 	%f17, [%rd28];
	add.s32 	%r74, %r70, %r69;
	st.volatile.shared.f32 	[%r74], %f17;
	ld.volatile.shared.u32 	%r75, [%r9];
	add.s32 	%r76, %r72, %r4;
	mad.lo.s32 	%r77, %r76, %r8, %r75;
	mul.wide.s32 	%rd29, %r77, 4;
	add.s64 	%rd30, %rd1, %rd29;
	ld.global.f32 	%f18, [%rd30];
	add.s32 	%r78, %r74, %r69;
	st.volatile.shared.f32 	[%r78], %f18;
	add.s32 	%r174, %r174, 4;
	setp.ne.s32 	%p6, %r174, %r176;
	@%p6 bra 	$L__BB1_5;
$L__BB1_6:
	and.b32  	%r79, %r5, 3;
	setp.eq.s32 	%p7, %r79, 0;
	@%p7 bra 	$L__BB1_9;
	mov.b32 	%r177, 0;
	mov.u32 	%r86, _ZZ17spaceFilterUpdatePKdPKfS2_PKbPKiS6_PfS6_S6_S6_E2sU;
$L__BB1_8:
	.pragma "nounroll";
	ld.volatile.shared.u32 	%r81, [%r9];
	mad.lo.s32 	%r82, %r176, %r4, %r2;
	mad.lo.s32 	%r83, %r82, %r8, %r81;
	mul.wide.s32 	%rd31, %r83, 4;
	add.s64 	%rd32, %rd1, %rd31;
	ld.global.f32 	%f19, [%rd32];
	mad.lo.s32 	%r84, %r176, %r6, %r1;
	shl.b32 	%r85, %r84, 2;
	add.s32 	%r87, %r86, %r85;
	st.volatile.shared.f32 	[%r87], %f19;
	add.s32 	%r176, %r176, 1;
	add.s32 	%r177, %r177, 1;
	setp.ne.s32 	%p8, %r177, %r79;
	@%p8 bra 	$L__BB1_8;
$L__BB1_9:
	bar.sync 	0;
	ld.global.u32 	%r179, [%rd3+4];
	ld.global.u32 	%r178, [%rd3];
	setp.ge.s32 	%p9, %r179, %r178;
	@%p9 bra 	$L__BB1_31;
	ld.param.u64 	%rd110, [_Z17spaceFilterUpdatePKdPKfS2_PKbPKiS6_PfS6_S6_S6__param_8];
	ld.param.u64 	%rd108, [_Z17spaceFilterUpdatePKdPKfS2_PKbPKiS6_PfS6_S6_S6__param_6];
	sub.s32 	%r20, %r1, %r7;
	and.b32  	%r21, %r6, 15;
	and.b32  	%r22, %r6, 7;
	and.b32  	%r23, %r6, 2147483632;
	and.b32  	%r24, %r6, 3;
	cvta.to.global.u64 	%rd4, %rd110;
	cvta.to.global.u64 	%rd5, %rd108;
$L__BB1_11:
	ld.param.u64 	%rd105, [_Z17spaceFilterUpdatePKdPKfS2_PKbPKiS6_PfS6_S6_S6__param_3];
	mul.wide.s32 	%rd33, %r179, 4;
	add.s64 	%rd34, %rd4, %rd33;
	ld.global.u32 	%r89, [%rd34];
	mad.lo.s32 	%r90, %r4, %r2, %r89;
	cvt.s64.s32 	%rd35, %r90;
	cvta.to.global.u64 	%rd36, %rd105;
	add.s64 	%rd37, %rd36, %rd35;
	ld.global.u8 	%rs1, [%rd37];
	setp.eq.s16 	%p10, %rs1, 0;
	@%p10 bra 	$L__BB1_30;
	ld.param.u64 	%rd109, [_Z17spaceFilterUpdatePKdPKfS2_PKbPKiS6_PfS6_S6_S6__param_7];
	setp.lt.s32 	%p11, %r5, 1;
	cvta.to.global.u64 	%rd38, %rd109;
	add.s64 	%rd40, %rd38, %rd33;
	ld.global.u32 	%r91, [%rd40];
	add.s32 	%r27, %r20, %r91;
	setp.lt.s32 	%p12, %r27, 0;
	setp.ge.s32 	%p13, %r27, %r3;
	or.pred  	%p14, %p12, %p11;
	or.pred  	%p15, %p14, %p13;
	@%p15 bra 	$L__BB1_30;
	mov.b32 	%r180, 0;
$L__BB1_14:
	setp.lt.s32 	%p16, %r6, 1;
	mov.f32 	%f120, 0f00000000;
	@%p16 bra 	$L__BB1_28;
	setp.lt.u32 	%p17, %r6, 16;
	mul.lo.s32 	%r94, %r180, %r6;
	shl.b32 	%r95, %r94, 2;
	mov.u32 	%r96, _ZZ17spaceFilterUpdatePKdPKfS2_PKbPKiS6_PfS6_S6_S6_E2sU;
	add.s32 	%r186, %r96, %r95;
	mov.f32 	%f120, 0f00000000;
	mov.b32 	%r187, 0;
	@%p17 bra 	$L__BB1_18;
	add.s32 	%r181, %r53, 32;
	and.b32  	%r99, %r6, 2147483632;
	neg.s32 	%r182, %r99;
	mov.f32 	%f120, 0f00000000;
	mov.u32 	%r183, %r186;
$L__BB1_17:
	.pragma "nounroll";
	ld.volatile.shared.f32 	%f24, [%r183];
	ld.volatile.shared.u32 	%r100, [%r181+-32];
	mad.lo.s32 	%r101, %r100, %r3, %r27;
	mul.wide.s32 	%rd41, %r101, 4;
	add.s64 	%rd42, %rd2, %rd41;
	ld.global.f32 	%f25, [%rd42];
	fma.rn.f32 	%f26, %f24, %f25, %f120;
	ld.volatile.shared.f32 	%f27, [%r183+4];
	ld.volatile.shared.u32 	%r102, [%r181+-28];
	mad.lo.s32 	%r103, %r102, %r3, %r27;
	mul.wide.s32 	%rd43, %r103, 4;
	add.s64 	%rd44, %rd2, %rd43;
	ld.global.f32 	%f28, [%rd44];
	fma.rn.f32 	%f29, %f27, %f28, %f26;
	ld.volatile.shared.f32 	%f30, [%r183+8];
	ld.volatile.shared.u32 	%r104, [%r181+-24];
	mad.lo.s32 	%r105, %r104, %r3, %r27;
	mul.wide.s32 	%rd45, %r105, 4;
	add.s64 	%rd46, %rd2, %rd45;
	ld.global.f32 	%f31, [%rd46];
	fma.rn.f32 	%f32, %f30, %f31, %f29;
	ld.volatile.shared.f32 	%f33, [%r183+12];
	ld.volatile.shared.u32 	%r106, [%r181+-20];
	mad.lo.s32 	%r107, %r106, %r3, %r27;
	mul.wide.s32 	%rd47, %r107, 4;
	add.s64 	%rd48, %rd2, %rd47;
	ld.global.f32 	%f34, [%rd48];
	fma.rn.f32 	%f35, %f33, %f34, %f32;
	ld.volatile.shared.f32 	%f36, [%r183+16];
	ld.volatile.shared.u32 	%r108, [%r181+-16];
	mad.lo.s32 	%r109, %r108, %r3, %r27;
	mul.wide.s32 	%rd49, %r109, 4;
	add.s64 	%rd50, %rd2, %rd49;
	ld.global.f32 	%f37, [%rd50];
	fma.rn.f32 	%f38, %f36, %f37, %f35;
	ld.volatile.shared.f32 	%f39, [%r183+20];
	ld.volatile.shared.u32 	%r110, [%r181+-12];
	mad.lo.s32 	%r111, %r110, %r3, %r27;
	mul.wide.s32 	%rd51, %r111, 4;
	add.s64 	%rd52, %rd2, %rd51;
	ld.global.f32 	%f40, [%rd52];
	fma.rn.f32 	%f41, %f39, %f40, %f38;
	ld.volatile.shared.f32 	%f42, [%r183+24];
	ld.volatile.shared.u32 	%r112, [%r181+-8];
	mad.lo.s32 	%r113, %r112, %r3, %r27;
	mul.wide.s32 	%rd53, %r113, 4;
	add.s64 	%rd54, %rd2, %rd53;
	ld.global.f32 	%f43, [%rd54];
	fma.rn.f32 	%f44, %f42, %f43, %f41;
	ld.volatile.shared.f32 	%f45, [%r183+28];
	ld.volatile.shared.u32 	%r114, [%r181+-4];
	mad.lo.s32 	%r115, %r114, %r3, %r27;
	mul.wide.s32 	%rd55, %r115, 4;
	add.s64 	%rd56, %rd2, %rd55;
	ld.global.f32 	%f46, [%rd56];
	fma.rn.f32 	%f47, %f45, %f46, %f44;
	ld.volatile.shared.f32 	%f48, [%r183+32];
	ld.volatile.shared.u32 	%r116, [%r181];
	mad.lo.s32 	%r117, %r116, %r3, %r27;
	mul.wide.s32 	%rd57, %r117, 4;
	add.s64 	%rd58, %rd2, %rd57;
	ld.global.f32 	%f49, [%rd58];
	fma.rn.f32 	%f50, %f48, %f49, %f47;
	ld.volatile.shared.f32 	%f51, [%r183+36];
	ld.volatile.shared.u32 	%r118, [%r181+4];
	mad.lo.s32 	%r119, %r118, %r3, %r27;
	mul.wide.s32 	%rd59, %r119, 4;
	add.s64 	%rd60, %rd2, %rd59;
	ld.global.f32 	%f52, [%rd60];
	fma.rn.f32 	%f53, %f51, %f52, %f50;
	ld.volatile.shared.f32 	%f54, [%r183+40];
	ld.volatile.shared.u32 	%r120, [%r181+8];
	mad.lo.s32 	%r121, %r120, %r3, %r27;
	mul.wide.s32 	%rd61, %r121, 4;
	add.s64 	%rd62, %rd2, %rd61;
	ld.global.f32 	%f55, [%rd62];
	fma.rn.f32 	%f56, %f54, %f55, %f53;
	ld.volatile.shared.f32 	%f57, [%r183+44];
	ld.volatile.shared.u32 	%r122, [%r181+12];
	mad.lo.s32 	%r123, %r122, %r3, %r27;
	mul.wide.s32 	%rd63, %r123, 4;
	add.s64 	%rd64, %rd2, %rd63;
	ld.global.f32 	%f58, [%rd64];
	fma.rn.f32 	%f59, %f57, %f58, %f56;
	ld.volatile.shared.f32 	%f60, [%r183+48];
	ld.volatile.shared.u32 	%r124, [%r181+16];
	mad.lo.s32 	%r125, %r124, %r3, %r27;
	mul.wide.s32 	%rd65, %r125, 4;
	add.s64 	%rd66, %rd2, %rd65;
	ld.global.f32 	%f61, [%rd66];
	fma.rn.f32 	%f62, %f60, %f61, %f59;
	ld.volatile.shared.f32 	%f63, [%r183+52];
	ld.volatile.shared.u32 	%r126, [%r181+20];
	mad.lo.s32 	%r127, %r126, %r3, %r27;
	mul.wide.s32 	%rd67, %r127, 4;
	add.s64 	%rd68, %rd2, %rd67;
	ld.global.f32 	%f64, [%rd68];
	fma.rn.f32 	%f65, %f63, %f64, %f62;
	ld.volatile.shared.f32 	%f66, [%r183+56];
	ld.volatile.shared.u32 	%r128, [%r181+24];
	mad.lo.s32 	%r129, %r128, %r3, %r27;
	mul.wide.s32 	%rd69, %r129, 4;
	add.s64 	%rd70, %rd2, %rd69;
	ld.global.f32 	%f67, [%rd70];
	fma.rn.f32 	%f68, %f66, %f67, %f65;
	add.s32 	%r186, %r183, 64;
	ld.volatile.shared.f32 	%f69, [%r183+60];
	ld.volatile.shared.u32 	%r130, [%r181+28];
	mad.lo.s32 	%r131, %r130, %r3, %r27;
	mul.wide.s32 	%rd71, %r131, 4;
	add.s64 	%rd72, %rd2, %rd71;
	ld.global.f32 	%f70, [%rd72];
	fma.rn.f32 	%f120, %f69, %f70, %f68;
	add.s32 	%r182, %r182, 16;
	add.s32 	%r181, %r181, 64;
	setp.ne.s32 	%p18, %r182, 0;
	mov.u32 	%r183, %r186;
	mov.u32 	%r187, %r23;
	@%p18 bra 	$L__BB1_17;
$L__BB1_18:
	setp.eq.s32 	%p19, %r21, 0;
	@%p19 bra 	$L__BB1_28;
	add.s32 	%r132, %r21, -1;
	setp.lt.u32 	%p20, %r132, 7;
	@%p20 bra 	$L__BB1_21;
	ld.volatile.shared.f32 	%f72, [%r186];
	shl.b32 	%r133, %r187, 2;
	add.s32 	%r135, %r53, %r133;
	ld.volatile.shared.u32 	%r136, [%r135];
	mad.lo.s32 	%r137, %r136, %r3, %r27;
	mul.wide.s32 	%rd73, %r137, 4;
	add.s64 	%rd74, %rd2, %rd73;
	ld.global.f32 	%f73, [%rd74];
	fma.rn.f32 	%f74, %f72, %f73, %f120;
	ld.volatile.shared.f32 	%f75, [%r186+4];
	ld.volatile.shared.u32 	%r138, [%r135+4];
	mad.lo.s32 	%r139, %r138, %r3, %r27;
	mul.wide.s32 	%rd75, %r139, 4;
	add.s64 	%rd76, %rd2, %rd75;
	ld.global.f32 	%f76, [%rd76];
	fma.rn.f32 	%f77, %f75, %f76, %f74;
	ld.volatile.shared.f32 	%f78, [%r186+8];
	ld.volatile.shared.u32 	%r140, [%r135+8];
	mad.lo.s32 	%r141, %r140, %r3, %r27;
	mul.wide.s32 	%rd77, %r141, 4;
	add.s64 	%rd78, %rd2, %rd77;
	ld.global.f32 	%f79, [%rd78];
	fma.rn.f32 	%f80, %f78, %f79, %f77;
	ld.volatile.shared.f32 	%f81, [%r186+12];
	ld.volatile.shared.u32 	%r142, [%r135+12];
	mad.lo.s32 	%r143, %r142, %r3, %r27;
	mul.wide.s32 	%rd79, %r143, 4;
	add.s64 	%rd80, %rd2, %rd79;
	ld.global.f32 	%f82, [%rd80];
	fma.rn.f32 	%f83, %f81, %f82, %f80;
	ld.volatile.shared.f32 	%f84, [%r186+16];
	ld.volatile.shared.u32 	%r144, [%r135+16];
	mad.lo.s32 	%r145, %r144, %r3, %r27;
	mul.wide.s32 	%rd81, %r145, 4;
	add.s64 	%rd82, %rd2, %rd81;
	ld.global.f32 	%f85, [%rd82];
	fma.rn.f32 	%f86, %f84, %f85, %f83;
	ld.volatile.shared.f32 	%f87, [%r186+20];
	ld.volatile.shared.u32 	%r146, [%r135+20];
	mad.lo.s32 	%r147, %r146, %r3, %r27;
	mul.wide.s32 	%rd83, %r147, 4;
	add.s64 	%rd84, %rd2, %rd83;
	ld.global.f32 	%f88, [%rd84];
	fma.rn.f32 	%f89, %f87, %f88, %f86;
	ld.volatile.shared.f32 	%f90, [%r186+24];
	ld.volatile.shared.u32 	%r148, [%r135+24];
	mad.lo.s32 	%r149, %r148, %r3, %r27;
	mul.wide.s32 	%rd85, %r149, 4;
	add.s64 	%rd86, %rd2, %rd85;
	ld.global.f32 	%f91, [%rd86];
	fma.rn.f32 	%f92, %f90, %f91, %f89;
	ld.volatile.shared.f32 	%f93, [%r186+28];
	ld.volatile.shared.u32 	%r150, [%r135+28];
	mad.lo.s32 	%r151, %r150, %r3, %r27;
	mul.wide.s32 	%rd87, %r151, 4;
	add.s64 	%rd88, %rd2, %rd87;
	ld.global.f32 	%f94, [%rd88];
	fma.rn.f32 	%f120, %f93, %f94, %f92;
	add.s32 	%r187, %r187, 8;
	add.s32 	%r186, %r186, 32;
$L__BB1_21:
	setp.eq.s32 	%p21, %r22, 0;
	@%p21 bra 	$L__BB1_28;
	add.s32 	%r152, %r22, -1;
	setp.lt.u32 	%p22, %r152, 3;
	@%p22 bra 	$L__BB1_24;
	ld.volatile.shared.f32 	%f96, [%r186];
	shl.b32 	%r153, %r187, 2;
	add.s32 	%r155, %r53, %r153;
	ld.volatile.shared.u32 	%r156, [%r155];
	mad.lo.s32 	%r157, %r156, %r3, %r27;
	mul.wide.s32 	%rd89, %r157, 4;
	add.s64 	%rd90, %rd2, %rd89;
	ld.global.f32 	%f97, [%rd90];
	fma.rn.f32 	%f98, %f96, %f97, %f120;
	ld.volatile.shared.f32 	%f99, [%r186+4];
	ld.volatile.shared.u32 	%r158, [%r155+4];
	mad.lo.s32 	%r159, %r158, %r3, %r27;
	mul.wide.s32 	%rd91, %r159, 4;
	add.s64 	%rd92, %rd2, %rd91;
	ld.global.f32 	%f100, [%rd92];
	fma.rn.f32 	%f101, %f99, %f100, %f98;
	ld.volatile.shared.f32 	%f102, [%r186+8];
	ld.volatile.shared.u32 	%r160, [%r155+8];
	mad.lo.s32 	%r161, %r160, %r3, %r27;
	mul.wide.s32 	%rd93, %r161, 4;
	add.s64 	%rd94, %rd2, %rd93;
	ld.global.f32 	%f103, [%rd94];
	fma.rn.f32 	%f104, %f102, %f103, %f101;
	ld.volatile.shared.f32 	%f105, [%r186+12];
	ld.volatile.shared.u32 	%r162, [%r155+12];
	mad.lo.s32 	%r163, %r162, %r3, %r27;
	mul.wide.s32 	%rd95, %r163, 4;
	add.s64 	%rd96, %rd2, %rd95;
	ld.global.f32 	%f106, [%rd96];
	fma.rn.f32 	%f120, %f105, %f106, %f104;
	add.s32 	%r187, %r187, 4;
	add.s32 	%r186, %r186, 16;
$L__BB1_24:
	setp.eq.s32 	%p23, %r24, 0;
	@%p23 bra 	$L__BB1_28;
	setp.eq.s32 	%p24, %r24, 1;
	ld.volatile.shared.f32 	%f107, [%r186];
	shl.b32 	%r164, %r187, 2;
	add.s32 	%r47, %r53, %r164;
	ld.volatile.shared.u32 	%r166, [%r47];
	mad.lo.s32 	%r167, %r166, %r3, %r27;
	mul.wide.s32 	%rd97, %r167, 4;
	add.s64 	%rd98, %rd2, %rd97;
	ld.global.f32 	%f108, [%rd98];
	fma.rn.f32 	%f120, %f107, %f108, %f120;
	@%p24 bra 	$L__BB1_28;
	setp.eq.s32 	%p25, %r24, 2;
	ld.volatile.shared.f32 	%f109, [%r186+4];
	ld.volatile.shared.u32 	%r168, [%r47+4];
	mad.lo.s32 	%r169, %r168, %r3, %r27;
	mul.wide.s32 	%rd99, %r169, 4;
	add.s64 	%rd100, %rd2, %rd99;
	ld.global.f32 	%f110, [%rd100];
	fma.rn.f32 	%f120, %f109, %f110, %f120;
	@%p25 bra 	$L__BB1_28;
	ld.volatile.shared.f32 	%f111, [%r186+8];
	ld.volatile.shared.u32 	%r170, [%r47+8];
	mad.lo.s32 	%r171, %r170, %r3, %r27;
	mul.wide.s32 	%rd101, %r171, 4;
	add.s64 	%rd102, %rd2, %rd101;
	ld.global.f32 	%f112, [%rd102];
	fma.rn.f32 	%f120, %f111, %f112, %f120;
$L__BB1_28:
	mad.lo.s32 	%r172, %r180, %r4, %r2;
	mad.lo.s32 	%r173, %r172, %r3, %r27;
	mul.wide.s32 	%rd103, %r173, 4;
	add.s64 	%rd104, %rd5, %rd103;
	st.global.f32 	[%rd104], %f120;
	add.s32 	%r180, %r180, 1;
	setp.ne.s32 	%p26, %r180, %r5;
	@%p26 bra 	$L__BB1_14;
	ld.global.u32 	%r178, [%rd3];
$L__BB1_30:
	add.s32 	%r179, %r179, 1;
	setp.lt.s32 	%p27, %r179, %r178;
	@%p27 bra 	$L__BB1_11;
$L__BB1_31:
	ret;

}
	// .globl	_Z20spaceFilterUpdate_v2PKdS0_PKfPKbPKiS6_PfS6_S6_S6_
.visible .entry _Z20spaceFilterUpdate_v2PKdS0_PKfPKbPKiS6_PfS6_S6_S6_(
	.param .u64 .ptr .align 1 _Z20spaceFilterUpdate_v2PKdS0_PKfPKbPKiS6_PfS6_S6_S6__param_0,
	.param .u64 .ptr .align 1 _Z20spaceFilterUpdate_v2PKdS0_PKfPKbPKiS6_PfS6_S6_S6__param_1,
	.param .u64 .ptr .align 1 _Z20spaceFilterUpdate_v2PKdS0_PKfPKbPKiS6_PfS6_S6_S6__param_2,
	.param .u64 .ptr .align 1 _Z20spaceFilterUpdate_v2PKdS0_PKfPKbPKiS6_PfS6_S6_S6__param_3,
	.param .u64 .ptr .align 1 _Z20spaceFilterUpdate_v2PKdS0_PKfPKbPKiS6_PfS6_S6_S6__param_4,
	.param .u64 .ptr .align 1 _Z20spaceFilterUpdate_v2PKdS0_PKfPKbPKiS6_PfS6_S6_S6__param_5,
	.param .u64 .ptr .align 1 _Z20spaceFilterUpdate_v2PKdS0_PKfPKbPKiS6_PfS6_S6_S6__param_6,
	.param .u64 .ptr .align 1 _Z20spaceFilterUpdate_v2PKdS0_PKfPKbPKiS6_PfS6_S6_S6__param_7,
	.param .u64 .ptr .align 1 _Z20spaceFilterUpdate_v2PKdS0_PKfPKbPKiS6_PfS6_S6_S6__param_8,
	.param .u64 .ptr .align 1 _Z20spaceFilterUpdate_v2PKdS0_PKfPKbPKiS6_PfS6_S6_S6__param_9
)
{
	.reg .pred 	%p<27>;
	.reg .b16 	%rs<2>;
	.reg .b32 	%r<158>;
	.reg .b32 	%f<73>;
	.reg .b64 	%rd<79>;
	.reg .b64 	%fd<22>;
	// demoted variable
	.shared .align 4 .b8 _ZZ20spaceFilterUpdate_v2PKdS0_PKfPKbPKiS6_PfS6_S6_S6_E2sU[384];
	// demoted variable
	.shared .align 4 .b8 _ZZ20spaceFilterUpdate_v2PKdS0_PKfPKbPKiS6_PfS6_S6_S6_E2iU[128];
	ld.param.u64 	%rd13, [_Z20spaceFilterUpdate_v2PKdS0_PKfPKbPKiS6_PfS6_S6_S6__param_0];
	ld.param.u64 	%rd14, [_Z20spaceFilterUpdate_v2PKdS0_PKfPKbPKiS6_PfS6_S6_S6__param_1];
	ld.param.u64 	%rd15, [_Z20spaceFilterUpdate_v2PKdS0_PKfPKbPKiS6_PfS6_S6_S6__param_2];
	ld.param.u64 	%rd16, [_Z20spaceFilterUpdate_v2PKdS0_PKfPKbPKiS6_PfS6_S6_S6__param_9];
	cvta.to.global.u64 	%rd1, %rd15;
	cvta.to.global.u64 	%rd2, %rd14;
	cvta.to.global.u64 	%rd3, %rd16;
	cvta.to.global.u64 	%rd17, %rd13;
	mov.u32 	%r1, %tid.x;
	mov.u32 	%r2, %ctaid.x;
	ld.global.f64 	%fd1, [%rd17];
	cvt.rzi.s32.f64 	%r3, %fd1;
	ld.global.f64 	%fd2, [%rd17+8];
	cvt.rzi.s32.f64 	%r4, %fd2;
	ld.global.f64 	%fd3, [%rd17+48];
	cvt.rzi.s32.f64 	%r5, %fd3;
	ld.global.f64 	%fd4, [%rd17+80];
	cvt.rzi.s32.f64 	%r6, %fd4;
	ld.global.f64 	%fd5, [%rd17+32];
	cvt.rzi.s32.f64 	%r7, %fd5;
	ld.global.f64 	%fd6, [%rd17+72];
	cvt.rzi.s32.f64 	%r8, %fd6;
	setp.ge.s32 	%p1, %r1, %r6;
	shl.b32 	%r49, %r1, 2;
	mov.u32 	%r50, _ZZ20spaceFilterUpdate_v2PKdS0_PKfPKbPKiS6_PfS6_S6_S6_E2iU;
	add.s32 	%r9, %r50, %r49;
	@%p1 bra 	$L__BB2_2;
	ld.param.u64 	%rd75, [_Z20spaceFilterUpdate_v2PKdS0_PKfPKbPKiS6_PfS6_S6_S6__param_5];
	ld.param.u64 	%rd74, [_Z20spaceFilterUpdate_v2PKdS0_PKfPKbPKiS6_PfS6_S6_S6__param_4];
	cvta.to.global.u64 	%rd18, %rd75;
	cvta.to.global.u64 	%rd19, %rd74;
	mul.wide.u32 	%rd20, %r2, 4;
	add.s64 	%rd21, %rd18, %rd20;
	ld.global.u32 	%r51, [%rd21];
	mad.lo.s32 	%r52, %r51, %r6, %r1;
	mul.wide.s32 	%rd22, %r52, 4;
	add.s64 	%rd23, %rd19, %rd22;
	ld.global.u32 	%r53, [%rd23];
	st.volatile.shared.u32 	[%r9], %r53;
$L__BB2_2:
	setp.ge.s32 	%p2, %r1, %r6;
	bar.sync 	0;
	setp.lt.s32 	%p3, %r5, 1;
	or.pred  	%p4, %p2, %p3;
	@%p4 bra 	$L__BB2_9;
	setp.lt.u32 	%p5, %r5, 4;
	mov.b32 	%r143, 0;
	@%p5 bra 	$L__BB2_6;
	mov.b32 	%r141, 0;
	mov.u32 	%r61, _ZZ20spaceFilterUpdate_v2PKdS0_PKfPKbPKiS6_PfS6_S6_S6_E2sU;
	shl.b32 	%r66, %r6, 2;
	and.b32  	%r143, %r5, 2147483644;
$L__BB2_5:
	ld.volatile.shared.u32 	%r56, [%r9];
	mad.lo.s32 	%r57, %r141, %r4, %r2;
	mad.lo.s32 	%r58, %r57, %r8, %r56;
	mul.wide.s32 	%rd24, %r58, 4;
	add.s64 	%rd25, %rd1, %rd24;
	ld.global.f32 	%f13, [%rd25];
	mad.lo.s32 	%r59, %r141, %r6, %r1;
	shl.b32 	%r60, %r59, 2;
	add.s32 	%r62, %r61, %r60;
	st.volatile.shared.f32 	[%r62], %f13;
	ld.volatile.shared.u32 	%r63, [%r9];
	add.s32 	%r64, %r57, %r4;
	mad.lo.s32 	%r65, %r64, %r8, %r63;
	mul.wide.s32 	%rd26, %r65, 4;
	add.s64 	%rd27, %rd1, %rd26;
	ld.global.f32 	%f14, [%rd27];
	add.s32 	%r67, %r62, %r66;
	st.volatile.shared.f32 	[%r67], %f14;
	ld.volatile.shared.u32 	%r68, [%r9];
	add.s32 	%r69, %r64, %r4;
	mad.lo.s32 	%r70, %r69, %r8, %r68;
	mul.wide.s32 	%rd28, %r70, 4;
	add.s64 	%rd29, %rd1, %rd28;
	ld.global.f32 	%f15, [%rd29];
	add.s32 	%r71, %r67, %r66;
	st.volatile.shared.f32 	[%r71], %f15;
	ld.volatile.shared.u32 	%r72, [%r9];
	add.s32 	%r73, %r69, %r4;
	mad.lo.s32 	%r74, %r73, %r8, %r72;
	mul.wide.s32 	%rd30, %r74, 4;
	add.s64 	%rd31, %rd1, %rd30;
	ld.global.f32 	%f16, [%rd31];
	add.s32 	%r75, %r71, %r66;
	st.volatile.shared.f32 	[%r75], %f16;
	add.s32 	%r141, %r141, 4;
	setp.ne.s32 	%p6, %r141, %r143;
	@%p6 bra 	$L__BB2_5;
$L__BB2_6:
	and.b32  	%r76, %r5, 3;
	setp.eq.s32 	%p7, %r76, 0;
	@%p7 bra 	$L__BB2_9;
	mov.b32 	%r144, 0;
	mov.u32 	%r83, _ZZ20spaceFilterUpdate_v2PKdS0_PKfPKbPKiS6_PfS6_S6_S6_E2sU;
$L__BB2_8:
	.pragma "nounroll";
	ld.volatile.shared.u32 	%r78, [%r9];
	mad.lo.s32 	%r79, %r143, %r4, %r2;
	mad.lo.s32 	%r80, %r79, %r8, %r78;
	mul.wide.s32 	%rd32, %r80, 4;
	add.s64 	%rd33, %rd1, %rd32;
	ld.global.f32 	%f17, [%rd33];
	mad.lo.s32 	%r81, %r143, %r6, %r1;
	shl.b32 	%r82, %r81, 2;
	add.s32 	%r84, %r83, %r82;
	st.volatile.shared.f32 	[%r84], %f17;
	add.s32 	%r143, %r143, 1;
	add.s32 	%r144, %r144, 1;
	setp.ne.s32 	%p8, %r144, %r76;
	@%p8 bra 	$L__BB2_8;
$L__BB2_9:
	bar.sync 	0;
	ld.global.u32 	%r146, [%rd3+4];
	ld.global.u32 	%r145, [%rd3];
	setp.ge.s32 	%p9, %r146, %r145;
	@%p9 bra 	$L__BB2_29;
	ld.param.u64 	%rd78, [_Z20spaceFilterUpdate_v2PKdS0_PKfPKbPKiS6_PfS6_S6_S6__param_8];
	ld.param.u64 	%rd76, [_Z20spaceFilterUpdate_v2PKdS0_PKfPKbPKiS6_PfS6_S6_S6__param_6];
	ld.param.u64 	%rd73, [_Z20spaceFilterUpdate_v2PKdS0_PKfPKbPKiS6_PfS6_S6_S6__param_3];
	sub.s32 	%r20, %r1, %r7;
	and.b32  	%r21, %r6, 7;
	and.b32  	%r22, %r6, 2147483640;
	cvta.to.global.u64 	%rd4, %rd78;
	cvta.to.global.u64 	%rd5, %rd73;
	cvta.to.global.u64 	%rd6, %rd76;
$L__BB2_11:
	mul.wide.s32 	%rd34, %r146, 4;
	add.s64 	%rd35, %rd4, %rd34;
	ld.global.u32 	%r86, [%rd35];
	mad.lo.s32 	%r87, %r4, %r2, %r86;
	cvt.s64.s32 	%rd36, %r87;
	add.s64 	%rd37, %rd5, %rd36;
	ld.global.u8 	%rs1, [%rd37];
	setp.eq.s16 	%p10, %rs1, 0;
	@%p10 bra 	$L__BB2_28;
	ld.param.u64 	%rd77, [_Z20spaceFilterUpdate_v2PKdS0_PKfPKbPKiS6_PfS6_S6_S6__param_7];
	setp.lt.s32 	%p11, %r5, 1;
	cvta.to.global.u64 	%rd38, %rd77;
	add.s64 	%rd40, %rd38, %rd34;
	ld.global.u32 	%r88, [%rd40];
	add.s32 	%r25, %r20, %r88;
	setp.lt.s32 	%p12, %r25, 0;
	setp.ge.s32 	%p13, %r25, %r3;
	or.pred  	%p14, %p12, %p11;
	or.pred  	%p15, %p14, %p13;
	@%p15 bra 	$L__BB2_28;
	mov.b32 	%r147, 0;
$L__BB2_14:
	setp.lt.s32 	%p16, %r6, 1;
	mov.f32 	%f72, 0f00000000;
	@%p16 bra 	$L__BB2_26;
	setp.lt.u32 	%p17, %r6, 8;
	mul.lo.s32 	%r91, %r147, %r6;
	shl.b32 	%r92, %r91, 2;
	mov.u32 	%r93, _ZZ20spaceFilterUpdate_v2PKdS0_PKfPKbPKiS6_PfS6_S6_S6_E2sU;
	add.s32 	%r153, %r93, %r92;
	mov.f32 	%f72, 0f00000000;
	mov.b32 	%r154, 0;
	@%p17 bra 	$L__BB2_18;
	add.s32 	%r148, %r50, 16;
	and.b32  	%r96, %r6, 2147483640;
	neg.s32 	%r149, %r96;
	mov.f32 	%f72, 0f00000000;
	mov.u32 	%r150, %r153;
$L__BB2_17:
	.pragma "nounroll";
	ld.volatile.shared.f32 	%f22, [%r150];
	ld.volatile.shared.u32 	%r97, [%r148+-16];
	mad.lo.s32 	%r98, %r97, %r3, %r25;
	mul.wide.s32 	%rd41, %r98, 8;
	add.s64 	%rd42, %rd2, %rd41;
	ld.global.f64 	%fd7, [%rd42];
	cvt.rn.f32.f64 	%f23, %fd7;
	fma.rn.f32 	%f24, %f22, %f23, %f72;
	ld.volatile.shared.f32 	%f25, [%r150+4];
	ld.volatile.shared.u32 	%r99, [%r148+-12];
	mad.lo.s32 	%r100, %r99, %r3, %r25;
	mul.wide.s32 	%rd43, %r100, 8;
	add.s64 	%rd44, %rd2, %rd43;
	ld.global.f64 	%fd8, [%rd44];
	cvt.rn.f32.f64 	%f26, %fd8;
	fma.rn.f32 	%f27, %f25, %f26, %f24;
	ld.volatile.shared.f32 	%f28, [%r150+8];
	ld.volatile.shared.u32 	%r101, [%r148+-8];
	mad.lo.s32 	%r102, %r101, %r3, %r25;
	mul.wide.s32 	%rd45, %r102, 8;
	add.s64 	%rd46, %rd2, %rd45;
	ld.global.f64 	%fd9, [%rd46];
	cvt.rn.f32.f64 	%f29, %fd9;
	fma.rn.f32 	%f30, %f28, %f29, %f27;
	ld.volatile.shared.f32 	%f31, [%r150+12];
	ld.volatile.shared.u32 	%r103, [%r148+-4];
	mad.lo.s32 	%r104, %r103, %r3, %r25;
	mul.wide.s32 	%rd47, %r104, 8;
	add.s64 	%rd48, %rd2, %rd47;
	ld.global.f64 	%fd10, [%rd48];
	cvt.rn.f32.f64 	%f32, %fd10;
	fma.rn.f32 	%f33, %f31, %f32, %f30;
	ld.volatile.shared.f32 	%f34, [%r150+16];
	ld.volatile.shared.u32 	%r105, [%r148];
	mad.lo.s32 	%r106, %r105, %r3, %r25;
	mul.wide.s32 	%rd49, %r106, 8;
	add.s64 	%rd50, %rd2, %rd49;
	ld.global.f64 	%fd11, [%rd50];
	cvt.rn.f32.f64 	%f35, %fd11;
	fma.rn.f32 	%f36, %f34, %f35, %f33;
	ld.volatile.shared.f32 	%f37, [%r150+20];
	ld.volatile.shared.u32 	%r107, [%r148+4];
	mad.lo.s32 	%r108, %r107, %r3, %r25;
	mul.wide.s32 	%rd51, %r108, 8;
	add.s64 	%rd52, %rd2, %rd51;
	ld.global.f64 	%fd12, [%rd52];
	cvt.rn.f32.f64 	%f38, %fd12;
	fma.rn.f32 	%f39, %f37, %f38, %f36;
	ld.volatile.shared.f32 	%f40, [%r150+24];
	ld.volatile.shared.u32 	%r109, [%r148+8];
	mad.lo.s32 	%r110, %r109, %r3, %r25;
	mul.wide.s32 	%rd53, %r110, 8;
	add.s64 	%rd54, %rd2, %rd53;
	ld.global.f64 	%fd13, [%rd54];
	cvt.rn.f32.f64 	%f41, %fd13;
	fma.rn.f32 	%f42, %f40, %f41, %f39;
	add.s32 	%r153, %r150, 32;
	ld.volatile.shared.f32 	%f43, [%r150+28];
	ld.volatile.shared.u32 	%r111, [%r148+12];
	mad.lo.s32 	%r112, %r111, %r3, %r25;
	mul.wide.s32 	%rd55, %r112, 8;
	add.s64 	%rd56, %rd2, %rd55;
	ld.global.f64 	%fd14, [%rd56];
	cvt.rn.f32.f64 	%f44, %fd14;
	fma.rn.f32 	%f72, %f43, %f44, %f42;
	add.s32 	%r149, %r149, 8;
	add.s32 	%r148, %r148, 32;
	setp.ne.s32 	%p18, %r149, 0;
	mov.u32 	%r150, %r153;
	mov.u32 	%r154, %r22;
	@%p18 bra 	$L__BB2_17;
$L__BB2_18:
	setp.eq.s32 	%p19, %r21, 0;
	@%p19 bra 	$L__BB2_26;
	add.s32 	%r113, %r21, -1;
	setp.lt.u32 	%p20, %r113, 3;
	@%p20 bra 	$L__BB2_21;
	ld.volatile.shared.f32 	%f46, [%r153];
	shl.b32 	%r114, %r154, 2;
	add.s32 	%r116, %r50, %r114;
	ld.volatile.shared.u32 	%r117, [%r116];
	mad.lo.s32 	%r118, %r117, %r3, %r25;
	mul.wide.s32 	%rd57, %r118, 8;
	add.s64 	%rd58, %rd2, %rd57;
	ld.global.f64 	%fd15, [%rd58];
	cvt.rn.f32.f64 	%f47, %fd15;
	fma.rn.f32 	%f48, %f46, %f47, %f72;
	ld.volatile.shared.f32 	%f49, [%r153+4];
	ld.volatile.shared.u32 	%r119, [%r116+4];
	mad.lo.s32 	%r120, %r119, %r3, %r25;
	mul.wide.s32 	%rd59, %r120, 8;
	add.s64 	%rd60, %rd2, %rd59;
	ld.global.f64 	%fd16, [%rd60];
	cvt.rn.f32.f64 	%f50, %fd16;
	fma.rn.f32 	%f51, %f49, %f50, %f48;
	ld.volatile.shared.f32 	%f52, [%r153+8];
	ld.volatile.shared.u32 	%r121, [%r116+8];
	mad.lo.s32 	%r122, %r121, %r3, %r25;
	mul.wide.s32 	%rd61, %r122, 8;
	add.s64 	%rd62, %rd2, %rd61;
	ld.global.f64 	%fd17, [%rd62];
	cvt.rn.f32.f64 	%f53, %fd17;
	fma.rn.f32 	%f54, %f52, %f53, %f51;
	ld.volatile.shared.f32 	%f55, [%r153+12];
	ld.volatile.shared.u32 	%r123, [%r116+12];
	mad.lo.s32 	%r124, %r123, %r3, %r25;
	mul.wide.s32 	%rd63, %r124, 8;
	add.s64 	%rd64, %rd2, %rd63;
	ld.global.f64 	%fd18, [%rd64];
	cvt.rn.f32.f64 	%f56, %fd18;
	fma.rn.f32 	%f72, %f55, %f56, %f54;
	add.s32 	%r154, %r154, 4;
	add.s32 	%r153, %r153, 16;
$L__BB2_21:
	and.b32  	%r125, %r6, 3;
	setp.eq.s32 	%p21, %r125, 0;
	@%p21 bra 	$L__BB2_26;
	setp.eq.s32 	%p22, %r125, 1;
	@%p22 bra 	$L__BB2_24;
	ld.volatile.shared.f32 	%f58, [%r153];
	shl.b32 	%r126, %r154, 2;
	add.s32 	%r128, %r50, %r126;
	ld.volatile.shared.u32 	%r129, [%r128];
	mad.lo.s32 	%r130, %r129, %r3, %r25;
	mul.wide.s32 	%rd65, %r130, 8;
	add.s64 	%rd66, %rd2, %rd65;
	ld.global.f64 	%fd19, [%rd66];
	cvt.rn.f32.f64 	%f59, %fd19;
	fma.rn.f32 	%f60, %f58, %f59, %f72;
	ld.volatile.shared.f32 	%f61, [%r153+4];
	ld.volatile.shared.u32 	%r131, [%r128+4];
	mad.lo.s32 	%r132, %r131, %r3, %r25;
	mul.wide.s32 	%rd67, %r132, 8;
	add.s64 	%rd68, %rd2, %rd67;
	ld.global.f64 	%fd20, [%rd68];
	cvt.rn.f32.f64 	%f62, %fd20;
	fma.rn.f32 	%f72, %f61, %f62, %f60;
	add.s32 	%r154, %r154, 2;
	add.s32 	%r153, %r153, 8;
$L__BB2_24:
	and.b32  	%r133, %r6, 1;
	setp.eq.b32 	%p23, %r133, 1;
	not.pred 	%p24, %p23;
	@%p24 bra 	$L__BB2_26;
	ld.volatile.shared.f32 	%f63, [%r153];
	shl.b32 	%r134, %r154, 2;
	add.s32 	%r136, %r50, %r134;
	ld.volatile.shared.u32 	%r137, [%r136];
	mad.lo.s32 	%r138, %r137, %r3, %r25;
	mul.wide.s32 	%rd69, %r138, 8;
	add.s64 	%rd70, %rd2, %rd69;
	ld.global.f64 	%fd21, [%rd70];
	cvt.rn.f32.f64 	%f64, %fd21;
	fma.rn.f32 	%f72, %f63, %f64, %f72;
$L__BB2_26:
	mad.lo.s32 	%r139, %r147, %r4, %r2;
	mad.lo.s32 	%r140, %r139, %r3, %r25;
	mul.wide.s32 	%rd71, %r140, 4;
	add.s64 	%rd72, %rd6, %rd71;
	st.global.f32 	[%rd72], %f72;
	add.s32 	%r147, %r147, 1;
	setp.ne.s32 	%p25, %r147, %r5;
	@%p25 bra 	$L__BB2_14;
	ld.global.u32 	%r145, [%rd3];
$L__BB2_28:
	add.s32 	%r146, %r146, 1;
	setp.lt.s32 	%p26, %r146, %r145;
	@%p26 bra 	$L__BB2_11;
$L__BB2_29:
	ret;

}
	// .globl	_Z10timeFilterPKdPKfS2_Pf
.visible .entry _Z10timeFilterPKdPKfS2_Pf(
	.param .u64 .ptr .align 1 _Z10timeFilterPKdPKfS2_Pf_param_0,
	.param .u64 .ptr .align 1 _Z10timeFilterPKdPKfS2_Pf_param_1,
	.param .u64 .ptr .align 1 _Z10timeFilterPKdPKfS2_Pf_param_2,
	.param .u64 .ptr .align 1 _Z10timeFilterPKdPKfS2_Pf_param_3
)
{
	.reg .pred 	%p<20>;
	.reg .b32 	%r<140>;
	.reg .b32 	%f<44>;
	.reg .b64 	%rd<25>;
	.reg .b64 	%fd<5>;
	// demoted variable
	.shared .align 4 .b8 _ZZ10timeFilterPKdPKfS2_PfE2sW[972];
	// demoted variable
	.shared .align 4 .b8 _ZZ10timeFilterPKdPKfS2_PfE5sdata[13260];
	ld.param.u64 	%rd5, [_Z10timeFilterPKdPKfS2_Pf_param_0];
	ld.param.u64 	%rd6, [_Z10timeFilterPKdPKfS2_Pf_param_1];
	ld.param.u64 	%rd3, [_Z10timeFilterPKdPKfS2_Pf_param_2];
	ld.param.u64 	%rd4, [_Z10timeFilterPKdPKfS2_Pf_param_3];
	cvta.to.global.u64 	%rd1, %rd6;
	cvta.to.global.u64 	%rd7, %rd5;
	mov.u32 	%r1, %tid.x;
	mov.u32 	%r2, %ctaid.x;
	ld.global.f64 	%fd1, [%rd7];
	cvt.rzi.s32.f64 	%r3, %fd1;
	ld.global.f64 	%fd2, [%rd7+8];
	cvt.rzi.s32.f64 	%r4, %fd2;
	ld.global.f64 	%fd3, [%rd7+48];
	cvt.rzi.s32.f64 	%r65, %fd3;
	ld.global.f64 	%fd4, [%rd7+32];
	cvt.rzi.s32.f64 	%r6, %fd4;
	div.s32 	%r7, %r1, %r6;
	mul.lo.s32 	%r66, %r6, %r65;
	setp.ge.s32 	%p1, %r1, %r66;
	@%p1 bra 	$L__BB3_2;
	cvta.to.global.u64 	%rd8, %rd3;
	rem.s32 	%r67, %r1, %r6;
	mad.lo.s32 	%r68, %r7, %r4, %r2;
	mad.lo.s32 	%r69, %r68, %r6, %r67;
	mul.wide.s32 	%rd9, %r69, 4;
	add.s64 	%rd10, %rd8, %rd9;
	ld.global.f32 	%f11, [%rd10];
	shl.b32 	%r70, %r1, 2;
	mov.u32 	%r71, _ZZ10timeFilterPKdPKfS2_PfE2sW;
	add.s32 	%r72, %r71, %r70;
	st.volatile.shared.f32 	[%r72], %f11;
$L__BB3_2:
	bar.sync 	0;
	sub.s32 	%r73, %r3, %r6;
	add.s32 	%r8, %r73, -1024;
	setp.lt.s32 	%p2, %r8, 0;
	@%p2 bra 	$L__BB3_26;
	mad.lo.s32 	%r75, %r7, %r4, %r2;
	mul.lo.s32 	%r9, %r75, %r3;
	add.s32 	%r10, %r6, 1024;
	mul.lo.s32 	%r11, %r10, %r7;
	add.s32 	%r12, %r6, %r1;
	mul.lo.s32 	%r76, %r3, %r2;
	add.s32 	%r13, %r76, %r1;
	add.s32 	%r77, %r65, -1;
	mul.hi.u32 	%r78, %r77, -1431655765;
	shr.u32 	%r79, %r78, 1;
	mul.lo.s32 	%r80, %r79, 3;
	sub.s32 	%r81, %r77, %r80;
	add.s32 	%r14, %r81, 1;
	setp.eq.s32 	%p3, %r14, 3;
	selp.b32 	%r15, 0, %r14, %p3;
	sub.s32 	%r16, %r65, %r15;
	and.b32  	%r17, %r6, 3;
	and.b32  	%r18, %r6, 2147483644;
	shl.b32 	%r82, %r6, 3;
	mov.u32 	%r83, _ZZ10timeFilterPKdPKfS2_PfE5sdata;
	add.s32 	%r84, %r82, %r83;
	add.s32 	%r19, %r84, 4096;
	mul.lo.s32 	%r85, %r6, 12;
	add.s32 	%r20, %r85, 12288;
	add.s32 	%r86, %r85, %r83;
	add.s32 	%r21, %r86, 8192;
	shl.b32 	%r87, %r6, 2;
	add.s32 	%r22, %r83, %r87;
	add.s32 	%r88, %r4, %r2;
	mad.lo.s32 	%r23, %r3, %r88, %r12;
	mul.lo.s32 	%r89, %r4, %r3;
	mul.lo.s32 	%r24, %r89, 3;
	shl.b32 	%r90, %r4, 1;
	add.s32 	%r91, %r2, %r90;
	mad.lo.s32 	%r25, %r3, %r91, %r12;
	add.s32 	%r26, %r12, %r76;
	cvta.to.global.u64 	%rd2, %rd4;
	mov.b32 	%r125, 0;
$L__BB3_4:
	mul.lo.s32 	%r92, %r6, 3;
	setp.ge.s32 	%p4, %r1, %r92;
	@%p4 bra 	$L__BB3_6;
	rem.s32 	%r93, %r1, %r6;
	add.s32 	%r94, %r125, %r9;
	add.s32 	%r95, %r94, %r93;
	mul.wide.s32 	%rd11, %r95, 4;
	add.s64 	%rd12, %rd1, %rd11;
	ld.global.f32 	%f12, [%rd12];
	add.s32 	%r96, %r93, %r11;
	shl.b32 	%r97, %r96, 2;
	mov.u32 	%r98, _ZZ10timeFilterPKdPKfS2_PfE5sdata;
	add.s32 	%r99, %r98, %r97;
	st.volatile.shared.f32 	[%r99], %f12;
$L__BB3_6:
	setp.lt.s32 	%p5, %r65, 1;
	@%p5 bra 	$L__BB3_14;
	setp.lt.u32 	%p6, %r65, 3;
	add.s32 	%r28, %r12, %r125;
	mov.b32 	%r131, 0;
	@%p6 bra 	$L__BB3_10;
	shl.b32 	%r129, %r1, 2;
	sub.s32 	%r130, %r15, %r65;
	add.s32 	%r128, %r23, %r125;
	add.s32 	%r127, %r25, %r125;
	add.s32 	%r126, %r26, %r125;
$L__BB3_9:
	.pragma "nounroll";
	mul.wide.s32 	%rd13, %r126, 4;
	add.s64 	%rd14, %rd1, %rd13;
	ld.global.f32 	%f13, [%rd14];
	add.s32 	%r101, %r22, %r129;
	st.volatile.shared.f32 	[%r101], %f13;
	mul.wide.s32 	%rd15, %r128, 4;
	add.s64 	%rd16, %rd1, %rd15;
	ld.global.f32 	%f14, [%rd16];
	add.s32 	%r102, %r19, %r129;
	st.volatile.shared.f32 	[%r102], %f14;
	mul.wide.s32 	%rd17, %r127, 4;
	add.s64 	%rd18, %rd1, %rd17;
	ld.global.f32 	%f15, [%rd18];
	add.s32 	%r103, %r21, %r129;
	st.volatile.shared.f32 	[%r103], %f15;
	add.s32 	%r130, %r130, 3;
	add.s32 	%r129, %r129, %r20;
	add.s32 	%r128, %r128, %r24;
	add.s32 	%r127, %r127, %r24;
	add.s32 	%r126, %r126, %r24;
	setp.ne.s32 	%p7, %r130, 0;
	mov.u32 	%r131, %r16;
	@%p7 bra 	$L__BB3_9;
$L__BB3_10:
	@%p3 bra 	$L__BB3_14;
	mov.b32 	%r133, 0;
	mov.u32 	%r132, %r131;
$L__BB3_12:
	mad.lo.s32 	%r47, %r132, %r4, %r2;
	mad.lo.s32 	%r105, %r47, %r3, %r28;
	mul.wide.s32 	%rd19, %r105, 4;
	add.s64 	%rd20, %rd1, %rd19;
	ld.global.f32 	%f16, [%rd20];
	mad.lo.s32 	%r106, %r132, %r10, %r12;
	shl.b32 	%r107, %r106, 2;
	mov.u32 	%r108, _ZZ10timeFilterPKdPKfS2_PfE5sdata;
	add.s32 	%r48, %r108, %r107;
	st.volatile.shared.f32 	[%r48], %f16;
	add.s32 	%r49, %r133, 1;
	setp.eq.s32 	%p9, %r49, %r15;
	@%p9 bra 	$L__BB3_14;
	add.s32 	%r109, %r49, %r131;
	add.s32 	%r110, %r47, %r4;
	mad.lo.s32 	%r111, %r110, %r3, %r28;
	mul.wide.s32 	%rd21, %r111, 4;
	add.s64 	%rd22, %rd1, %rd21;
	ld.global.f32 	%f17, [%rd22];
	shl.b32 	%r112, %r10, 2;
	add.s32 	%r113, %r48, %r112;
	st.volatile.shared.f32 	[%r113], %f17;
	add.s32 	%r132, %r109, 1;
	add.s32 	%r133, %r133, 2;
	setp.ne.s32 	%p10, %r133, %r15;
	@%p10 bra 	$L__BB3_12;
$L__BB3_14:
	bar.sync 	0;
	mov.f32 	%f42, 0f00000000;
	@%p5 bra 	$L__BB3_25;
	mov.f32 	%f42, 0f00000000;
	mov.b32 	%r134, 0;
$L__BB3_16:
	setp.lt.s32 	%p12, %r6, 1;
	@%p12 bra 	$L__BB3_24;
	mul.lo.s32 	%r115, %r134, %r6;
	setp.lt.u32 	%p13, %r6, 4;
	shl.b32 	%r116, %r134, 10;
	add.s32 	%r117, %r115, %r116;
	add.s32 	%r118, %r117, %r1;
	shl.b32 	%r119, %r118, 2;
	mov.u32 	%r120, _ZZ10timeFilterPKdPKfS2_PfE5sdata;
	add.s32 	%r138, %r120, %r119;
	shl.b32 	%r121, %r115, 2;
	mov.u32 	%r122, _ZZ10timeFilterPKdPKfS2_PfE2sW;
	add.s32 	%r139, %r122, %r121;
	@%p13 bra 	$L__BB3_20;
	mov.b32 	%r137, 0;
	mov.u32 	%r135, %r138;
	mov.u32 	%r136, %r139;
$L__BB3_19:
	.pragma "nounroll";
	ld.volatile.shared.f32 	%f21, [%r136];
	ld.volatile.shared.f32 	%f22, [%r135];
	fma.rn.f32 	%f23, %f21, %f22, %f42;
	ld.volatile.shared.f32 	%f24, [%r136+4];
	ld.volatile.shared.f32 	%f25, [%r135+4];
	fma.rn.f32 	%f26, %f24, %f25, %f23;
	ld.volatile.shared.f32 	%f27, [%r136+8];
	ld.volatile.shared.f32 	%f28, [%r135+8];
	fma.rn.f32 	%f29, %f27, %f28, %f26;
	add.s32 	%r139, %r136, 16;
	ld.volatile.shared.f32 	%f30, [%r136+12];
	add.s32 	%r138, %r135, 16;
	ld.volatile.shared.f32 	%f31, [%r135+12];
	fma.rn.f32 	%f42, %f30, %f31, %f29;
	add.s32 	%r137, %r137, 4;
	setp.ne.s32 	%p14, %r137, %r18;
	mov.u32 	%r135, %r138;
	mov.u32 	%r136, %r139;
	@%p14 bra 	$L__BB3_19;
$L__BB3_20:
	setp.eq.s32 	%p15, %r17, 0;
	@%p15 bra 	$L__BB3_24;
	setp.eq.s32 	%p16, %r17, 1;
	ld.volatile.shared.f32 	%f32, [%r139];
	ld.volatile.shared.f32 	%f33, [%r138];
	fma.rn.f32 	%f42, %f32, %f33, %f42;
	@%p16 bra 	$L__BB3_24;
	setp.eq.s32 	%p17, %r17, 2;
	ld.volatile.shared.f32 	%f34, [%r139+4];
	ld.volatile.shared.f32 	%f35, [%r138+4];
	fma.rn.f32 	%f42, %f34, %f35, %f42;
	@%p17 bra 	$L__BB3_24;
	ld.volatile.shared.f32 	%f36, [%r139+8];
	ld.volatile.shared.f32 	%f37, [%r138+8];
	fma.rn.f32 	%f42, %f36, %f37, %f42;
$L__BB3_24:
	add.s32 	%r134, %r134, 1;
	setp.ne.s32 	%p18, %r134, %r65;
	@%p18 bra 	$L__BB3_16;
$L__BB3_25:
	add.s32 	%r124, %r13, %r125;
	mul.wide.s32 	%rd23, %r124, 4;
	add.s64 	%rd24, %rd2, %rd23;
	st.global.f32 	[%rd24], %f42;
	add.s32 	%r125, %r125, 1024;
	bar.sync 	0;
	setp.le.s32 	%p19, %r125, %r8;
	@%p19 bra 	$L__BB3_4;
$L__BB3_26:
	ret;

}
	// .globl	_Z16timeFilterUpdatePKdPKfS2_PKbPfPKiS7_S7_
.visible .entry _Z16timeFilterUpdatePKdPKfS2_PKbPfPKiS7_S7_(
	.param .u64 .ptr .align 1 _Z16timeFilterUpdatePKdPKfS2_PKbPfPKiS7_S7__param_0,
	.param .u64 .ptr .align 1 _Z16timeFilterUpdatePKdPKfS2_PKbPfPKiS7_S7__param_1,
	.param .u64 .ptr .align 1 _Z16timeFilterUpdatePKdPKfS2_PKbPfPKiS7_S7__param_2,
	.param .u64 .ptr .align 1 _Z16timeFilterUpdatePKdPKfS2_PKbPfPKiS7_S7__param_3,
	.param .u64 .ptr .align 1 _Z16timeFilterUpdatePKdPKfS2_PKbPfPKiS7_S7__param_4,
	.param .u64 .ptr .align 1 _Z16timeFilterUpdatePKdPKfS2_PKbPfPKiS7_S7__param_5,
	.param .u64 .ptr .align 1 _Z16timeFilterUpdatePKdPKfS2_PKbPfPKiS7_S7__param_6,
	.param .u64 .ptr .align 1 _Z16timeFilterUpdatePKdPKfS2_PKbPfPKiS7_S7__param_7
)
{
	.reg .pred 	%p<26>;
	.reg .b16 	%rs<2>;
	.reg .b32 	%r<121>;
	.reg .b32 	%f<124>;
	.reg .b64 	%rd<48>;
	.reg .b64 	%fd<5>;
	// demoted variable
	.shared .align 4 .b8 _ZZ16timeFilterUpdatePKdPKfS2_PKbPfPKiS7_S7_E2sW[972];
	ld.param.u64 	%rd14, [_Z16timeFilterUpdatePKdPKfS2_PKbPfPKiS7_S7__param_0];
	ld.param.u64 	%rd15, [_Z16timeFilterUpdatePKdPKfS2_PKbPfPKiS7_S7__param_1];
	ld.param.u64 	%rd16, [_Z16timeFilterUpdatePKdPKfS2_PKbPfPKiS7_S7__param_2];
	ld.param.u64 	%rd17, [_Z16timeFilterUpdatePKdPKfS2_PKbPfPKiS7_S7__param_7];
	cvta.to.global.u64 	%rd1, %rd16;
	cvta.to.global.u64 	%rd2, %rd15;
	cvta.to.global.u64 	%rd3, %rd17;
	cvta.to.global.u64 	%rd18, %rd14;
	mov.u32 	%r1, %tid.x;
	mov.u32 	%r2, %ctaid.x;
	ld.global.f64 	%fd1, [%rd18];
	cvt.rzi.s32.f64 	%r3, %fd1;
	ld.global.f64 	%fd2, [%rd18+8];
	cvt.rzi.s32.f64 	%r4, %fd2;
	ld.global.f64 	%fd3, [%rd18+48];
	cvt.rzi.s32.f64 	%r50, %fd3;
	ld.global.f64 	%fd4, [%rd18+32];
	cvt.rzi.s32.f64 	%r6, %fd4;
	setp.ge.s32 	%p1, %r1, %r6;
	setp.lt.s32 	%p2, %r50, 1;
	or.pred  	%p3, %p1, %p2;
	@%p3 bra 	$L__BB4_7;
	and.b32  	%r7, %r50, 3;
	setp.lt.u32 	%p4, %r50, 4;
	mov.b32 	%r109, 0;
	@%p4 bra 	$L__BB4_4;
	and.b32  	%r109, %r50, 2147483644;
	mov.b32 	%r107, 0;
	mov.u32 	%r57, _ZZ16timeFilterUpdatePKdPKfS2_PKbPfPKiS7_S7_E2sW;
$L__BB4_3:
	mad.lo.s32 	%r53, %r107, %r4, %r2;
	mad.lo.s32 	%r54, %r53, %r6, %r1;
	mul.wide.s32 	%rd19, %r54, 4;
	add.s64 	%rd20, %rd1, %rd19;
	ld.global.f32 	%f17, [%rd20];
	mad.lo.s32 	%r55, %r107, %r6, %r1;
	shl.b32 	%r56, %r55, 2;
	add.s32 	%r58, %r57, %r56;
	st.volatile.shared.f32 	[%r58], %f17;
	add.s32 	%r59, %r53, %r4;
	mad.lo.s32 	%r60, %r59, %r6, %r1;
	mul.wide.s32 	%rd21, %r60, 4;
	add.s64 	%rd22, %rd1, %rd21;
	ld.global.f32 	%f18, [%rd22];
	shl.b32 	%r61, %r6, 2;
	add.s32 	%r62, %r58, %r61;
	st.volatile.shared.f32 	[%r62], %f18;
	add.s32 	%r63, %r59, %r4;
	mad.lo.s32 	%r64, %r63, %r6, %r1;
	mul.wide.s32 	%rd23, %r64, 4;
	add.s64 	%rd24, %rd1, %rd23;
	ld.global.f32 	%f19, [%rd24];
	add.s32 	%r65, %r62, %r61;
	st.volatile.shared.f32 	[%r65], %f19;
	add.s32 	%r66, %r63, %r4;
	mad.lo.s32 	%r67, %r66, %r6, %r1;
	mul.wide.s32 	%rd25, %r67, 4;
	add.s64 	%rd26, %rd1, %rd25;
	ld.global.f32 	%f20, [%rd26];
	add.s32 	%r68, %r65, %r61;
	st.volatile.shared.f32 	[%r68], %f20;
	add.s32 	%r107, %r107, 4;
	setp.ne.s32 	%p5, %r107, %r109;
	@%p5 bra 	$L__BB4_3;
$L__BB4_4:
	setp.eq.s32 	%p6, %r7, 0;
	@%p6 bra 	$L__BB4_7;
	mov.b32 	%r110, 0;
	mov.u32 	%r74, _ZZ16timeFilterUpdatePKdPKfS2_PKbPfPKiS7_S7_E2sW;
$L__BB4_6:
	.pragma "nounroll";
	mad.lo.s32 	%r70, %r109, %r4, %r2;
	mad.lo.s32 	%r71, %r70, %r6, %r1;
	mul.wide.s32 	%rd27, %r71, 4;
	add.s64 	%rd28, %rd1, %rd27;
	ld.global.f32 	%f21, [%rd28];
	mad.lo.s32 	%r72, %r109, %r6, %r1;
	shl.b32 	%r73, %r72, 2;
	add.s32 	%r75, %r74, %r73;
	st.volatile.shared.f32 	[%r75], %f21;
	add.s32 	%r109, %r109, 1;
	add.s32 	%r110, %r110, 1;
	setp.ne.s32 	%p7, %r110, %r7;
	@%p7 bra 	$L__BB4_6;
$L__BB4_7:
	bar.sync 	0;
	ld.global.u32 	%r112, [%rd3+4];
	ld.global.u32 	%r111, [%rd3];
	setp.ge.s32 	%p8, %r112, %r111;
	@%p8 bra 	$L__BB4_30;
	ld.param.u64 	%rd47, [_Z16timeFilterUpdatePKdPKfS2_PKbPfPKiS7_S7__param_6];
	ld.param.u64 	%rd46, [_Z16timeFilterUpdatePKdPKfS2_PKbPfPKiS7_S7__param_5];
	ld.param.u64 	%rd45, [_Z16timeFilterUpdatePKdPKfS2_PKbPfPKiS7_S7__param_4];
	ld.param.u64 	%rd44, [_Z16timeFilterUpdatePKdPKfS2_PKbPfPKiS7_S7__param_3];
	and.b32  	%r18, %r6, 15;
	and.b32  	%r19, %r6, 7;
	and.b32  	%r20, %r6, 2147483632;
	and.b32  	%r21, %r6, 3;
	add.s64 	%rd4, %rd2, 32;
	cvta.to.global.u64 	%rd5, %rd47;
	cvta.to.global.u64 	%rd6, %rd44;
	cvta.to.global.u64 	%rd7, %rd46;
	cvta.to.global.u64 	%rd8, %rd45;
$L__BB4_9:
	mul.wide.s32 	%rd29, %r112, 4;
	add.s64 	%rd30, %rd5, %rd29;
	ld.global.u32 	%r76, [%rd30];
	mad.lo.s32 	%r77, %r4, %r2, %r76;
	cvt.s64.s32 	%rd31, %r77;
	add.s64 	%rd32, %rd6, %rd31;
	ld.global.u8 	%rs1, [%rd32];
	setp.eq.s16 	%p9, %rs1, 0;
	@%p9 bra 	$L__BB4_29;
	add.s64 	%rd34, %rd7, %rd29;
	ld.global.u32 	%r24, [%rd34];
	sub.s32 	%r78, %r24, %r6;
	add.s32 	%r79, %r78, %r1;
	setp.lt.s32 	%p10, %r79, 0;
	sub.s32 	%r80, %r3, %r6;
	setp.ge.s32 	%p11, %r79, %r80;
	or.pred  	%p12, %p10, %p11;
	@%p12 bra 	$L__BB4_29;
	setp.lt.s32 	%p13, %r50, 1;
	mov.f32 	%f122, 0f00000000;
	@%p13 bra 	$L__BB4_28;
	sub.s32 	%r82, %r1, %r6;
	add.s32 	%r26, %r82, %r24;
	mov.f32 	%f122, 0f00000000;
	mov.b32 	%r113, 0;
$L__BB4_13:
	setp.lt.s32 	%p14, %r6, 1;
	@%p14 bra 	$L__BB4_27;
	setp.lt.u32 	%p15, %r6, 16;
	mul.lo.s32 	%r28, %r113, %r6;
	mad.lo.s32 	%r84, %r113, %r4, %r2;
	mul.lo.s32 	%r29, %r84, %r3;
	add.s32 	%r30, %r29, %r79;
	mov.b32 	%r118, 0;
	@%p15 bra 	$L__BB4_17;
	and.b32  	%r85, %r6, 2147483632;
	neg.s32 	%r116, %r85;
	add.s32 	%r115, %r26, %r29;
	mul.lo.s32 	%r86, %r6, %r113;
	shl.b32 	%r87, %r86, 2;
	mov.u32 	%r88, _ZZ16timeFilterUpdatePKdPKfS2_PKbPfPKiS7_S7_E2sW;
	add.s32 	%r89, %r88, %r87;
	add.s32 	%r114, %r89, 32;
$L__BB4_16:
	.pragma "nounroll";
	mul.wide.s32 	%rd35, %r115, 4;
	add.s64 	%rd36, %rd4, %rd35;
	ld.volatile.shared.f32 	%f25, [%r114+-32];
	ld.global.f32 	%f26, [%rd36+-32];
	fma.rn.f32 	%f27, %f25, %f26, %f122;
	ld.volatile.shared.f32 	%f28, [%r114+-28];
	ld.global.f32 	%f29, [%rd36+-28];
	fma.rn.f32 	%f30, %f28, %f29, %f27;
	ld.volatile.shared.f32 	%f31, [%r114+-24];
	ld.global.f32 	%f32, [%rd36+-24];
	fma.rn.f32 	%f33, %f31, %f32, %f30;
	ld.volatile.shared.f32 	%f34, [%r114+-20];
	ld.global.f32 	%f35, [%rd36+-20];
	fma.rn.f32 	%f36, %f34, %f35, %f33;
	ld.volatile.shared.f32 	%f37, [%r114+-16];
	ld.global.f32 	%f38, [%rd36+-16];
	fma.rn.f32 	%f39, %f37, %f38, %f36;
	ld.volatile.shared.f32 	%f40, [%r114+-12];
	ld.global.f32 	%f41, [%rd36+-12];
	fma.rn.f32 	%f42, %f40, %f41, %f39;
	ld.volatile.shared.f32 	%f43, [%r114+-8];
	ld.global.f32 	%f44, [%rd36+-8];
	fma.rn.f32 	%f45, %f43, %f44, %f42;
	ld.volatile.shared.f32 	%f46, [%r114+-4];
	ld.global.f32 	%f47, [%rd36+-4];
	fma.rn.f32 	%f48, %f46, %f47, %f45;
	ld.volatile.shared.f32 	%f49, [%r114];
	ld.global.f32 	%f50, [%rd36];
	fma.rn.f32 	%f51, %f49, %f50, %f48;
	ld.volatile.shared.f32 	%f52, [%r114+4];
	ld.global.f32 	%f53, [%rd36+4];
	fma.rn.f32 	%f54, %f52, %f53, %f51;
	ld.volatile.shared.f32 	%f55, [%r114+8];
	ld.global.f32 	%f56, [%rd36+8];
	fma.rn.f32 	%f57, %f55, %f56, %f54;
	ld.volatile.shared.f32 	%f58, [%r114+12];
	ld.global.f32 	%f59, [%rd36+12];
	fma.rn.f32 	%f60, %f58, %f59, %f57;
	ld.volatile.shared.f32 	%f61, [%r114+16];
	ld.global.f32 	%f62, [%rd36+16];
	fma.rn.f32 	%f63, %f61, %f62, %f60;
	ld.volatile.shared.f32 	%f64, [%r114+20];
	ld.global.f32 	%f65, [%rd36+20];
	fma.rn.f32 	%f66, %f64, %f65, %f63;
	ld.volatile.shared.f32 	%f67, [%r114+24];
	ld.global.f32 	%f68, [%rd36+24];
	fma.rn.f32 	%f69, %f67, %f68, %f66;
	ld.volatile.shared.f32 	%f70, [%r114+28];
	ld.global.f32 	%f71, [%rd36+28];
	fma.rn.f32 	%f122, %f70, %f71, %f69;
	add.s32 	%r116, %r116, 16;
	add.s32 	%r115, %r115, 16;
	add.s32 	%r114, %r114, 64;
	setp.ne.s32 	%p16, %r116, 0;
	mov.u32 	%r118, %r20;
	@%p16 bra 	$L__BB4_16;
$L__BB4_17:
	setp.eq.s32 	%p17, %r18, 0;
	@%p17 bra 	$L__BB4_27;
	add.s32 	%r90, %r18, -1;
	setp.lt.u32 	%p18, %r90, 7;
	@%p18 bra 	$L__BB4_20;
	add.s32 	%r91, %r118, %r28;
	shl.b32 	%r92, %r91, 2;
	mov.u32 	%r93, _ZZ16timeFilterUpdatePKdPKfS2_PKbPfPKiS7_S7_E2sW;
	add.s32 	%r94, %r93, %r92;
	ld.volatile.shared.f32 	%f73, [%r94];
	add.s32 	%r95, %r30, %r118;
	mul.wide.s32 	%rd37, %r95, 4;
	add.s64 	%rd38, %rd2, %rd37;
	ld.global.f32 	%f74, [%rd38];
	fma.rn.f32 	%f75, %f73, %f74, %f122;
	ld.volatile.shared.f32 	%f76, [%r94+4];
	ld.global.f32 	%f77, [%rd38+4];
	fma.rn.f32 	%f78, %f76, %f77, %f75;
	ld.volatile.shared.f32 	%f79, [%r94+8];
	ld.global.f32 	%f80, [%rd38+8];
	fma.rn.f32 	%f81, %f79, %f80, %f78;
	ld.volatile.shared.f32 	%f82, [%r94+12];
	ld.global.f32 	%f83, [%rd38+12];
	fma.rn.f32 	%f84, %f82, %f83, %f81;
	ld.volatile.shared.f32 	%f85, [%r94+16];
	ld.global.f32 	%f86, [%rd38+16];
	fma.rn.f32 	%f87, %f85, %f86, %f84;
	ld.volatile.shared.f32 	%f88, [%r94+20];
	ld.global.f32 	%f89, [%rd38+20];
	fma.rn.f32 	%f90, %f88, %f89, %f87;
	ld.volatile.shared.f32 	%f91, [%r94+24];
	ld.global.f32 	%f92, [%rd38+24];
	fma.rn.f32 	%f93, %f91, %f92, %f90;
	ld.volatile.shared.f32 	%f94, [%r94+28];
	ld.global.f32 	%f95, [%rd38+28];
	fma.rn.f32 	%f122, %f94, %f95, %f93;
	add.s32 	%r118, %r118, 8;
$L__BB4_20:
	setp.eq.s32 	%p19, %r19, 0;
	@%p19 bra 	$L__BB4_27;
	add.s32 	%r96, %r19, -1;
	setp.lt.u32 	%p20, %r96, 3;
	@%p20 bra 	$L__BB4_23;
	add.s32 	%r97, %r118, %r28;
	shl.b32 	%r98, %r97, 2;
	mov.u32 	%r99, _ZZ16timeFilterUpdatePKdPKfS2_PKbPfPKiS7_S7_E2sW;
	add.s32 	%r100, %r99, %r98;
	ld.volatile.shared.f32 	%f97, [%r100];
	add.s32 	%r101, %r30, %r118;
	mul.wide.s32 	%rd39, %r101, 4;
	add.s64 	%rd40, %rd2, %rd39;
	ld.global.f32 	%f98, [%rd40];
	fma.rn.f32 	%f99, %f97, %f98, %f122;
	ld.volatile.shared.f32 	%f100, [%r100+4];
	ld.global.f32 	%f101, [%rd40+4];
	fma.rn.f32 	%f102, %f100, %f101, %f99;
	ld.volatile.shared.f32 	%f103, [%r100+8];
	ld.global.f32 	%f104, [%rd40+8];
	fma.rn.f32 	%f105, %f103, %f104, %f102;
	ld.volatile.shared.f32 	%f106, [%r100+12];
	ld.global.f32 	%f107, [%rd40+12];
	fma.rn.f32 	%f122, %f106, %f107, %f105;
	add.s32 	%r118, %r118, 4;
$L__BB4_23:
	setp.eq.s32 	%p21, %r21, 0;
	@%p21 bra 	$L__BB4_27;
	setp.eq.s32 	%p22, %r21, 1;
	add.s32 	%r102, %r118, %r28;
	shl.b32 	%r103, %r102, 2;
	mov.u32 	%r104, _ZZ16timeFilterUpdatePKdPKfS2_PKbPfPKiS7_S7_E2sW;
	add.s32 	%r45, %r104, %r103;
	ld.volatile.shared.f32 	%f108, [%r45];
	add.s32 	%r105, %r30, %r118;
	mul.wide.s32 	%rd41, %r105, 4;
	add.s64 	%rd9, %rd2, %rd41;
	ld.global.f32 	%f109, [%rd9];
	fma.rn.f32 	%f122, %f108, %f109, %f122;
	@%p22 bra 	$L__BB4_27;
	setp.eq.s32 	%p23, %r21, 2;
	ld.volatile.shared.f32 	%f110, [%r45+4];
	ld.global.f32 	%f111, [%rd9+4];
	fma.rn.f32 	%f122, %f110, %f111, %f122;
	@%p23 bra 	$L__BB4_27;
	ld.volatile.shared.f32 	%f112, [%r45+8];
	ld.global.f32 	%f113, [%rd9+8];
	fma.rn.f32 	%f122, %f112, %f113, %f122;
$L__BB4_27:
	add.s32 	%r113, %r113, 1;
	setp.ne.s32 	%p24, %r113, %r50;
	@%p24 bra 	$L__BB4_13;
$L__BB4_28:
	mad.lo.s32 	%r106, %r3, %r2, %r79;
	mul.wide.s32 	%rd42, %r106, 4;
	add.s64 	%rd43, %rd8, %rd42;
	st.global.f32 	[%rd43], %f122;
	ld.global.u32 	%r111, [%rd3];
$L__BB4_29:
	add.s32 	%r112, %r112, 1;
	setp.lt.s32 	%p25, %r112, %r111;
	@%p25 bra 	$L__BB4_9;
$L__BB4_30:
	ret;

}
	// .globl	_Z10bestFilterPKdPKfS2_PfS3_Pi
.visible .entry _Z10bestFilterPKdPKfS2_PfS3_Pi(
	.param .u64 .ptr .align 1 _Z10bestFilterPKdPKfS2_PfS3_Pi_param_0,
	.param .u64 .ptr .align 1 _Z10bestFilterPKdPKfS2_PfS3_Pi_param_1,
	.param .u64 .ptr .align 1 _Z10bestFilterPKdPKfS2_PfS3_Pi_param_2,
	.param .u64 .ptr .align 1 _Z10bestFilterPKdPKfS2_PfS3_Pi_param_3,
	.param .u64 .ptr .align 1 _Z10bestFilterPKdPKfS2_PfS3_Pi_param_4,
	.param .u64 .ptr .align 1 _Z10bestFilterPKdPKfS2_PfS3_Pi_param_5
)
{
	.reg .pred 	%p<24>;
	.reg .b32 	%r<61>;
	.reg .b32 	%f<117>;
	.reg .b64 	%rd<38>;
	.reg .b64 	%fd<40>;

	ld.param.u64 	%rd12, [_Z10bestFilterPKdPKfS2_PfS3_Pi_param_0];
	ld.param.u64 	%rd13, [_Z10bestFilterPKdPKfS2_PfS3_Pi_param_1];
	ld.param.u64 	%rd14, [_Z10bestFilterPKdPKfS2_PfS3_Pi_param_2];
	ld.param.u64 	%rd9, [_Z10bestFilterPKdPKfS2_PfS3_Pi_param_3];
	ld.param.u64 	%rd10, [_Z10bestFilterPKdPKfS2_PfS3_Pi_param_4];
	cvta.to.global.u64 	%rd1, %rd14;
	cvta.to.global.u64 	%rd2, %rd13;
	cvta.to.global.u64 	%rd3, %rd12;
	mov.u32 	%r27, %tid.x;
	mov.u32 	%r28, %ctaid.x;
	ld.global.f64 	%fd1, [%rd3];
	cvt.rzi.s32.f64 	%r1, %fd1;
	ld.global.f64 	%fd2, [%rd3+56];
	cvt.rn.f32.f64 	%f1, %fd2;
	ld.global.f64 	%fd3, [%rd3+32];
	cvt.rzi.s32.f64 	%r29, %fd3;
	mov.u32 	%r2, %ntid.x;
	mad.lo.s32 	%r50, %r28, %r2, %r27;
	sub.s32 	%r4, %r1, %r29;
	setp.ge.s32 	%p1, %r50, %r4;
	@%p1 bra 	$L__BB5_12;
	ld.global.f64 	%fd4, [%rd3+8];
	cvt.rzi.s32.f64 	%r5, %fd4;
	add.f32 	%f2, %f1, 0f3F800000;
	mov.u32 	%r31, %nctaid.x;
	mul.lo.s32 	%r6, %r2, %r31;
	cvta.to.global.u64 	%rd4, %rd9;
	cvta.to.global.u64 	%rd5, %rd10;
	mov.b32 	%r60, 0;
	mul.wide.s32 	%rd25, %r1, 4;
$L__BB5_2:
	setp.lt.s32 	%p2, %r5, 1;
	mov.f32 	%f115, 0f00000000;
	mov.f32 	%f116, %f115;
	@%p2 bra 	$L__BB5_11;
	setp.lt.u32 	%p3, %r5, 4;
	mov.f32 	%f116, 0f00000000;
	mov.b32 	%r59, 0;
	mov.f32 	%f115, %f116;
	@%p3 bra 	$L__BB5_6;
	add.s64 	%rd37, %rd1, 8;
	mov.f32 	%f116, 0f00000000;
	mov.b32 	%r53, 0;
	mov.u32 	%r51, %r50;
$L__BB5_5:
	.pragma "nounroll";
	mul.wide.s32 	%rd15, %r51, 4;
	add.s64 	%rd16, %rd2, %rd15;
	ld.global.f32 	%f25, [%rd16];
	max.f32 	%f26, %f25, 0f00000000;
	ld.global.f32 	%f27, [%rd37+-8];
	mul.f32 	%f28, %f27, %f1;
	add.f32 	%f29, %f26, %f28;
	mul.f32 	%f30, %f29, %f29;
	div.rn.f32 	%f31, %f30, %f2;
	mul.f32 	%f32, %f27, %f28;
	sub.f32 	%f33, %f31, %f32;
	cvt.f64.f32 	%fd5, %f33;
	cvt.f64.f32 	%fd6, %f115;
	add.f64 	%fd7, %fd6, 0d3EB0C6F7A0B5ED8D;
	setp.lt.f64 	%p4, %fd7, %fd5;
	cvt.f64.f32 	%fd8, %f116;
	add.f64 	%fd9, %fd8, 0d3EB0C6F7A0B5ED8D;
	setp.lt.f64 	%p5, %fd9, %fd5;
	selp.f32 	%f34, %f33, %f116, %p5;
	selp.f32 	%f35, %f33, %f115, %p4;
	selp.f32 	%f36, %f115, %f34, %p4;
	selp.b32 	%r35, %r53, %r60, %p4;
	mul.wide.s32 	%rd17, %r1, 4;
	add.s64 	%rd18, %rd16, %rd17;
	ld.global.f32 	%f37, [%rd18];
	max.f32 	%f38, %f37, 0f00000000;
	ld.global.f32 	%f39, [%rd37+-4];
	mul.f32 	%f40, %f39, %f1;
	add.f32 	%f41, %f38, %f40;
	mul.f32 	%f42, %f41, %f41;
	div.rn.f32 	%f43, %f42, %f2;
	mul.f32 	%f44, %f39, %f40;
	sub.f32 	%f45, %f43, %f44;
	cvt.f64.f32 	%fd10, %f45;
	cvt.f64.f32 	%fd11, %f35;
	add.f64 	%fd12, %fd11, 0d3EB0C6F7A0B5ED8D;
	setp.lt.f64 	%p6, %fd12, %fd10;
	cvt.f64.f32 	%fd13, %f36;
	add.f64 	%fd14, %fd13, 0d3EB0C6F7A0B5ED8D;
	setp.lt.f64 	%p7, %fd14, %fd10;
	selp.f32 	%f46, %f45, %f36, %p7;
	selp.f32 	%f47, %f45, %f35, %p6;
	selp.f32 	%f48, %f35, %f46, %p6;
	add.s32 	%r36, %r53, 1;
	selp.b32 	%r37, %r36, %r35, %p6;
	add.s64 	%rd19, %rd18, %rd17;
	ld.global.f32 	%f49, [%rd19];
	max.f32 	%f50, %f49, 0f00000000;
	ld.global.f32 	%f51, [%rd37];
	mul.f32 	%f52, %f51, %f1;
	add.f32 	%f53, %f50, %f52;
	mul.f32 	%f54, %f53, %f53;
	div.rn.f32 	%f55, %f54, %f2;
	mul.f32 	%f56, %f51, %f52;
	sub.f32 	%f57, %f55, %f56;
	cvt.f64.f32 	%fd15, %f57;
	cvt.f64.f32 	%fd16, %f47;
	add.f64 	%fd17, %fd16, 0d3EB0C6F7A0B5ED8D;
	setp.lt.f64 	%p8, %fd17, %fd15;
	cvt.f64.f32 	%fd18, %f48;
	add.f64 	%fd19, %fd18, 0d3EB0C6F7A0B5ED8D;
	setp.lt.f64 	%p9, %fd19, %fd15;
	selp.f32 	%f58, %f57, %f48, %p9;
	selp.f32 	%f59, %f57, %f47, %p8;
	selp.f32 	%f60, %f47, %f58, %p8;
	add.s32 	%r38, %r53, 2;
	selp.b32 	%r39, %r38, %r37, %p8;
	add.s64 	%rd20, %rd19, %rd17;
	ld.global.f32 	%f61, [%rd20];
	max.f32 	%f62, %f61, 0f00000000;
	ld.global.f32 	%f63, [%rd37+4];
	mul.f32 	%f64, %f63, %f1;
	add.f32 	%f65, %f62, %f64;
	mul.f32 	%f66, %f65, %f65;
	div.rn.f32 	%f67, %f66, %f2;
	mul.f32 	%f68, %f63, %f64;
	sub.f32 	%f69, %f67, %f68;
	cvt.f64.f32 	%fd20, %f69;
	cvt.f64.f32 	%fd21, %f59;
	add.f64 	%fd22, %fd21, 0d3EB0C6F7A0B5ED8D;
	setp.lt.f64 	%p10, %fd22, %fd20;
	cvt.f64.f32 	%fd23, %f60;
	add.f64 	%fd24, %fd23, 0d3EB0C6F7A0B5ED8D;
	setp.lt.f64 	%p11, %fd24, %fd20;
	selp.f32 	%f70, %f69, %f60, %p11;
	selp.f32 	%f115, %f69, %f59, %p10;
	selp.f32 	%f116, %f59, %f70, %p10;
	add.s32 	%r40, %r53, 3;
	selp.b32 	%r60, %r40, %r39, %p10;
	add.s64 	%rd37, %rd37, 16;
	shl.b32 	%r41, %r1, 2;
	add.s32 	%r51, %r51, %r41;
	add.s32 	%r53, %r53, 4;
	and.b32  	%r59, %r5, 2147483644;
	setp.ne.s32 	%p12, %r53, %r59;
	@%p12 bra 	$L__BB5_5;
$L__BB5_6:
	and.b32  	%r43, %r5, 3;
	setp.eq.s32 	%p13, %r43, 0;
	@%p13 bra 	$L__BB5_11;
	setp.eq.s32 	%p14, %r43, 1;
	@%p14 bra 	$L__BB5_9;
	mad.lo.s32 	%r44, %r59, %r1, %r50;
	mul.wide.s32 	%rd21, %r44, 4;
	add.s64 	%rd22, %rd2, %rd21;
	ld.global.f32 	%f72, [%rd22];
	max.f32 	%f73, %f72, 0f00000000;
	mul.wide.u32 	%rd23, %r59, 4;
	add.s64 	%rd24, %rd1, %rd23;
	ld.global.f32 	%f74, [%rd24];
	mul.f32 	%f75, %f74, %f1;
	add.f32 	%f76, %f73, %f75;
	mul.f32 	%f77, %f76, %f76;
	div.rn.f32 	%f78, %f77, %f2;
	mul.f32 	%f79, %f74, %f75;
	sub.f32 	%f80, %f78, %f79;
	cvt.f64.f32 	%fd25, %f80;
	cvt.f64.f32 	%fd26, %f115;
	add.f64 	%fd27, %fd26, 0d3EB0C6F7A0B5ED8D;
	setp.lt.f64 	%p15, %fd27, %fd25;
	cvt.f64.f32 	%fd28, %f116;
	add.f64 	%fd29, %fd28, 0d3EB0C6F7A0B5ED8D;
	setp.lt.f64 	%p16, %fd29, %fd25;
	selp.f32 	%f81, %f80, %f116, %p16;
	selp.f32 	%f82, %f80, %f115, %p15;
	selp.f32 	%f83, %f115, %f81, %p15;
	selp.b32 	%r45, %r59, %r60, %p15;
	add.s32 	%r46, %r59, 1;
	add.s64 	%rd26, %rd22, %rd25;
	ld.global.f32 	%f84, [%rd26];
	max.f32 	%f85, %f84, 0f00000000;
	ld.global.f32 	%f86, [%rd24+4];
	mul.f32 	%f87, %f86, %f1;
	add.f32 	%f88, %f85, %f87;
	mul.f32 	%f89, %f88, %f88;
	div.rn.f32 	%f90, %f89, %f2;
	mul.f32 	%f91, %f86, %f87;
	sub.f32 	%f92, %f90, %f91;
	cvt.f64.f32 	%fd30, %f92;
	cvt.f64.f32 	%fd31, %f82;
	add.f64 	%fd32, %fd31, 0d3EB0C6F7A0B5ED8D;
	setp.lt.f64 	%p17, %fd32, %fd30;
	cvt.f64.f32 	%fd33, %f83;
	add.f64 	%fd34, %fd33, 0d3EB0C6F7A0B5ED8D;
	setp.lt.f64 	%p18, %fd34, %fd30;
	selp.f32 	%f93, %f92, %f83, %p18;
	selp.f32 	%f115, %f92, %f82, %p17;
	selp.f32 	%f116, %f82, %f93, %p17;
	selp.b32 	%r60, %r46, %r45, %p17;
	add.s32 	%r59, %r59, 2;
$L__BB5_9:
	and.b32  	%r47, %r5, 1;
	setp.eq.b32 	%p19, %r47, 1;
	not.pred 	%p20, %p19;
	@%p20 bra 	$L__BB5_11;
	mad.lo.s32 	%r48, %r59, %r1, %r50;
	mul.wide.s32 	%rd27, %r48, 4;
	add.s64 	%rd28, %rd2, %rd27;
	ld.global.f32 	%f94, [%rd28];
	max.f32 	%f95, %f94, 0f00000000;
	mul.wide.u32 	%rd29, %r59, 4;
	add.s64 	%rd30, %rd1, %rd29;
	ld.global.f32 	%f96, [%rd30];
	mul.f32 	%f97, %f96, %f1;
	add.f32 	%f98, %f95, %f97;
	mul.f32 	%f99, %f98, %f98;
	div.rn.f32 	%f100, %f99, %f2;
	mul.f32 	%f101, %f96, %f97;
	sub.f32 	%f102, %f100, %f101;
	cvt.f64.f32 	%fd35, %f102;
	cvt.f64.f32 	%fd36, %f115;
	add.f64 	%fd37, %fd36, 0d3EB0C6F7A0B5ED8D;
	setp.lt.f64 	%p21, %fd37, %fd35;
	cvt.f64.f32 	%fd38, %f116;
	add.f64 	%fd39, %fd38, 0d3EB0C6F7A0B5ED8D;
	setp.lt.f64 	%p22, %fd39, %fd35;
	selp.f32 	%f103, %f102, %f116, %p22;
	selp.f32 	%f17, %f102, %f115, %p21;
	selp.f32 	%f116, %f115, %f103, %p21;
	selp.b32 	%r60, %r59, %r60, %p21;
	mov.f32 	%f115, %f17;
$L__BB5_11:
	ld.param.u64 	%rd36, [_Z10bestFilterPKdPKfS2_PfS3_Pi_param_5];
	mul.wide.s32 	%rd31, %r50, 4;
	add.s64 	%rd32, %rd4, %rd31;
	st.global.f32 	[%rd32], %f115;
	sub.f32 	%f104, %f115, %f116;
	add.s64 	%rd33, %rd5, %rd31;
	st.global.f32 	[%rd33], %f104;
	cvta.to.global.u64 	%rd34, %rd36;
	add.s64 	%rd35, %rd34, %rd31;
	st.global.u32 	[%rd35], %r60;
	add.s32 	%r50, %r50, %r6;
	setp.lt.s32 	%p23, %r50, %r4;
	@%p23 bra 	$L__BB5_2;
$L__BB5_12:
	ret;

}
	// .globl	_Z16bestFilterUpdatePKdPKfS2_PfS3_PiPKiS6_S6_
.visible .entry _Z16bestFilterUpdatePKdPKfS2_PfS3_PiPKiS6_S6_(
	.param .u64 .ptr .align 1 _Z16bestFilterUpdatePKdPKfS2_PfS3_PiPKiS6_S6__param_0,
	.param .u64 .ptr .align 1 _Z16bestFilterUpdatePKdPKfS2_PfS3_PiPKiS6_S6__param_1,
	.param .u64 .ptr .align 1 _Z16bestFilterUpdatePKdPKfS2_PfS3_PiPKiS6_S6__param_2,
	.param .u64 .ptr .align 1 _Z16bestFilterUpdatePKdPKfS2_PfS3_PiPKiS6_S6__param_3,
	.param .u64 .ptr .align 1 _Z16bestFilterUpdatePKdPKfS2_PfS3_PiPKiS6_S6__param_4,
	.param .u64 .ptr .align 1 _Z16bestFilterUpdatePKdPKfS2_PfS3_PiPKiS6_S6__param_5,
	.param .u64 .ptr .align 1 _Z16bestFilterUpdatePKdPKfS2_PfS3_PiPKiS6_S6__param_6,
	.param .u64 .ptr .align 1 _Z16bestFilterUpdatePKdPKfS2_PfS3_PiPKiS6_S6__param_7,
	.param .u64 .ptr .align 1 _Z16bestFilterUpdatePKdPKfS2_PfS3_PiPKiS6_S6__param_8
)
{
	.reg .pred 	%p<19>;
	.reg .b32 	%r<58>;
	.reg .b32 	%f<90>;
	.reg .b64 	%rd<40>;
	.reg .b64 	%fd<26>;

	ld.param.u64 	%rd10, [_Z16bestFilterUpdatePKdPKfS2_PfS3_PiPKiS6_S6__param_0];
	ld.param.u64 	%rd11, [_Z16bestFilterUpdatePKdPKfS2_PfS3_PiPKiS6_S6__param_1];
	ld.param.u64 	%rd12, [_Z16bestFilterUpdatePKdPKfS2_PfS3_PiPKiS6_S6__param_2];
	ld.param.u64 	%rd7, [_Z16bestFilterUpdatePKdPKfS2_PfS3_PiPKiS6_S6__param_3];
	ld.param.u64 	%rd8, [_Z16bestFilterUpdatePKdPKfS2_PfS3_PiPKiS6_S6__param_5];
	ld.param.u64 	%rd9, [_Z16bestFilterUpdatePKdPKfS2_PfS3_PiPKiS6_S6__param_6];
	ld.param.u64 	%rd13, [_Z16bestFilterUpdatePKdPKfS2_PfS3_PiPKiS6_S6__param_8];
	cvta.to.global.u64 	%rd1, %rd12;
	cvta.to.global.u64 	%rd2, %rd11;
	cvta.to.global.u64 	%rd14, %rd13;
	cvta.to.global.u64 	%rd3, %rd10;
	ld.global.f64 	%fd1, [%rd3];
	cvt.rzi.s32.f64 	%r1, %fd1;
	ld.global.f64 	%fd2, [%rd3+8];
	cvt.rzi.s32.f64 	%r2, %fd2;
	ld.global.f64 	%fd3, [%rd3+56];
	cvt.rn.f32.f64 	%f1, %fd3;
	ld.global.u32 	%r24, [%rd14+4];
	mov.u32 	%r25, %ctaid.x;
	add.s32 	%r3, %r24, %r25;
	ld.global.u32 	%r26, [%rd14];
	setp.ge.s32 	%p1, %r3, %r26;
	@%p1 bra 	$L__BB6_12;
	cvta.to.global.u64 	%rd15, %rd9;
	ld.global.f64 	%fd4, [%rd3+32];
	cvt.rzi.s32.f64 	%r27, %fd4;
	mov.u32 	%r28, %tid.x;
	mul.wide.s32 	%rd16, %r3, 4;
	add.s64 	%rd17, %rd15, %rd16;
	ld.global.u32 	%r29, [%rd17];
	sub.s32 	%r30, %r29, %r27;
	add.s32 	%r31, %r30, %r28;
	setp.lt.s32 	%p2, %r31, 0;
	setp.ge.s32 	%p3, %r31, %r1;
	or.pred  	%p4, %p2, %p3;
	@%p4 bra 	$L__BB6_12;
	setp.lt.s32 	%p5, %r2, 1;
	mov.b32 	%r57, 0;
	mov.f32 	%f89, 0f00000000;
	@%p5 bra 	$L__BB6_11;
	add.f32 	%f2, %f1, 0f3F800000;
	and.b32  	%r5, %r2, 3;
	setp.lt.u32 	%p6, %r2, 4;
	mov.f32 	%f89, 0f00000000;
	mov.b32 	%r57, 0;
	mov.u32 	%r56, %r57;
	@%p6 bra 	$L__BB6_6;
	and.b32  	%r56, %r2, 2147483644;
	add.s64 	%rd39, %rd1, 8;
	shl.b32 	%r7, %r1, 2;
	mov.f32 	%f89, 0f00000000;
	mov.b32 	%r57, 0;
	mul.wide.s32 	%rd20, %r1, 4;
	mov.u32 	%r48, %r31;
	mov.u32 	%r50, %r57;
$L__BB6_5:
	.pragma "nounroll";
	mul.wide.s32 	%rd18, %r48, 4;
	add.s64 	%rd19, %rd2, %rd18;
	ld.global.f32 	%f16, [%rd19];
	max.f32 	%f17, %f16, 0f00000000;
	ld.global.f32 	%f18, [%rd39+-8];
	mul.f32 	%f19, %f18, %f1;
	add.f32 	%f20, %f17, %f19;
	mul.f32 	%f21, %f20, %f20;
	div.rn.f32 	%f22, %f21, %f2;
	mul.f32 	%f23, %f18, %f19;
	sub.f32 	%f24, %f22, %f23;
	cvt.f64.f32 	%fd5, %f24;
	cvt.f64.f32 	%fd6, %f89;
	add.f64 	%fd7, %fd6, 0d3EB0C6F7A0B5ED8D;
	setp.lt.f64 	%p7, %fd7, %fd5;
	selp.f32 	%f25, %f24, %f89, %p7;
	selp.b32 	%r36, %r50, %r57, %p7;
	add.s64 	%rd21, %rd19, %rd20;
	ld.global.f32 	%f26, [%rd21];
	max.f32 	%f27, %f26, 0f00000000;
	ld.global.f32 	%f28, [%rd39+-4];
	mul.f32 	%f29, %f28, %f1;
	add.f32 	%f30, %f27, %f29;
	mul.f32 	%f31, %f30, %f30;
	div.rn.f32 	%f32, %f31, %f2;
	mul.f32 	%f33, %f28, %f29;
	sub.f32 	%f34, %f32, %f33;
	cvt.f64.f32 	%fd8, %f34;
	cvt.f64.f32 	%fd9, %f25;
	add.f64 	%fd10, %fd9, 0d3EB0C6F7A0B5ED8D;
	setp.lt.f64 	%p8, %fd10, %fd8;
	selp.f32 	%f35, %f34, %f25, %p8;
	add.s32 	%r37, %r50, 1;
	selp.b32 	%r38, %r37, %r36, %p8;
	add.s64 	%rd22, %rd21, %rd20;
	ld.global.f32 	%f36, [%rd22];
	max.f32 	%f37, %f36, 0f00000000;
	ld.global.f32 	%f38, [%rd39];
	mul.f32 	%f39, %f38, %f1;
	add.f32 	%f40, %f37, %f39;
	mul.f32 	%f41, %f40, %f40;
	div.rn.f32 	%f42, %f41, %f2;
	mul.f32 	%f43, %f38, %f39;
	sub.f32 	%f44, %f42, %f43;
	cvt.f64.f32 	%fd11, %f44;
	cvt.f64.f32 	%fd12, %f35;
	add.f64 	%fd13, %fd12, 0d3EB0C6F7A0B5ED8D;
	setp.lt.f64 	%p9, %fd13, %fd11;
	selp.f32 	%f45, %f44, %f35, %p9;
	add.s32 	%r39, %r50, 2;
	selp.b32 	%r40, %r39, %r38, %p9;
	add.s64 	%rd23, %rd22, %rd20;
	ld.global.f32 	%f46, [%rd23];
	max.f32 	%f47, %f46, 0f00000000;
	ld.global.f32 	%f48, [%rd39+4];
	mul.f32 	%f49, %f48, %f1;
	add.f32 	%f50, %f47, %f49;
	mul.f32 	%f51, %f50, %f50;
	div.rn.f32 	%f52, %f51, %f2;
	mul.f32 	%f53, %f48, %f49;
	sub.f32 	%f54, %f52, %f53;
	cvt.f64.f32 	%fd14, %f54;
	cvt.f64.f32 	%fd15, %f45;
	add.f64 	%fd16, %fd15, 0d3EB0C6F7A0B5ED8D;
	setp.lt.f64 	%p10, %fd16, %fd14;
	selp.f32 	%f89, %f54, %f45, %p10;
	add.s32 	%r41, %r50, 3;
	selp.b32 	%r57, %r41, %r40, %p10;
	add.s64 	%rd39, %rd39, 16;
	add.s32 	%r48, %r48, %r7;
	add.s32 	%r50, %r50, 4;
	setp.ne.s32 	%p11, %r50, %r56;
	@%p11 bra 	$L__BB6_5;
$L__BB6_6:
	setp.eq.s32 	%p12, %r5, 0;
	@%p12 bra 	$L__BB6_11;
	setp.eq.s32 	%p13, %r5, 1;
	@%p13 bra 	$L__BB6_9;
	mad.lo.s32 	%r43, %r56, %r1, %r31;
	mul.wide.s32 	%rd24, %r43, 4;
	add.s64 	%rd25, %rd2, %rd24;
	ld.global.f32 	%f56, [%rd25];
	max.f32 	%f57, %f56, 0f00000000;
	mul.wide.u32 	%rd26, %r56, 4;
	add.s64 	%rd27, %rd1, %rd26;
	ld.global.f32 	%f58, [%rd27];
	mul.f32 	%f59, %f58, %f1;
	add.f32 	%f60, %f57, %f59;
	mul.f32 	%f61, %f60, %f60;
	div.rn.f32 	%f62, %f61, %f2;
	mul.f32 	%f63, %f58, %f59;
	sub.f32 	%f64, %f62, %f63;
	cvt.f64.f32 	%fd17, %f64;
	cvt.f64.f32 	%fd18, %f89;
	add.f64 	%fd19, %fd18, 0d3EB0C6F7A0B5ED8D;
	setp.lt.f64 	%p14, %fd19, %fd17;
	selp.f32 	%f65, %f64, %f89, %p14;
	selp.b32 	%r44, %r56, %r57, %p14;
	add.s32 	%r45, %r56, 1;
	mul.wide.s32 	%rd28, %r1, 4;
	add.s64 	%rd29, %rd25, %rd28;
	ld.global.f32 	%f66, [%rd29];
	max.f32 	%f67, %f66, 0f00000000;
	ld.global.f32 	%f68, [%rd27+4];
	mul.f32 	%f69, %f68, %f1;
	add.f32 	%f70, %f67, %f69;
	mul.f32 	%f71, %f70, %f70;
	div.rn.f32 	%f72, %f71, %f2;
	mul.f32 	%f73, %f68, %f69;
	sub.f32 	%f74, %f72, %f73;
	cvt.f64.f32 	%fd20, %f74;
	cvt.f64.f32 	%fd21, %f65;
	add.f64 	%fd22, %fd21, 0d3EB0C6F7A0B5ED8D;
	setp.lt.f64 	%p15, %fd22, %fd20;
	selp.f32 	%f89, %f74, %f65, %p15;
	selp.b32 	%r57, %r45, %r44, %p15;
	add.s32 	%r56, %r56, 2;
$L__BB6_9:
	and.b32  	%r46, %r2, 1;
	setp.eq.b32 	%p16, %r46, 1;
	not.pred 	%p17, %p16;
	@%p17 bra 	$L__BB6_11;
	mad.lo.s32 	%r47, %r56, %r1, %r31;
	mul.wide.s32 	%rd30, %r47, 4;
	add.s64 	%rd31, %rd2, %rd30;
	ld.global.f32 	%f75, [%rd31];
	max.f32 	%f76, %f75, 0f00000000;
	mul.wide.u32 	%rd32, %r56, 4;
	add.s64 	%rd33, %rd1, %rd32;
	ld.global.f32 	%f77, [%rd33];
	mul.f32 	%f78, %f77, %f1;
	add.f32 	%f79, %f76, %f78;
	mul.f32 	%f80, %f79, %f79;
	div.rn.f32 	%f81, %f80, %f2;
	mul.f32 	%f82, %f77, %f78;
	sub.f32 	%f83, %f81, %f82;
	cvt.f64.f32 	%fd23, %f83;
	cvt.f64.f32 	%fd24, %f89;
	add.f64 	%fd25, %fd24, 0d3EB0C6F7A0B5ED8D;
	setp.lt.f64 	%p18, %fd25, %fd23;
	selp.f32 	%f89, %f83, %f89, %p18;
	selp.b32 	%r57, %r56, %r57, %p18;
$L__BB6_11:
	cvta.to.global.u64 	%rd34, %rd7;
	mul.wide.u32 	%rd35, %r31, 4;
	add.s64 	%rd36, %rd34, %rd35;
	st.global.f32 	[%rd36], %f89;
	cvta.to.global.u64 	%rd37, %rd8;
	add.s64 	%rd38, %rd37, %rd35;
	st.global.u32 	[%rd38], %r57;
$L__BB6_12:
	ret;

}
	// .globl	_Z14cleanup_spikesPKdPKfS2_S2_S2_PKiPiS5_PfS6_S6_S5_
.visible .entry _Z14cleanup_spikesPKdPKfS2_S2_S2_PKiPiS5_PfS6_S6_S5_(
	.param .u64 .ptr .align 1 _Z14cleanup_spikesPKdPKfS2_S2_S2_PKiPiS5_PfS6_S6_S5__param_0,
	.param .u64 .ptr .align 1 _Z14cleanup_spikesPKdPKfS2_S2_S2_PKiPiS5_PfS6_S6_S5__param_1,
	.param .u64 .ptr .align 1 _Z14cleanup_spikesPKdPKfS2_S2_S2_PKiPiS5_PfS6_S6_S5__param_2,
	.param .u64 .ptr .align 1 _Z14cleanup_spikesPKdPKfS2_S2_S2_PKiPiS5_PfS6_S6_S5__param_3,
	.param .u64 .ptr .align 1 _Z14cleanup_spikesPKdPKfS2_S2_S2_PKiPiS5_PfS6_S6_S5__param_4,
	.param .u64 .ptr .align 1 _Z14cleanup_spikesPKdPKfS2_S2_S2_PKiPiS5_PfS6_S6_S5__param_5,
	.param .u64 .ptr .align 1 _Z14cleanup_spikesPKdPKfS2_S2_S2_PKiPiS5_PfS6_S6_S5__param_6,
	.param .u64 .ptr .align 1 _Z14cleanup_spikesPKdPKfS2_S2_S2_PKiPiS5_PfS6_S6_S5__param_7,
	.param .u64 .ptr .align 1 _Z14cleanup_spikesPKdPKfS2_S2_S2_PKiPiS5_PfS6_S6_S5__param_8,
	.param .u64 .ptr .align 1 _Z14cleanup_spikesPKdPKfS2_S2_S2_PKiPiS5_PfS6_S6_S5__param_9,
	.param .u64 .ptr .align 1 _Z14cleanup_spikesPKdPKfS2_S2_S2_PKiPiS5_PfS6_S6_S5__param_10,
	.param .u64 .ptr .align 1 _Z14cleanup_spikesPKdPKfS2_S2_S2_PKiPiS5_PfS6_S6_S5__param_11
)
{
	.reg .pred 	%p<9>;
	.reg .b32 	%r<37>;
	.reg .b32 	%f<10>;
	.reg .b64 	%rd<47>;
	.reg .b64 	%fd<4>;
	// demoted variable
	.shared .align 4 .b8 _ZZ14cleanup_spikesPKdPKfS2_S2_S2_PKiPiS5_PfS6_S6_S5_E5sdata[4748];
	ld.param.u64 	%rd21, [_Z14cleanup_spikesPKdPKfS2_S2_S2_PKiPiS5_PfS6_S6_S5__param_0];
	ld.param.u64 	%rd22, [_Z14cleanup_spikesPKdPKfS2_S2_S2_PKiPiS5_PfS6_S6_S5__param_3];
	ld.param.u64 	%rd13, [_Z14cleanup_spikesPKdPKfS2_S2_S2_PKiPiS5_PfS6_S6_S5__param_4];
	ld.param.u64 	%rd15, [_Z14cleanup_spikesPKdPKfS2_S2_S2_PKiPiS5_PfS6_S6_S5__param_6];
	ld.param.u64 	%rd16, [_Z14cleanup_spikesPKdPKfS2_S2_S2_PKiPiS5_PfS6_S6_S5__param_7];
	ld.param.u64 	%rd17, [_Z14cleanup_spikesPKdPKfS2_S2_S2_PKiPiS5_PfS6_S6_S5__param_8];
	ld.param.u64 	%rd18, [_Z14cleanup_spikesPKdPKfS2_S2_S2_PKiPiS5_PfS6_S6_S5__param_9];
	ld.param.u64 	%rd19, [_Z14cleanup_spikesPKdPKfS2_S2_S2_PKiPiS5_PfS6_S6_S5__param_10];
	ld.param.u64 	%rd20, [_Z14cleanup_spikesPKdPKfS2_S2_S2_PKiPiS5_PfS6_S6_S5__param_11];
	cvta.to.global.u64 	%rd1, %rd22;
	cvta.to.global.u64 	%rd2, %rd21;
	ld.global.f64 	%fd1, [%rd2+32];
	cvt.rzi.s32.f64 	%r1, %fd1;
	mov.u32 	%r2, %tid.x;
	mov.u32 	%r20, %ctaid.x;
	ld.global.f64 	%fd2, [%rd2];
	cvt.rzi.s32.f64 	%r3, %fd2;
	mov.u32 	%r4, %ntid.x;
	mul.lo.s32 	%r35, %r20, %r4;
	sub.s32 	%r21, %r3, %r1;
	add.s32 	%r6, %r21, -1023;
	setp.gt.s32 	%p1, %r35, %r6;
	@%p1 bra 	$L__BB7_11;
	ld.param.u64 	%rd46, [_Z14cleanup_spikesPKdPKfS2_S2_S2_PKiPiS5_PfS6_S6_S5__param_5];
	ld.param.u64 	%rd45, [_Z14cleanup_spikesPKdPKfS2_S2_S2_PKiPiS5_PfS6_S6_S5__param_1];
	ld.global.f64 	%fd3, [%rd2+16];
	cvt.rn.f32.f64 	%f3, %fd3;
	add.s32 	%r22, %r1, -1;
	shl.b32 	%r7, %r22, 1;
	shl.b32 	%r23, %r2, 2;
	mov.u32 	%r24, _ZZ14cleanup_spikesPKdPKfS2_S2_S2_PKiPiS5_PfS6_S6_S5_E5sdata;
	add.s32 	%r8, %r24, %r23;
	add.s32 	%r9, %r7, %r2;
	shl.b32 	%r25, %r22, 3;
	add.s32 	%r10, %r8, %r25;
	sub.s32 	%r11, %r9, %r22;
	shl.b32 	%r26, %r1, 2;
	add.s32 	%r12, %r8, %r26;
	mul.f32 	%f1, %f3, %f3;
	sub.s32 	%r13, 1, %r1;
	mov.u32 	%r27, %nctaid.x;
	mul.lo.s32 	%r14, %r4, %r27;
	cvta.to.global.u64 	%rd3, %rd20;
	cvta.to.global.u64 	%rd4, %rd46;
	cvta.to.global.u64 	%rd5, %rd15;
	cvta.to.global.u64 	%rd6, %rd16;
	cvta.to.global.u64 	%rd7, %rd45;
	cvta.to.global.u64 	%rd8, %rd18;
	cvta.to.global.u64 	%rd9, %rd17;
	cvta.to.global.u64 	%rd10, %rd13;
	cvta.to.global.u64 	%rd11, %rd19;
$L__BB7_2:
	setp.ge.s32 	%p2, %r2, %r7;
	@%p2 bra 	$L__BB7_4;
	add.s32 	%r28, %r35, %r2;
	mul.wide.s32 	%rd23, %r28, 4;
	add.s64 	%rd24, %rd1, %rd23;
	ld.global.f32 	%f4, [%rd24];
	st.volatile.shared.f32 	[%r8], %f4;
$L__BB7_4:
	add.s32 	%r29, %r9, %r35;
	mul.wide.s32 	%rd25, %r29, 4;
	add.s64 	%rd26, %rd1, %rd25;
	ld.global.f32 	%f5, [%rd26];
	st.volatile.shared.f32 	[%r10], %f5;
	bar.sync 	0;
	ld.volatile.shared.f32 	%f2, [%r12+-4];
	setp.leu.f32 	%p3, %f2, %f1;
	@%p3 bra 	$L__BB7_10;
	setp.ge.s32 	%p4, %r13, %r1;
	mov.u32 	%r36, %r13;
	@%p4 bra 	$L__BB7_6;
	bra.uni 	$L__BB7_9;
$L__BB7_6:
	atom.global.add.u32 	%r18, [%rd3], 1;
	setp.gt.s32 	%p7, %r18, 99999;
	@%p7 bra 	$L__BB7_10;
	add.s32 	%r32, %r35, %r11;
	cvt.s64.s32 	%rd27, %r35;
	cvt.u64.u32 	%rd28, %r2;
	cvt.s64.s32 	%rd29, %r1;
	add.s64 	%rd30, %rd29, %rd28;
	add.s64 	%rd31, %rd30, %rd27;
	shl.b64 	%rd32, %rd31, 2;
	add.s64 	%rd33, %rd4, %rd32;
	ld.global.u32 	%r33, [%rd33+-4];
	mul.wide.s32 	%rd34, %r18, 4;
	add.s64 	%rd35, %rd5, %rd34;
	st.global.u32 	[%rd35], %r32;
	add.s64 	%rd36, %rd6, %rd34;
	st.global.u32 	[%rd36], %r33;
	mul.lo.s32 	%r34, %r33, %r3;
	cvt.s64.s32 	%rd37, %r34;
	add.s64 	%rd38, %rd31, %rd37;
	shl.b64 	%rd39, %rd38, 2;
	add.s64 	%rd40, %rd7, %rd39;
	ld.global.f32 	%f7, [%rd40+-4];
	add.s64 	%rd41, %rd8, %rd34;
	st.global.f32 	[%rd41], %f7;
	sqrt.rn.f32 	%f8, %f2;
	add.s64 	%rd42, %rd9, %rd34;
	st.global.f32 	[%rd42], %f8;
	add.s64 	%rd43, %rd10, %rd32;
	ld.global.f32 	%f9, [%rd43+-4];
	add.s64 	%rd44, %rd11, %rd34;
	st.global.f32 	[%rd44], %f9;
	bra.uni 	$L__BB7_10;
$L__BB7_8:
	add.s32 	%r36, %r36, 1;
	setp.eq.s32 	%p6, %r36, %r1;
	@%p6 bra 	$L__BB7_6;
$L__BB7_9:
	shl.b32 	%r30, %r36, 2;
	add.s32 	%r31, %r12, %r30;
	ld.volatile.shared.f32 	%f6, [%r31+-4];
	setp.gt.f32 	%p5, %f6, %f2;
	@%p5 bra 	$L__BB7_10;
	bra.uni 	$L__BB7_8;
$L__BB7_10:
	add.s32 	%r35, %r35, %r14;
	setp.le.s32 	%p8, %r35, %r6;
	@%p8 bra 	$L__BB7_2;
$L__BB7_11:
	ret;

}
	// .globl	_Z11extractFEATPKdPKiS2_S2_PKfS2_S4_Pf
.visible .entry _Z11extractFEATPKdPKiS2_S2_PKfS2_S4_Pf(
	.param .u64 .ptr .align 1 _Z11extractFEATPKdPKiS2_S2_PKfS2_S4_Pf_param_0,
	.param .u64 .ptr .align 1 _Z11extractFEATPKdPKiS2_S2_PKfS2_S4_Pf_param_1,
	.param .u64 .ptr .align 1 _Z11extractFEATPKdPKiS2_S2_PKfS2_S4_Pf_param_2,
	.param .u64 .ptr .align 1 _Z11extractFEATPKdPKiS2_S2_PKfS2_S4_Pf_param_3,
	.param .u64 .ptr .align 1 _Z11extractFEATPKdPKiS2_S2_PKfS2_S4_Pf_param_4,
	.param .u64 .ptr .align 1 _Z11extractFEATPKdPKiS2_S2_PKfS2_S4_Pf_param_5,
	.param .u64 .ptr .align 1 _Z11extractFEATPKdPKiS2_S2_PKfS2_S4_Pf_param_6,
	.param .u64 .ptr .align 1 _Z11extractFEATPKdPKiS2_S2_PKfS2_S4_Pf_param_7
)
{
	.reg .pred 	%p<3>;
	.reg .b32 	%r<24>;
	.reg .b32 	%f<32>;
	.reg .b64 	%rd<28>;
	.reg .b64 	%fd<4>;

	ld.param.u64 	%rd15, [_Z11extractFEATPKdPKiS2_S2_PKfS2_S4_Pf_param_0];
	ld.param.u64 	%rd9, [_Z11extractFEATPKdPKiS2_S2_PKfS2_S4_Pf_param_1];
	ld.param.u64 	%rd10, [_Z11extractFEATPKdPKiS2_S2_PKfS2_S4_Pf_param_2];
	ld.param.u64 	%rd16, [_Z11extractFEATPKdPKiS2_S2_PKfS2_S4_Pf_param_3];
	ld.param.u64 	%rd11, [_Z11extractFEATPKdPKiS2_S2_PKfS2_S4_Pf_param_4];
	ld.param.u64 	%rd12, [_Z11extractFEATPKdPKiS2_S2_PKfS2_S4_Pf_param_5];
	ld.param.u64 	%rd13, [_Z11extractFEATPKdPKiS2_S2_PKfS2_S4_Pf_param_6];
	ld.param.u64 	%rd14, [_Z11extractFEATPKdPKiS2_S2_PKfS2_S4_Pf_param_7];
	cvta.to.global.u64 	%rd1, %rd16;
	cvta.to.global.u64 	%rd2, %rd15;
	mov.u32 	%r9, %tid.x;
	mov.u32 	%r10, %ctaid.x;
	mov.u32 	%r1, %ntid.x;
	ld.global.u32 	%r11, [%rd1+4];
	mad.lo.s32 	%r12, %r1, %r10, %r9;
	add.s32 	%r23, %r12, %r11;
	ld.global.u32 	%r13, [%rd1];
	setp.ge.s32 	%p1, %r23, %r13;
	@%p1 bra 	$L__BB8_3;
	mov.u32 	%r3, %tid.y;
	ld.global.f64 	%fd1, [%rd2];
	ld.global.f64 	%fd2, [%rd2+40];
	cvt.rzi.s32.f64 	%r4, %fd2;
	ld.global.f64 	%fd3, [%rd2+56];
	cvt.rn.f32.f64 	%f1, %fd3;
	mov.u32 	%r14, %nctaid.x;
	mul.lo.s32 	%r5, %r1, %r14;
	cvt.rzi.s32.f64 	%r6, %fd1;
	cvta.to.global.u64 	%rd3, %rd9;
	cvta.to.global.u64 	%rd4, %rd10;
	cvta.to.global.u64 	%rd5, %rd12;
	cvta.to.global.u64 	%rd6, %rd14;
	cvta.to.global.u64 	%rd7, %rd11;
	cvta.to.global.u64 	%rd8, %rd13;
$L__BB8_2:
	mul.wide.s32 	%rd17, %r23, 4;
	add.s64 	%rd18, %rd3, %rd17;
	ld.global.u32 	%r15, [%rd18];
	add.s64 	%rd19, %rd4, %rd17;
	ld.global.u32 	%r16, [%rd19];
	mad.lo.s32 	%r17, %r16, %r4, %r3;
	mul.wide.s32 	%rd20, %r17, 4;
	add.s64 	%rd21, %rd5, %rd20;
	ld.global.u32 	%r18, [%rd21];
	mad.lo.s32 	%r19, %r18, %r6, %r15;
	mul.wide.s32 	%rd22, %r18, 4;
	add.s64 	%rd23, %rd8, %rd22;
	ld.global.f32 	%f2, [%rd23];
	div.rn.f32 	%f3, %f1, %f2;
	mul.f32 	%f4, %f2, %f2;
	div.rn.f32 	%f5, %f1, %f4;
	add.f32 	%f6, %f5, 0f3F800000;
	sqrt.rn.f32 	%f7, %f6;
	add.s32 	%r20, %r19, -3;
	mul.wide.s32 	%rd24, %r20, 4;
	add.s64 	%rd25, %rd7, %rd24;
	ld.global.f32 	%f8, [%rd25];
	add.f32 	%f9, %f8, %f3;
	div.rn.f32 	%f10, %f9, %f7;
	max.f32 	%f11, %f10, 0f00000000;
	ld.global.f32 	%f12, [%rd25+4];
	add.f32 	%f13, %f12, %f3;
	div.rn.f32 	%f14, %f13, %f7;
	max.f32 	%f15, %f11, %f14;
	ld.global.f32 	%f16, [%rd25+8];
	add.f32 	%f17, %f16, %f3;
	div.rn.f32 	%f18, %f17, %f7;
	max.f32 	%f19, %f15, %f18;
	ld.global.f32 	%f20, [%rd25+12];
	add.f32 	%f21, %f20, %f3;
	div.rn.f32 	%f22, %f21, %f7;
	max.f32 	%f23, %f19, %f22;
	ld.global.f32 	%f24, [%rd25+16];
	add.f32 	%f25, %f24, %f3;
	div.rn.f32 	%f26, %f25, %f7;
	max.f32 	%f27, %f23, %f26;
	ld.global.f32 	%f28, [%rd25+20];
	add.f32 	%f29, %f28, %f3;
	div.rn.f32 	%f30, %f29, %f7;
	max.f32 	%f31, %f27, %f30;
	mad.lo.s32 	%r21, %r23, %r4, %r3;
	mul.wide.s32 	%rd26, %r21, 4;
	add.s64 	%rd27, %rd6, %rd26;
	st.global.f32 	[%rd27], %f31;
	add.s32 	%r23, %r23, %r5;
	ld.global.u32 	%r22, [%rd1];
	setp.lt.s32 	%p2, %r23, %r22;
	@%p2 bra 	$L__BB8_2;
$L__BB8_3:
	ret;

}
	// .globl	_Z15subtract_spikesPKdPKiS2_PKfS2_PfS4_S4_
.visible .entry _Z15subtract_spikesPKdPKiS2_PKfS2_PfS4_S4_(
	.param .u64 .ptr .align 1 _Z15subtract_spikesPKdPKiS2_PKfS2_PfS4_S4__param_0,
	.param .u64 .ptr .align 1 _Z15subtract_spikesPKdPKiS2_PKfS2_PfS4_S4__param_1,
	.param .u64 .ptr .align 1 _Z15subtract_spikesPKdPKiS2_PKfS2_PfS4_S4__param_2,
	.param .u64 .ptr .align 1 _Z15subtract_spikesPKdPKiS2_PKfS2_PfS4_S4__param_3,
	.param .u64 .ptr .align 1 _Z15subtract_spikesPKdPKiS2_PKfS2_PfS4_S4__param_4,
	.param .u64 .ptr .align 1 _Z15subtract_spikesPKdPKiS2_PKfS2_PfS4_S4__param_5,
	.param .u64 .ptr .align 1 _Z15subtract_spikesPKdPKiS2_PKfS2_PfS4_S4__param_6,
	.param .u64 .ptr .align 1 _Z15subtract_spikesPKdPKiS2_PKfS2_PfS4_S4__param_7
)
{
	.reg .pred 	%p<13>;
	.reg .b32 	%r<145>;
	.reg .b32 	%f<72>;
	.reg .b64 	%rd<83>;
	.reg .b64 	%fd<6>;

	ld.param.u64 	%rd16, [_Z15subtract_spikesPKdPKiS2_PKfS2_PfS4_S4__param_0];
	ld.param.u64 	%rd12, [_Z15subtract_spikesPKdPKiS2_PKfS2_PfS4_S4__param_1];
	ld.param.u64 	%rd13, [_Z15subtract_spikesPKdPKiS2_PKfS2_PfS4_S4__param_2];
	ld.param.u64 	%rd14, [_Z15subtract_spikesPKdPKiS2_PKfS2_PfS4_S4__param_3];
	ld.param.u64 	%rd17, [_Z15subtract_spikesPKdPKiS2_PKfS2_PfS4_S4__param_4];
	ld.param.u64 	%rd15, [_Z15subtract_spikesPKdPKiS2_PKfS2_PfS4_S4__param_5];
	ld.param.u64 	%rd18, [_Z15subtract_spikesPKdPKiS2_PKfS2_PfS4_S4__param_6];
	ld.param.u64 	%rd19, [_Z15subtract_spikesPKdPKiS2_PKfS2_PfS4_S4__param_7];
	cvta.to.global.u64 	%rd1, %rd19;
	cvta.to.global.u64 	%rd2, %rd18;
	cvta.to.global.u64 	%rd3, %rd17;
	cvta.to.global.u64 	%rd4, %rd16;
	ld.global.f64 	%fd1, [%rd4+32];
	cvt.rzi.s32.f64 	%r1, %fd1;
	ld.global.f64 	%fd2, [%rd4+72];
	cvt.rzi.s32.f64 	%r2, %fd2;
	ld.global.f64 	%fd3, [%rd4+8];
	cvt.rzi.s32.f64 	%r3, %fd3;
	mov.u32 	%r4, %tid.x;
	ld.global.u32 	%r84, [%rd3+4];
	mov.u32 	%r85, %ctaid.x;
	add.s32 	%r122, %r84, %r85;
	ld.global.u32 	%r144, [%rd3];
	setp.ge.s32 	%p1, %r122, %r144;
	@%p1 bra 	$L__BB9_19;
	ld.global.f64 	%fd4, [%rd4];
	ld.global.f64 	%fd5, [%rd4+48];
	cvt.rzi.s32.f64 	%r7, %fd5;
	mov.u32 	%r8, %tid.y;
	mov.u32 	%r9, %ntid.y;
	mov.u32 	%r10, %nctaid.x;
	and.b32  	%r11, %r7, 7;
	add.s32 	%r12, %r11, -1;
	and.b32  	%r13, %r7, 3;
	and.b32  	%r14, %r7, 2147483640;
	and.b32  	%r15, %r7, 1;
	neg.s32 	%r16, %r14;
	mul.lo.s32 	%r86, %r3, %r1;
	shl.b32 	%r17, %r86, 3;
	mul.lo.s32 	%r87, %r3, %r2;
	shl.b32 	%r18, %r87, 3;
	shl.b32 	%r19, %r3, 2;
	cvt.rzi.s32.f64 	%r20, %fd4;
	cvta.to.global.u64 	%rd5, %rd14;
	cvta.to.global.u64 	%rd6, %rd12;
	cvta.to.global.u64 	%rd7, %rd15;
	cvta.to.global.u64 	%rd8, %rd13;
$L__BB9_2:
	setp.ge.s32 	%p2, %r8, %r2;
	@%p2 bra 	$L__BB9_18;
	mul.wide.s32 	%rd20, %r122, 4;
	add.s64 	%rd9, %rd8, %rd20;
	add.s64 	%rd10, %rd5, %rd20;
	add.s64 	%rd11, %rd6, %rd20;
	mov.u32 	%r123, %r8;
$L__BB9_4:
	setp.lt.s32 	%p3, %r7, 1;
	mov.f32 	%f71, 0f00000000;
	@%p3 bra 	$L__BB9_16;
	setp.lt.u32 	%p4, %r7, 8;
	ld.global.u32 	%r24, [%rd9];
	mov.b32 	%r142, 0;
	mov.f32 	%f71, 0f00000000;
	@%p4 bra 	$L__BB9_8;
	add.s32 	%r89, %r3, %r24;
	mad.lo.s32 	%r139, %r1, %r89, %r4;
	mad.lo.s32 	%r138, %r2, %r89, %r123;
	shl.b32 	%r90, %r3, 1;
	add.s32 	%r91, %r90, %r24;
	mad.lo.s32 	%r137, %r1, %r91, %r4;
	mad.lo.s32 	%r136, %r2, %r91, %r123;
	mad.lo.s32 	%r92, %r3, 3, %r24;
	mad.lo.s32 	%r135, %r1, %r92, %r4;
	mad.lo.s32 	%r134, %r2, %r92, %r123;
	add.s32 	%r93, %r19, %r24;
	mad.lo.s32 	%r133, %r1, %r93, %r4;
	mad.lo.s32 	%r132, %r2, %r93, %r123;
	mad.lo.s32 	%r94, %r3, 5, %r24;
	mad.lo.s32 	%r131, %r1, %r94, %r4;
	mad.lo.s32 	%r130, %r2, %r94, %r123;
	mad.lo.s32 	%r95, %r3, 6, %r24;
	mad.lo.s32 	%r129, %r1, %r95, %r4;
	mad.lo.s32 	%r128, %r2, %r95, %r123;
	mad.lo.s32 	%r96, %r3, 7, %r24;
	mad.lo.s32 	%r127, %r1, %r96, %r4;
	mad.lo.s32 	%r126, %r2, %r96, %r123;
	mad.lo.s32 	%r125, %r2, %r24, %r123;
	mad.lo.s32 	%r124, %r1, %r24, %r4;
	mov.f32 	%f71, 0f00000000;
	mov.u32 	%r140, %r16;
$L__BB9_7:
	.pragma "nounroll";
	mul.wide.s32 	%rd21, %r124, 4;
	add.s64 	%rd22, %rd2, %rd21;
	ld.global.f32 	%f17, [%rd22];
	mul.wide.s32 	%rd23, %r125, 4;
	add.s64 	%rd24, %rd1, %rd23;
	ld.global.f32 	%f18, [%rd24];
	fma.rn.f32 	%f19, %f17, %f18, %f71;
	mul.wide.s32 	%rd25, %r139, 4;
	add.s64 	%rd26, %rd2, %rd25;
	ld.global.f32 	%f20, [%rd26];
	mul.wide.s32 	%rd27, %r138, 4;
	add.s64 	%rd28, %rd1, %rd27;
	ld.global.f32 	%f21, [%rd28];
	fma.rn.f32 	%f22, %f20, %f21, %f19;
	mul.wide.s32 	%rd29, %r137, 4;
	add.s64 	%rd30, %rd2, %rd29;
	ld.global.f32 	%f23, [%rd30];
	mul.wide.s32 	%rd31, %r136, 4;
	add.s64 	%rd32, %rd1, %rd31;
	ld.global.f32 	%f24, [%rd32];
	fma.rn.f32 	%f25, %f23, %f24, %f22;
	mul.wide.s32 	%rd33, %r135, 4;
	add.s64 	%rd34, %rd2, %rd33;
	ld.global.f32 	%f26, [%rd34];
	mul.wide.s32 	%rd35, %r134, 4;
	add.s64 	%rd36, %rd1, %rd35;
	ld.global.f32 	%f27, [%rd36];
	fma.rn.f32 	%f28, %f26, %f27, %f25;
	mul.wide.s32 	%rd37, %r133, 4;
	add.s64 	%rd38, %rd2, %rd37;
	ld.global.f32 	%f29, [%rd38];
	mul.wide.s32 	%rd39, %r132, 4;
	add.s64 	%rd40, %rd1, %rd39;
	ld.global.f32 	%f30, [%rd40];
	fma.rn.f32 	%f31, %f29, %f30, %f28;
	mul.wide.s32 	%rd41, %r131, 4;
	add.s64 	%rd42, %rd2, %rd41;
	ld.global.f32 	%f32, [%rd42];
	mul.wide.s32 	%rd43, %r130, 4;
	add.s64 	%rd44, %rd1, %rd43;
	ld.global.f32 	%f33, [%rd44];
	fma.rn.f32 	%f34, %f32, %f33, %f31;
	mul.wide.s32 	%rd45, %r129, 4;
	add.s64 	%rd46, %rd2, %rd45;
	ld.global.f32 	%f35, [%rd46];
	mul.wide.s32 	%rd47, %r128, 4;
	add.s64 	%rd48, %rd1, %rd47;
	ld.global.f32 	%f36, [%rd48];
	fma.rn.f32 	%f37, %f35, %f36, %f34;
	mul.wide.s32 	%rd49, %r127, 4;
	add.s64 	%rd50, %rd2, %rd49;
	ld.global.f32 	%f38, [%rd50];
	mul.wide.s32 	%rd51, %r126, 4;
	add.s64 	%rd52, %rd1, %rd51;
	ld.global.f32 	%f39, [%rd52];
	fma.rn.f32 	%f71, %f38, %f39, %f37;
	add.s32 	%r140, %r140, 8;
	add.s32 	%r139, %r139, %r17;
	add.s32 	%r138, %r138, %r18;
	add.s32 	%r137, %r137, %r17;
	add.s32 	%r136, %r136, %r18;
	add.s32 	%r135, %r135, %r17;
	add.s32 	%r134, %r134, %r18;
	add.s32 	%r133, %r133, %r17;
	add.s32 	%r132, %r132, %r18;
	add.s32 	%r131, %r131, %r17;
	add.s32 	%r130, %r130, %r18;
	add.s32 	%r129, %r129, %r17;
	add.s32 	%r128, %r128, %r18;
	add.s32 	%r127, %r127, %r17;
	add.s32 	%r126, %r126, %r18;
	add.s32 	%r125, %r125, %r18;
	add.s32 	%r124, %r124, %r17;
	setp.ne.s32 	%p5, %r140, 0;
	mov.u32 	%r142, %r14;
	@%p5 bra 	$L__BB9_7;
$L__BB9_8:
	setp.eq.s32 	%p6, %r11, 0;
	@%p6 bra 	$L__BB9_16;
	setp.lt.u32 	%p7, %r12, 3;
	@%p7 bra 	$L__BB9_11;
	mad.lo.s32 	%r97, %r142, %r3, %r24;
	mad.lo.s32 	%r98, %r97, %r1, %r4;
	mul.wide.s32 	%rd53, %r98, 4;
	add.s64 	%rd54, %rd2, %rd53;
	ld.global.f32 	%f41, [%rd54];
	mad.lo.s32 	%r99, %r97, %r2, %r123;
	mul.wide.s32 	%rd55, %r99, 4;
	add.s64 	%rd56, %rd1, %rd55;
	ld.global.f32 	%f42, [%rd56];
	fma.rn.f32 	%f43, %f41, %f42, %f71;
	add.s32 	%r100, %r97, %r3;
	mad.lo.s32 	%r101, %r100, %r1, %r4;
	mul.wide.s32 	%rd57, %r101, 4;
	add.s64 	%rd58, %rd2, %rd57;
	ld.global.f32 	%f44, [%rd58];
	mad.lo.s32 	%r102, %r100, %r2, %r123;
	mul.wide.s32 	%rd59, %r102, 4;
	add.s64 	%rd60, %rd1, %rd59;
	ld.global.f32 	%f45, [%rd60];
	fma.rn.f32 	%f46, %f44, %f45, %f43;
	add.s32 	%r103, %r100, %r3;
	mad.lo.s32 	%r104, %r103, %r1, %r4;
	mul.wide.s32 	%rd61, %r104, 4;
	add.s64 	%rd62, %rd2, %rd61;
	ld.global.f32 	%f47, [%rd62];
	mad.lo.s32 	%r105, %r103, %r2, %r123;
	mul.wide.s32 	%rd63, %r105, 4;
	add.s64 	%rd64, %rd1, %rd63;
	ld.global.f32 	%f48, [%rd64];
	fma.rn.f32 	%f49, %f47, %f48, %f46;
	add.s32 	%r106, %r103, %r3;
	mad.lo.s32 	%r107, %r106, %r1, %r4;
	mul.wide.s32 	%rd65, %r107, 4;
	add.s64 	%rd66, %rd2, %rd65;
	ld.global.f32 	%f50, [%rd66];
	mad.lo.s32 	%r108, %r106, %r2, %r123;
	mul.wide.s32 	%rd67, %r108, 4;
	add.s64 	%rd68, %rd1, %rd67;
	ld.global.f32 	%f51, [%rd68];
	fma.rn.f32 	%f71, %f50, %f51, %f49;
	add.s32 	%r142, %r142, 4;
$L__BB9_11:
	setp.eq.s32 	%p8, %r13, 0;
	@%p8 bra 	$L__BB9_16;
	setp.eq.s32 	%p9, %r13, 1;
	@%p9 bra 	$L__BB9_14;
	mad.lo.s32 	%r109, %r142, %r3, %r24;
	mad.lo.s32 	%r110, %r109, %r1, %r4;
	mul.wide.s32 	%rd69, %r110, 4;
	add.s64 	%rd70, %rd2, %rd69;
	ld.global.f32 	%f53, [%rd70];
	mad.lo.s32 	%r111, %r109, %r2, %r123;
	mul.wide.s32 	%rd71, %r111, 4;
	add.s64 	%rd72, %rd1, %rd71;
	ld.global.f32 	%f54, [%rd72];
	fma.rn.f32 	%f55, %f53, %f54, %f71;
	add.s32 	%r112, %r109, %r3;
	mad.lo.s32 	%r113, %r112, %r1, %r4;
	mul.wide.s32 	%rd73, %r113, 4;
	add.s64 	%rd74, %rd2, %rd73;
	ld.global.f32 	%f56, [%rd74];
	mad.lo.s32 	%r114, %r112, %r2, %r123;
	mul.wide.s32 	%rd75, %r114, 4;
	add.s64 	%rd76, %rd1, %rd75;
	ld.global.f32 	%f57, [%rd76];
	fma.rn.f32 	%f71, %f56, %f57, %f55;
	add.s32 	%r142, %r142, 2;
$L__BB9_14:
	setp.eq.s32 	%p10, %r15, 0;
	@%p10 bra 	$L__BB9_16;
	mad.lo.s32 	%r115, %r142, %r3, %r24;
	mad.lo.s32 	%r116, %r115, %r1, %r4;
	mul.wide.s32 	%rd77, %r116, 4;
	add.s64 	%rd78, %rd2, %rd77;
	ld.global.f32 	%f58, [%rd78];
	mad.lo.s32 	%r117, %r115, %r2, %r123;
	mul.wide.s32 	%rd79, %r117, 4;
	add.s64 	%rd80, %rd1, %rd79;
	ld.global.f32 	%f59, [%rd80];
	fma.rn.f32 	%f71, %f58, %f59, %f71;
$L__BB9_16:
	ld.global.f32 	%f60, [%rd10];
	neg.f32 	%f61, %f60;
	mul.f32 	%f62, %f71, %f61;
	ld.global.u32 	%r118, [%rd11];
	mad.lo.s32 	%r119, %r123, %r20, %r4;
	add.s32 	%r120, %r119, %r118;
	mul.wide.s32 	%rd81, %r120, 4;
	add.s64 	%rd82, %rd7, %rd81;
	atom.global.add.f32 	%f63, [%rd82], %f62;
	add.s32 	%r123, %r123, %r9;
	setp.lt.s32 	%p11, %r123, %r2;
	@%p11 bra 	$L__BB9_4;
	ld.global.u32 	%r144, [%rd3];
$L__BB9_18:
	add.s32 	%r122, %r122, %r10;
	setp.lt.s32 	%p12, %r122, %r144;
	@%p12 bra 	$L__BB9_2;
$L__BB9_19:
	ret;

}
	// .globl	_Z18subtract_spikes_v4PKdPKiS2_PKfS2_PdS4_S4_
.visible .entry _Z18subtract_spikes_v4PKdPKiS2_PKfS2_PdS4_S4_(
	.param .u64 .ptr .align 1 _Z18subtract_spikes_v4PKdPKiS2_PKfS2_PdS4_S4__param_0,
	.param .u64 .ptr .align 1 _Z18subtract_spikes_v4PKdPKiS2_PKfS2_PdS4_S4__param_1,
	.param .u64 .ptr .align 1 _Z18subtract_spikes_v4PKdPKiS2_PKfS2_PdS4_S4__param_2,
	.param .u64 .ptr .align 1 _Z18subtract_spikes_v4PKdPKiS2_PKfS2_PdS4_S4__param_3,
	.param .u64 .ptr .align 1 _Z18subtract_spikes_v4PKdPKiS2_PKfS2_PdS4_S4__param_4,
	.param .u64 .ptr .align 1 _Z18subtract_spikes_v4PKdPKiS2_PKfS2_PdS4_S4__param_5,
	.param .u64 .ptr .align 1 _Z18subtract_spikes_v4PKdPKiS2_PKfS2_PdS4_S4__param_6,
	.param .u64 .ptr .align 1 _Z18subtract_spikes_v4PKdPKiS2_PKfS2_PdS4_S4__param_7
)
{
	.reg .pred 	%p<15>;
	.reg .b32 	%r<145>;
	.reg .b32 	%f<32>;
	.reg .b64 	%rd<88>;
	.reg .b64 	%fd<77>;

	ld.param.u64 	%rd20, [_Z18subtract_spikes_v4PKdPKiS2_PKfS2_PdS4_S4__param_0];
	ld.param.u64 	%rd16, [_Z18subtract_spikes_v4PKdPKiS2_PKfS2_PdS4_S4__param_1];
	ld.param.u64 	%rd17, [_Z18subtract_spikes_v4PKdPKiS2_PKfS2_PdS4_S4__param_2];
	ld.param.u64 	%rd18, [_Z18subtract_spikes_v4PKdPKiS2_PKfS2_PdS4_S4__param_3];
	ld.param.u64 	%rd21, [_Z18subtract_spikes_v4PKdPKiS2_PKfS2_PdS4_S4__param_4];
	ld.param.u64 	%rd19, [_Z18subtract_spikes_v4PKdPKiS2_PKfS2_PdS4_S4__param_5];
	ld.param.u64 	%rd22, [_Z18subtract_spikes_v4PKdPKiS2_PKfS2_PdS4_S4__param_6];
	ld.param.u64 	%rd23, [_Z18subtract_spikes_v4PKdPKiS2_PKfS2_PdS4_S4__param_7];
	cvta.to.global.u64 	%rd1, %rd23;
	cvta.to.global.u64 	%rd2, %rd22;
	cvta.to.global.u64 	%rd3, %rd21;
	cvta.to.global.u64 	%rd4, %rd20;
	ld.global.f64 	%fd14, [%rd4+32];
	cvt.rzi.s32.f64 	%r1, %fd14;
	ld.global.f64 	%fd15, [%rd4+72];
	cvt.rzi.s32.f64 	%r2, %fd15;
	ld.global.f64 	%fd16, [%rd4+8];
	cvt.rzi.s32.f64 	%r3, %fd16;
	mov.u32 	%r4, %tid.x;
	ld.global.u32 	%r82, [%rd3+4];
	mov.u32 	%r83, %ctaid.x;
	add.s32 	%r122, %r82, %r83;
	ld.global.u32 	%r144, [%rd3];
	setp.ge.s32 	%p1, %r122, %r144;
	@%p1 bra 	$L__BB10_21;
	ld.global.f64 	%fd17, [%rd4];
	ld.global.f64 	%fd18, [%rd4+48];
	cvt.rzi.s32.f64 	%r7, %fd18;
	mov.u32 	%r8, %tid.y;
	mov.u32 	%r9, %ntid.y;
	mov.u32 	%r10, %nctaid.x;
	and.b32  	%r11, %r7, 7;
	and.b32  	%r12, %r7, 3;
	and.b32  	%r13, %r7, 2147483640;
	neg.s32 	%r14, %r13;
	mul.lo.s32 	%r84, %r3, %r1;
	shl.b32 	%r15, %r84, 3;
	mul.lo.s32 	%r85, %r3, %r2;
	shl.b32 	%r16, %r85, 3;
	shl.b32 	%r17, %r3, 2;
	cvt.rzi.s32.f64 	%r18, %fd17;
	cvta.to.global.u64 	%rd5, %rd18;
	cvta.to.global.u64 	%rd6, %rd16;
	cvta.to.global.u64 	%rd7, %rd19;
	cvta.to.global.u64 	%rd8, %rd17;
$L__BB10_2:
	setp.ge.s32 	%p2, %r8, %r2;
	@%p2 bra 	$L__BB10_20;
	mul.wide.s32 	%rd24, %r122, 4;
	add.s64 	%rd9, %rd8, %rd24;
	add.s64 	%rd10, %rd5, %rd24;
	add.s64 	%rd11, %rd6, %rd24;
	mov.u32 	%r123, %r8;
$L__BB10_4:
	setp.lt.s32 	%p3, %r7, 1;
	mov.f64 	%fd76, 0d0000000000000000;
	@%p3 bra 	$L__BB10_16;
	setp.lt.u32 	%p4, %r7, 8;
	ld.global.u32 	%r22, [%rd9];
	mov.f64 	%fd76, 0d0000000000000000;
	mov.b32 	%r142, 0;
	@%p4 bra 	$L__BB10_8;
	add.s32 	%r87, %r3, %r22;
	mad.lo.s32 	%r139, %r1, %r87, %r4;
	mad.lo.s32 	%r138, %r2, %r87, %r123;
	shl.b32 	%r88, %r3, 1;
	add.s32 	%r89, %r88, %r22;
	mad.lo.s32 	%r137, %r1, %r89, %r4;
	mad.lo.s32 	%r136, %r2, %r89, %r123;
	mad.lo.s32 	%r90, %r3, 3, %r22;
	mad.lo.s32 	%r135, %r1, %r90, %r4;
	mad.lo.s32 	%r134, %r2, %r90, %r123;
	add.s32 	%r91, %r17, %r22;
	mad.lo.s32 	%r133, %r1, %r91, %r4;
	mad.lo.s32 	%r132, %r2, %r91, %r123;
	mad.lo.s32 	%r92, %r3, 5, %r22;
	mad.lo.s32 	%r131, %r1, %r92, %r4;
	mad.lo.s32 	%r130, %r2, %r92, %r123;
	mad.lo.s32 	%r93, %r3, 6, %r22;
	mad.lo.s32 	%r129, %r1, %r93, %r4;
	mad.lo.s32 	%r128, %r2, %r93, %r123;
	mad.lo.s32 	%r94, %r3, 7, %r22;
	mad.lo.s32 	%r127, %r1, %r94, %r4;
	mad.lo.s32 	%r126, %r2, %r94, %r123;
	mad.lo.s32 	%r125, %r2, %r22, %r123;
	mad.lo.s32 	%r124, %r1, %r22, %r4;
	mov.f64 	%fd76, 0d0000000000000000;
	mov.u32 	%r140, %r14;
$L__BB10_7:
	.pragma "nounroll";
	mul.wide.s32 	%rd25, %r124, 4;
	add.s64 	%rd26, %rd2, %rd25;
	ld.global.f32 	%f1, [%rd26];
	cvt.f64.f32 	%fd23, %f1;
	mul.wide.s32 	%rd27, %r125, 4;
	add.s64 	%rd28, %rd1, %rd27;
	ld.global.f32 	%f2, [%rd28];
	cvt.f64.f32 	%fd24, %f2;
	fma.rn.f64 	%fd25, %fd23, %fd24, %fd76;
	mul.wide.s32 	%rd29, %r139, 4;
	add.s64 	%rd30, %rd2, %rd29;
	ld.global.f32 	%f3, [%rd30];
	cvt.f64.f32 	%fd26, %f3;
	mul.wide.s32 	%rd31, %r138, 4;
	add.s64 	%rd32, %rd1, %rd31;
	ld.global.f32 	%f4, [%rd32];
	cvt.f64.f32 	%fd27, %f4;
	fma.rn.f64 	%fd28, %fd26, %fd27, %fd25;
	mul.wide.s32 	%rd33, %r137, 4;
	add.s64 	%rd34, %rd2, %rd33;
	ld.global.f32 	%f5, [%rd34];
	cvt.f64.f32 	%fd29, %f5;
	mul.wide.s32 	%rd35, %r136, 4;
	add.s64 	%rd36, %rd1, %rd35;
	ld.global.f32 	%f6, [%rd36];
	cvt.f64.f32 	%fd30, %f6;
	fma.rn.f64 	%fd31, %fd29, %fd30, %fd28;
	mul.wide.s32 	%rd37, %r135, 4;
	add.s64 	%rd38, %rd2, %rd37;
	ld.global.f32 	%f7, [%rd38];
	cvt.f64.f32 	%fd32, %f7;
	mul.wide.s32 	%rd39, %r134, 4;
	add.s64 	%rd40, %rd1, %rd39;
	ld.global.f32 	%f8, [%rd40];
	cvt.f64.f32 	%fd33, %f8;
	fma.rn.f64 	%fd34, %fd32, %fd33, %fd31;
	mul.wide.s32 	%rd41, %r133, 4;
	add.s64 	%rd42, %rd2, %rd41;
	ld.global.f32 	%f9, [%rd42];
	cvt.f64.f32 	%fd35, %f9;
	mul.wide.s32 	%rd43, %r132, 4;
	add.s64 	%rd44, %rd1, %rd43;
	ld.global.f32 	%f10, [%rd44];
	cvt.f64.f32 	%fd36, %f10;
	fma.rn.f64 	%fd37, %fd35, %fd36, %fd34;
	mul.wide.s32 	%rd45, %r131, 4;
	add.s64 	%rd46, %rd2, %rd45;
	ld.global.f32 	%f11, [%rd46];
	cvt.f64.f32 	%fd38, %f11;
	mul.wide.s32 	%rd47, %r130, 4;
	add.s64 	%rd48, %rd1, %rd47;
	ld.global.f32 	%f12, [%rd48];
	cvt.f64.f32 	%fd39, %f12;
	fma.rn.f64 	%fd40, %fd38, %fd39, %fd37;
	mul.wide.s32 	%rd49, %r129, 4;
	add.s64 	%rd50, %rd2, %rd49;
	ld.global.f32 	%f13, [%rd50];
	cvt.f64.f32 	%fd41, %f13;
	mul.wide.s32 	%rd51, %r128, 4;
	add.s64 	%rd52, %rd1, %rd51;
	ld.global.f32 	%f14, [%rd52];
	cvt.f64.f32 	%fd42, %f14;
	fma.rn.f64 	%fd43, %fd41, %fd42, %fd40;
	mul.wide.s32 	%rd53, %r127, 4;
	add.s64 	%rd54, %rd2, %rd53;
	ld.global.f32 	%f15, [%rd54];
	cvt.f64.f32 	%fd44, %f15;
	mul.wide.s32 	%rd55, %r126, 4;
	add.s64 	%rd56, %rd1, %rd55;
	ld.global.f32 	%f16, [%rd56];
	cvt.f64.f32 	%fd45, %f16;
	fma.rn.f64 	%fd76, %fd44, %fd45, %fd43;
	add.s32 	%r140, %r140, 8;
	add.s32 	%r139, %r139, %r15;
	add.s32 	%r138, %r138, %r16;
	add.s32 	%r137, %r137, %r15;
	add.s32 	%r136, %r136, %r16;
	add.s32 	%r135, %r135, %r15;
	add.s32 	%r134, %r134, %r16;
	add.s32 	%r133, %r133, %r15;
	add.s32 	%r132, %r132, %r16;
	add.s32 	%r131, %r131, %r15;
	add.s32 	%r130, %r130, %r16;
	add.s32 	%r129, %r129, %r15;
	add.s32 	%r128, %r128, %r16;
	add.s32 	%r127, %r127, %r15;
	add.s32 	%r126, %r126, %r16;
	add.s32 	%r125, %r125, %r16;
	add.s32 	%r124, %r124, %r15;
	setp.ne.s32 	%p5, %r140, 0;
	mov.u32 	%r142, %r13;
	@%p5 bra 	$L__BB10_7;
$L__BB10_8:
	setp.eq.s32 	%p6, %r11, 0;
	@%p6 bra 	$L__BB10_16;
	add.s32 	%r95, %r11, -1;
	setp.lt.u32 	%p7, %r95, 3;
	@%p7 bra 	$L__BB10_11;
	mad.lo.s32 	%r96, %r142, %r3, %r22;
	mad.lo.s32 	%r97, %r96, %r1, %r4;
	mul.wide.s32 	%rd57, %r97, 4;
	add.s64 	%rd58, %rd2, %rd57;
	ld.global.f32 	%f17, [%rd58];
	cvt.f64.f32 	%fd47, %f17;
	mad.lo.s32 	%r98, %r96, %r2, %r123;
	mul.wide.s32 	%rd59, %r98, 4;
	add.s64 	%rd60, %rd1, %rd59;
	ld.global.f32 	%f18, [%rd60];
	cvt.f64.f32 	%fd48, %f18;
	fma.rn.f64 	%fd49, %fd47, %fd48, %fd76;
	add.s32 	%r99, %r96, %r3;
	mad.lo.s32 	%r100, %r99, %r1, %r4;
	mul.wide.s32 	%rd61, %r100, 4;
	add.s64 	%rd62, %rd2, %rd61;
	ld.global.f32 	%f19, [%rd62];
	cvt.f64.f32 	%fd50, %f19;
	mad.lo.s32 	%r101, %r99, %r2, %r123;
	mul.wide.s32 	%rd63, %r101, 4;
	add.s64 	%rd64, %rd1, %rd63;
	ld.global.f32 	%f20, [%rd64];
	cvt.f64.f32 	%fd51, %f20;
	fma.rn.f64 	%fd52, %fd50, %fd51, %fd49;
	add.s32 	%r102, %r99, %r3;
	mad.lo.s32 	%r103, %r102, %r1, %r4;
	mul.wide.s32 	%rd65, %r103, 4;
	add.s64 	%rd66, %rd2, %rd65;
	ld.global.f32 	%f21, [%rd66];
	cvt.f64.f32 	%fd53, %f21;
	mad.lo.s32 	%r104, %r102, %r2, %r123;
	mul.wide.s32 	%rd67, %r104, 4;
	add.s64 	%rd68, %rd1, %rd67;
	ld.global.f32 	%f22, [%rd68];
	cvt.f64.f32 	%fd54, %f22;
	fma.rn.f64 	%fd55, %fd53, %fd54, %fd52;
	add.s32 	%r105, %r102, %r3;
	mad.lo.s32 	%r106, %r105, %r1, %r4;
	mul.wide.s32 	%rd69, %r106, 4;
	add.s64 	%rd70, %rd2, %rd69;
	ld.global.f32 	%f23, [%rd70];
	cvt.f64.f32 	%fd56, %f23;
	mad.lo.s32 	%r107, %r105, %r2, %r123;
	mul.wide.s32 	%rd71, %r107, 4;
	add.s64 	%rd72, %rd1, %rd71;
	ld.global.f32 	%f24, [%rd72];
	cvt.f64.f32 	%fd57, %f24;
	fma.rn.f64 	%fd76, %fd56, %fd57, %fd55;
	add.s32 	%r142, %r142, 4;
$L__BB10_11:
	setp.eq.s32 	%p8, %r12, 0;
	@%p8 bra 	$L__BB10_16;
	setp.eq.s32 	%p9, %r12, 1;
	@%p9 bra 	$L__BB10_14;
	mad.lo.s32 	%r108, %r142, %r3, %r22;
	mad.lo.s32 	%r109, %r108, %r1, %r4;
	mul.wide.s32 	%rd73, %r109, 4;
	add.s64 	%rd74, %rd2, %rd73;
	ld.global.f32 	%f25, [%rd74];
	cvt.f64.f32 	%fd59, %f25;
	mad.lo.s32 	%r110, %r108, %r2, %r123;
	mul.wide.s32 	%rd75, %r110, 4;
	add.s64 	%rd76, %rd1, %rd75;
	ld.global.f32 	%f26, [%rd76];
	cvt.f64.f32 	%fd60, %f26;
	fma.rn.f64 	%fd61, %fd59, %fd60, %fd76;
	add.s32 	%r111, %r108, %r3;
	mad.lo.s32 	%r112, %r111, %r1, %r4;
	mul.wide.s32 	%rd77, %r112, 4;
	add.s64 	%rd78, %rd2, %rd77;
	ld.global.f32 	%f27, [%rd78];
	cvt.f64.f32 	%fd62, %f27;
	mad.lo.s32 	%r113, %r111, %r2, %r123;
	mul.wide.s32 	%rd79, %r113, 4;
	add.s64 	%rd80, %rd1, %rd79;
	ld.global.f32 	%f28, [%rd80];
	cvt.f64.f32 	%fd63, %f28;
	fma.rn.f64 	%fd76, %fd62, %fd63, %fd61;
	add.s32 	%r142, %r142, 2;
$L__BB10_14:
	and.b32  	%r114, %r7, 1;
	setp.eq.b32 	%p10, %r114, 1;
	not.pred 	%p11, %p10;
	@%p11 bra 	$L__BB10_16;
	mad.lo.s32 	%r115, %r142, %r3, %r22;
	mad.lo.s32 	%r116, %r115, %r1, %r4;
	mul.wide.s32 	%rd81, %r116, 4;
	add.s64 	%rd82, %rd2, %rd81;
	ld.global.f32 	%f29, [%rd82];
	cvt.f64.f32 	%fd64, %f29;
	mad.lo.s32 	%r117, %r115, %r2, %r123;
	mul.wide.s32 	%rd83, %r117, 4;
	add.s64 	%rd84, %rd1, %rd83;
	ld.global.f32 	%f30, [%rd84];
	cvt.f64.f32 	%fd65, %f30;
	fma.rn.f64 	%fd76, %fd64, %fd65, %fd76;
$L__BB10_16:
	ld.global.f32 	%f31, [%rd10];
	cvt.f64.f32 	%fd66, %f31;
	ld.global.u32 	%r118, [%rd11];
	mad.lo.s32 	%r119, %r123, %r18, %r4;
	add.s32 	%r120, %r119, %r118;
	mul.wide.s32 	%rd85, %r120, 8;
	add.s64 	%rd12, %rd7, %rd85;
	ld.global.u64 	%rd87, [%rd12];
	mul.f64 	%fd13, %fd76, %fd66;
$L__BB10_17:
	mov.b64 	%fd67, %rd87;
	sub.f64 	%fd68, %fd67, %fd13;
	mov.b64 	%rd86, %fd68;
	atom.relaxed.global.cas.b64 	%rd15, [%rd12], %rd87, %rd86;
	setp.ne.s64 	%p12, %rd87, %rd15;
	mov.u64 	%rd87, %rd15;
	@%p12 bra 	$L__BB10_17;
	add.s32 	%r123, %r123, %r9;
	setp.lt.s32 	%p13, %r123, %r2;
	@%p13 bra 	$L__BB10_4;
	ld.global.u32 	%r144, [%rd3];
$L__BB10_20:
	add.s32 	%r122, %r122, %r10;
	setp.lt.s32 	%p14, %r122, %r144;
	@%p14 bra 	$L__BB10_2;
$L__BB10_21:
	ret;

}
	// .globl	_Z12convToDoublePKdPKfPd
.visible .entry _Z12convToDoublePKdPKfPd(
	.param .u64 .ptr .align 1 _Z12convToDoublePKdPKfPd_param_0,
	.param .u64 .ptr .align 1 _Z12convToDoublePKdPKfPd_param_1,
	.param .u64 .ptr .align 1 _Z12convToDoublePKdPKfPd_param_2
)
{
	.reg .pred 	%p<7>;
	.reg .b32 	%r<33>;
	.reg .b32 	%f<6>;
	.reg .b64 	%rd<23>;
	.reg .b64 	%fd<8>;

	ld.param.u64 	%rd3, [_Z12convToDoublePKdPKfPd_param_0];
	ld.param.u64 	%rd4, [_Z12convToDoublePKdPKfPd_param_1];
	ld.param.u64 	%rd5, [_Z12convToDoublePKdPKfPd_param_2];
	cvta.to.global.u64 	%rd1, %rd5;
	cvta.to.global.u64 	%rd2, %rd4;
	cvta.to.global.u64 	%rd6, %rd3;
	ld.global.f64 	%fd1, [%rd6];
	cvt.rzi.s32.f64 	%r13, %fd1;
	ld.global.f64 	%fd2, [%rd6+72];
	cvt.rzi.s32.f64 	%r14, %fd2;
	mul.lo.s32 	%r1, %r14, %r13;
	mov.u32 	%r15, %tid.x;
	mov.u32 	%r16, %ctaid.x;
	mov.u32 	%r17, %ntid.x;
	mad.lo.s32 	%r31, %r16, %r17, %r15;
	mov.u32 	%r18, %nctaid.x;
	mul.lo.s32 	%r3, %r17, %r18;
	setp.ge.s32 	%p1, %r31, %r1;
	@%p1 bra 	$L__BB11_7;
	add.s32 	%r19, %r31, %r3;
	max.s32 	%r20, %r1, %r19;
	setp.lt.s32 	%p2, %r19, %r1;
	selp.u32 	%r21, 1, 0, %p2;
	add.s32 	%r22, %r19, %r21;
	sub.s32 	%r23, %r20, %r22;
	div.u32 	%r24, %r23, %r3;
	add.s32 	%r4, %r24, %r21;
	and.b32  	%r25, %r4, 3;
	setp.eq.s32 	%p3, %r25, 3;
	@%p3 bra 	$L__BB11_4;
	add.s32 	%r26, %r4, 1;
	and.b32  	%r27, %r26, 3;
	neg.s32 	%r29, %r27;
$L__BB11_3:
	.pragma "nounroll";
	mul.wide.s32 	%rd7, %r31, 8;
	add.s64 	%rd8, %rd1, %rd7;
	mul.wide.s32 	%rd9, %r31, 4;
	add.s64 	%rd10, %rd2, %rd9;
	ld.global.f32 	%f1, [%rd10];
	cvt.f64.f32 	%fd3, %f1;
	st.global.f64 	[%rd8], %fd3;
	add.s32 	%r31, %r31, %r3;
	add.s32 	%r29, %r29, 1;
	setp.ne.s32 	%p4, %r29, 0;
	@%p4 bra 	$L__BB11_3;
$L__BB11_4:
	setp.lt.u32 	%p5, %r4, 3;
	@%p5 bra 	$L__BB11_7;
	mul.wide.s32 	%rd15, %r3, 4;
	mul.wide.s32 	%rd17, %r3, 8;
	shl.b32 	%r28, %r3, 2;
$L__BB11_6:
	mul.wide.s32 	%rd11, %r31, 4;
	add.s64 	%rd12, %rd2, %rd11;
	ld.global.f32 	%f2, [%rd12];
	cvt.f64.f32 	%fd4, %f2;
	mul.wide.s32 	%rd13, %r31, 8;
	add.s64 	%rd14, %rd1, %rd13;
	st.global.f64 	[%rd14], %fd4;
	add.s64 	%rd16, %rd12, %rd15;
	ld.global.f32 	%f3, [%rd16];
	cvt.f64.f32 	%fd5, %f3;
	add.s64 	%rd18, %rd14, %rd17;
	st.global.f64 	[%rd18], %fd5;
	add.s64 	%rd19, %rd16, %rd15;
	ld.global.f32 	%f4, [%rd19];
	cvt.f64.f32 	%fd6, %f4;
	add.s64 	%rd20, %rd18, %rd17;
	st.global.f64 	[%rd20], %fd6;
	add.s64 	%rd21, %rd19, %rd15;
	ld.global.f32 	%f5, [%rd21];
	cvt.f64.f32 	%fd7, %f5;
	add.s64 	%rd22, %rd20, %rd17;
	st.global.f64 	[%rd22], %fd7;
	add.s32 	%r31, %r28, %r31;
	setp.lt.s32 	%p6, %r31, %r1;
	@%p6 bra 	$L__BB11_6;
$L__BB11_7:
	ret;

}
	// .globl	_Z12convToSinglePKdS0_Pf
.visible .entry _Z12convToSinglePKdS0_Pf(
	.param .u64 .ptr .align 1 _Z12convToSinglePKdS0_Pf_param_0,
	.param .u64 .ptr .align 1 _Z12convToSinglePKdS0_Pf_param_1,
	.param .u64 .ptr .align 1 _Z12convToSinglePKdS0_Pf_param_2
)
{
	.reg .pred 	%p<7>;
	.reg .b32 	%r<33>;
	.reg .b32 	%f<6>;
	.reg .b64 	%rd<23>;
	.reg .b64 	%fd<8>;

	ld.param.u64 	%rd3, [_Z12convToSinglePKdS0_Pf_param_0];
	ld.param.u64 	%rd4, [_Z12convToSinglePKdS0_Pf_param_1];
	ld.param.u64 	%rd5, [_Z12convToSinglePKdS0_Pf_param_2];
	cvta.to.global.u64 	%rd1, %rd5;
	cvta.to.global.u64 	%rd2, %rd4;
	cvta.to.global.u64 	%rd6, %rd3;
	ld.global.f64 	%fd1, [%rd6];
	cvt.rzi.s32.f64 	%r13, %fd1;
	ld.global.f64 	%fd2, [%rd6+72];
	cvt.rzi.s32.f64 	%r14, %fd2;
	mul.lo.s32 	%r1, %r14, %r13;
	mov.u32 	%r15, %tid.x;
	mov.u32 	%r16, %ctaid.x;
	mov.u32 	%r17, %ntid.x;
	mad.lo.s32 	%r31, %r16, %r17, %r15;
	mov.u32 	%r18, %nctaid.x;
	mul.lo.s32 	%r3, %r17, %r18;
	setp.ge.s32 	%p1, %r31, %r1;
	@%p1 bra 	$L__BB12_7;
	add.s32 	%r19, %r31, %r3;
	max.s32 	%r20, %r1, %r19;
	setp.lt.s32 	%p2, %r19, %r1;
	selp.u32 	%r21, 1, 0, %p2;
	add.s32 	%r22, %r19, %r21;
	sub.s32 	%r23, %r20, %r22;
	div.u32 	%r24, %r23, %r3;
	add.s32 	%r4, %r24, %r21;
	and.b32  	%r25, %r4, 3;
	setp.eq.s32 	%p3, %r25, 3;
	@%p3 bra 	$L__BB12_4;
	add.s32 	%r26, %r4, 1;
	and.b32  	%r27, %r26, 3;
	neg.s32 	%r29, %r27;
$L__BB12_3:
	.pragma "nounroll";
	mul.wide.s32 	%rd7, %r31, 4;
	add.s64 	%rd8, %rd1, %rd7;
	mul.wide.s32 	%rd9, %r31, 8;
	add.s64 	%rd10, %rd2, %rd9;
	ld.global.f64 	%fd3, [%rd10];
	cvt.rz.f32.f64 	%f1, %fd3;
	st.global.f32 	[%rd8], %f1;
	add.s32 	%r31, %r31, %r3;
	add.s32 	%r29, %r29, 1;
	setp.ne.s32 	%p4, %r29, 0;
	@%p4 bra 	$L__BB12_3;
$L__BB12_4:
	setp.lt.u32 	%p5, %r4, 3;
	@%p5 bra 	$L__BB12_7;
	mul.wide.s32 	%rd15, %r3, 8;
	mul.wide.s32 	%rd17, %r3, 4;
	shl.b32 	%r28, %r3, 2;
$L__BB12_6:
	mul.wide.s32 	%rd11, %r31, 8;
	add.s64 	%rd12, %rd2, %rd11;
	ld.global.f64 	%fd4, [%rd12];
	cvt.rz.f32.f64 	%f2, %fd4;
	mul.wide.s32 	%rd13, %r31, 4;
	add.s64 	%rd14, %rd1, %rd13;
	st.global.f32 	[%rd14], %f2;
	add.s64 	%rd16, %rd12, %rd15;
	ld.global.f64 	%fd5, [%rd16];
	cvt.rz.f32.f64 	%f3, %fd5;
	add.s64 	%rd18, %rd14, %rd17;
	st.global.f32 	[%rd18], %f3;
	add.s64 	%rd19, %rd16, %rd15;
	ld.global.f64 	%fd6, [%rd19];
	cvt.rz.f32.f64 	%f4, %fd6;
	add.s64 	%rd20, %rd18, %rd17;
	st.global.f32 	[%rd20], %f4;
	add.s64 	%rd21, %rd19, %rd15;
	ld.global.f64 	%fd7, [%rd21];
	cvt.rz.f32.f64 	%f5, %fd7;
	add.s64 	%rd22, %rd20, %rd17;
	st.global.f32 	[%rd22], %f5;
	add.s32 	%r31, %r28, %r31;
	setp.lt.s32 	%p6, %r31, %r1;
	@%p6 bra 	$L__BB12_6;
$L__BB12_7:
	ret;

}
	// .globl	_Z18subtract_spikes_v2PKdPKiPKjS2_PKfS2_PfS6_S6_
.visible .entry _Z18subtract_spikes_v2PKdPKiPKjS2_PKfS2_PfS6_S6_(
	.param .u64 .ptr .align 1 _Z18subtract_spikes_v2PKdPKiPKjS2_PKfS2_PfS6_S6__param_0,
	.param .u64 .ptr .align 1 _Z18subtract_spikes_v2PKdPKiPKjS2_PKfS2_PfS6_S6__param_1,
	.param .u64 .ptr .align 1 _Z18subtract_spikes_v2PKdPKiPKjS2_PKfS2_PfS6_S6__param_2,
	.param .u64 .ptr .align 1 _Z18subtract_spikes_v2PKdPKiPKjS2_PKfS2_PfS6_S6__param_3,
	.param .u64 .ptr .align 1 _Z18subtract_spikes_v2PKdPKiPKjS2_PKfS2_PfS6_S6__param_4,
	.param .u64 .ptr .align 1 _Z18subtract_spikes_v2PKdPKiPKjS2_PKfS2_PfS6_S6__param_5,
	.param .u64 .ptr .align 1 _Z18subtract_spikes_v2PKdPKiPKjS2_PKfS2_PfS6_S6__param_6,
	.param .u64 .ptr .align 1 _Z18subtract_spikes_v2PKdPKiPKjS2_PKfS2_PfS6_S6__param_7,
	.param .u64 .ptr .align 1 _Z18subtract_spikes_v2PKdPKiPKjS2_PKfS2_PfS6_S6__param_8
)
{
	.reg .pred 	%p<16>;
	.reg .b32 	%r<140>;
	.reg .b32 	%f<72>;
	.reg .b64 	%rd<154>;
	.reg .b64 	%fd<6>;

	ld.param.u64 	%rd13, [_Z18subtract_spikes_v2PKdPKiPKjS2_PKfS2_PfS6_S6__param_0];
	ld.param.u64 	%rd14, [_Z18subtract_spikes_v2PKdPKiPKjS2_PKfS2_PfS6_S6__param_5];
	ld.param.u64 	%rd12, [_Z18subtract_spikes_v2PKdPKiPKjS2_PKfS2_PfS6_S6__param_6];
	ld.param.u64 	%rd15, [_Z18subtract_spikes_v2PKdPKiPKjS2_PKfS2_PfS6_S6__param_7];
	ld.param.u64 	%rd16, [_Z18subtract_spikes_v2PKdPKiPKjS2_PKfS2_PfS6_S6__param_8];
	cvta.to.global.u64 	%rd1, %rd16;
	cvta.to.global.u64 	%rd2, %rd15;
	cvta.to.global.u64 	%rd3, %rd14;
	cvta.to.global.u64 	%rd17, %rd13;
	ld.global.f64 	%fd1, [%rd17];
	cvt.rzi.s32.f64 	%r1, %fd1;
	ld.global.f64 	%fd2, [%rd17+32];
	cvt.rzi.s32.f64 	%r2, %fd2;
	ld.global.f64 	%fd3, [%rd17+72];
	cvt.rzi.s32.f64 	%r3, %fd3;
	ld.global.f64 	%fd4, [%rd17+8];
	cvt.rzi.s32.f64 	%r4, %fd4;
	ld.global.f64 	%fd5, [%rd17+48];
	cvt.rzi.s32.f64 	%r5, %fd5;
	mov.u32 	%r78, %tid.x;
	mov.u32 	%r79, %ctaid.x;
	mov.u32 	%r80, %ntid.x;
	mad.lo.s32 	%r117, %r79, %r80, %r78;
	ld.global.u32 	%r81, [%rd3];
	ld.global.u32 	%r82, [%rd3+4];
	sub.s32 	%r7, %r81, %r82;
	setp.ge.s32 	%p1, %r117, %r3;
	@%p1 bra 	$L__BB13_10;
	setp.lt.s32 	%p2, %r7, 1;
	@%p2 bra 	$L__BB13_10;
	and.b32  	%r8, %r5, 7;
	add.s32 	%r9, %r8, -1;
	and.b32  	%r10, %r5, 3;
	and.b32  	%r11, %r5, 2147483640;
	neg.s32 	%r12, %r11;
	mul.lo.s32 	%r13, %r4, %r2;
	shl.b32 	%r14, %r13, 3;
	mul.lo.s32 	%r15, %r4, %r3;
	shl.b32 	%r16, %r15, 3;
	shl.b32 	%r17, %r13, 1;
	shl.b32 	%r18, %r15, 1;
	mul.lo.s32 	%r19, %r13, 3;
	mul.lo.s32 	%r20, %r15, 5;
	mul.lo.s32 	%r21, %r13, 6;
	mul.lo.s32 	%r22, %r15, 6;
	mul.lo.s32 	%r23, %r13, 7;
	cvta.to.global.u64 	%rd4, %rd12;
$L__BB13_3:
	mov.b32 	%r118, 0;
$L__BB13_4:
	ld.param.u64 	%rd152, [_Z18subtract_spikes_v2PKdPKiPKjS2_PKfS2_PfS6_S6__param_3];
	ld.param.u64 	%rd151, [_Z18subtract_spikes_v2PKdPKiPKjS2_PKfS2_PfS6_S6__param_2];
	ld.param.u64 	%rd150, [_Z18subtract_spikes_v2PKdPKiPKjS2_PKfS2_PfS6_S6__param_1];
	setp.gt.s32 	%p3, %r2, 0;
	cvta.to.global.u64 	%rd18, %rd151;
	mul.wide.u32 	%rd19, %r118, 4;
	add.s64 	%rd20, %rd18, %rd19;
	ld.global.u32 	%r84, [%rd20];
	ld.global.u32 	%r85, [%rd3+4];
	add.s32 	%r26, %r85, %r84;
	cvta.to.global.u64 	%rd21, %rd152;
	mul.wide.s32 	%rd22, %r26, 4;
	add.s64 	%rd23, %rd21, %rd22;
	ld.global.u32 	%r86, [%rd23];
	mad.lo.s32 	%r87, %r86, %r3, %r117;
	cvt.s64.s32 	%rd5, %r87;
	mul.lo.s32 	%r27, %r86, %r2;
	cvta.to.global.u64 	%rd24, %rd150;
	add.s64 	%rd25, %rd24, %rd22;
	ld.global.u32 	%r28, [%rd25];
	@%p3 bra 	$L__BB13_5;
	bra.uni 	$L__BB13_8;
$L__BB13_5:
	ld.param.u64 	%rd153, [_Z18subtract_spikes_v2PKdPKiPKjS2_PKfS2_PfS6_S6__param_4];
	cvta.to.global.u64 	%rd26, %rd153;
	add.s64 	%rd7, %rd26, %rd22;
	mad.lo.s32 	%r76, %r117, %r1, %r28;
	mov.b32 	%r119, 0;
$L__BB13_6:
	setp.gt.s32 	%p4, %r5, 0;
	add.s32 	%r89, %r119, %r27;
	cvt.s64.s32 	%rd6, %r89;
	mov.f32 	%f65, 0f00000000;
	@%p4 bra 	$L__BB13_11;
$L__BB13_7:
	ld.global.f32 	%f60, [%rd7];
	mul.f32 	%f61, %f65, %f60;
	add.s32 	%r114, %r76, %r119;
	mul.wide.s32 	%rd148, %r114, 4;
	add.s64 	%rd149, %rd4, %rd148;
	ld.global.f32 	%f62, [%rd149];
	sub.f32 	%f63, %f62, %f61;
	st.global.f32 	[%rd149], %f63;
	add.s32 	%r119, %r119, 1;
	setp.ne.s32 	%p13, %r119, %r2;
	@%p13 bra 	$L__BB13_6;
$L__BB13_8:
	add.s32 	%r118, %r118, 1;
	setp.eq.s32 	%p14, %r118, %r7;
	@%p14 bra 	$L__BB13_9;
	bra.uni 	$L__BB13_4;
$L__BB13_9:
	mov.u32 	%r115, %ntid.x;
	mov.u32 	%r116, %nctaid.x;
	mad.lo.s32 	%r117, %r115, %r116, %r117;
	setp.lt.s32 	%p15, %r117, %r3;
	@%p15 bra 	$L__BB13_3;
$L__BB13_10:
	ret;
$L__BB13_11:
	setp.lt.u32 	%p5, %r5, 8;
	mov.b32 	%r138, 0;
	mov.f32 	%f65, 0f00000000;
	@%p5 bra 	$L__BB13_14;
	shl.b32 	%r128, %r15, 2;
	mul.lo.s32 	%r127, %r13, 5;
	mul.lo.s32 	%r130, %r15, 3;
	shl.b32 	%r129, %r13, 2;
	mul.lo.s32 	%r122, %r15, 7;
	mov.f32 	%f65, 0f00000000;
	mov.b32 	%r120, 0;
	mov.u32 	%r121, %r120;
	mov.u32 	%r123, %r23;
	mov.u32 	%r124, %r22;
	mov.u32 	%r125, %r21;
	mov.u32 	%r126, %r20;
	mov.u32 	%r131, %r19;
	mov.u32 	%r132, %r18;
	mov.u32 	%r133, %r17;
	mov.u32 	%r134, %r15;
	mov.u32 	%r135, %r13;
	mov.u32 	%r136, %r12;
$L__BB13_13:
	.pragma "nounroll";
	cvt.s64.s32 	%rd28, %r120;
	add.s64 	%rd29, %rd28, %rd6;
	shl.b64 	%rd30, %rd29, 2;
	add.s64 	%rd31, %rd2, %rd30;
	ld.global.f32 	%f17, [%rd31];
	cvt.s64.s32 	%rd32, %r121;
	add.s64 	%rd33, %rd32, %rd5;
	shl.b64 	%rd34, %rd33, 2;
	add.s64 	%rd35, %rd1, %rd34;
	ld.global.f32 	%f18, [%rd35];
	fma.rn.f32 	%f19, %f17, %f18, %f65;
	cvt.s64.s32 	%rd36, %r135;
	add.s64 	%rd37, %rd36, %rd6;
	shl.b64 	%rd38, %rd37, 2;
	add.s64 	%rd39, %rd2, %rd38;
	ld.global.f32 	%f20, [%rd39];
	cvt.s64.s32 	%rd40, %r134;
	add.s64 	%rd41, %rd40, %rd5;
	shl.b64 	%rd42, %rd41, 2;
	add.s64 	%rd43, %rd1, %rd42;
	ld.global.f32 	%f21, [%rd43];
	fma.rn.f32 	%f22, %f20, %f21, %f19;
	cvt.s64.s32 	%rd44, %r133;
	add.s64 	%rd45, %rd44, %rd6;
	shl.b64 	%rd46, %rd45, 2;
	add.s64 	%rd47, %rd2, %rd46;
	ld.global.f32 	%f23, [%rd47];
	cvt.s64.s32 	%rd48, %r132;
	add.s64 	%rd49, %rd48, %rd5;
	shl.b64 	%rd50, %rd49, 2;
	add.s64 	%rd51, %rd1, %rd50;
	ld.global.f32 	%f24, [%rd51];
	fma.rn.f32 	%f25, %f23, %f24, %f22;
	cvt.s64.s32 	%rd52, %r131;
	add.s64 	%rd53, %rd52, %rd6;
	shl.b64 	%rd54, %rd53, 2;
	add.s64 	%rd55, %rd2, %rd54;
	ld.global.f32 	%f26, [%rd55];
	cvt.s64.s32 	%rd56, %r130;
	add.s64 	%rd57, %rd56, %rd5;
	shl.b64 	%rd58, %rd57, 2;
	add.s64 	%rd59, %rd1, %rd58;
	ld.global.f32 	%f27, [%rd59];
	fma.rn.f32 	%f28, %f26, %f27, %f25;
	cvt.s64.s32 	%rd60, %r129;
	add.s64 	%rd61, %rd60, %rd6;
	shl.b64 	%rd62, %rd61, 2;
	add.s64 	%rd63, %rd2, %rd62;
	ld.global.f32 	%f29, [%rd63];
	cvt.s64.s32 	%rd64, %r128;
	add.s64 	%rd65, %rd64, %rd5;
	shl.b64 	%rd66, %rd65, 2;
	add.s64 	%rd67, %rd1, %rd66;
	ld.global.f32 	%f30, [%rd67];
	fma.rn.f32 	%f31, %f29, %f30, %f28;
	cvt.s64.s32 	%rd68, %r127;
	add.s64 	%rd69, %rd68, %rd6;
	shl.b64 	%rd70, %rd69, 2;
	add.s64 	%rd71, %rd2, %rd70;
	ld.global.f32 	%f32, [%rd71];
	cvt.s64.s32 	%rd72, %r126;
	add.s64 	%rd73, %rd72, %rd5;
	shl.b64 	%rd74, %rd73, 2;
	add.s64 	%rd75, %rd1, %rd74;
	ld.global.f32 	%f33, [%rd75];
	fma.rn.f32 	%f34, %f32, %f33, %f31;
	cvt.s64.s32 	%rd76, %r125;
	add.s64 	%rd77, %rd76, %rd6;
	shl.b64 	%rd78, %rd77, 2;
	add.s64 	%rd79, %rd2, %rd78;
	ld.global.f32 	%f35, [%rd79];
	cvt.s64.s32 	%rd80, %r124;
	add.s64 	%rd81, %rd80, %rd5;
	shl.b64 	%rd82, %rd81, 2;
	add.s64 	%rd83, %rd1, %rd82;
	ld.global.f32 	%f36, [%rd83];
	fma.rn.f32 	%f37, %f35, %f36, %f34;
	cvt.s64.s32 	%rd84, %r123;
	add.s64 	%rd85, %rd84, %rd6;
	shl.b64 	%rd86, %rd85, 2;
	add.s64 	%rd87, %rd2, %rd86;
	ld.global.f32 	%f38, [%rd87];
	cvt.s64.s32 	%rd88, %r122;
	add.s64 	%rd89, %rd88, %rd5;
	shl.b64 	%rd90, %rd89, 2;
	add.s64 	%rd91, %rd1, %rd90;
	ld.global.f32 	%f39, [%rd91];
	fma.rn.f32 	%f65, %f38, %f39, %f37;
	add.s32 	%r136, %r136, 8;
	add.s32 	%r135, %r135, %r14;
	add.s32 	%r134, %r134, %r16;
	add.s32 	%r133, %r133, %r14;
	add.s32 	%r132, %r132, %r16;
	add.s32 	%r131, %r131, %r14;
	add.s32 	%r130, %r130, %r16;
	add.s32 	%r129, %r129, %r14;
	add.s32 	%r128, %r128, %r16;
	add.s32 	%r127, %r127, %r14;
	add.s32 	%r126, %r126, %r16;
	add.s32 	%r125, %r125, %r14;
	add.s32 	%r124, %r124, %r16;
	add.s32 	%r123, %r123, %r14;
	add.s32 	%r122, %r122, %r16;
	add.s32 	%r121, %r121, %r16;
	add.s32 	%r120, %r120, %r14;
	setp.eq.s32 	%p6, %r136, 0;
	mov.u32 	%r138, %r11;
	@%p6 bra 	$L__BB13_14;
	bra.uni 	$L__BB13_13;
$L__BB13_14:
	setp.eq.s32 	%p7, %r8, 0;
	@%p7 bra 	$L__BB13_7;
	setp.lt.u32 	%p8, %r9, 3;
	@%p8 bra 	$L__BB13_17;
	mul.lo.s32 	%r92, %r138, %r4;
	mul.lo.s32 	%r93, %r92, %r2;
	cvt.s64.s32 	%rd92, %r93;
	add.s64 	%rd93, %rd92, %rd6;
	shl.b64 	%rd94, %rd93, 2;
	add.s64 	%rd95, %rd2, %rd94;
	ld.global.f32 	%f41, [%rd95];
	mul.lo.s32 	%r94, %r92, %r3;
	cvt.s64.s32 	%rd96, %r94;
	add.s64 	%rd97, %rd96, %rd5;
	shl.b64 	%rd98, %rd97, 2;
	add.s64 	%rd99, %rd1, %rd98;
	ld.global.f32 	%f42, [%rd99];
	fma.rn.f32 	%f43, %f41, %f42, %f65;
	add.s32 	%r95, %r92, %r4;
	mul.lo.s32 	%r96, %r95, %r2;
	cvt.s64.s32 	%rd100, %r96;
	add.s64 	%rd101, %rd100, %rd6;
	shl.b64 	%rd102, %rd101, 2;
	add.s64 	%rd103, %rd2, %rd102;
	ld.global.f32 	%f44, [%rd103];
	mul.lo.s32 	%r97, %r95, %r3;
	cvt.s64.s32 	%rd104, %r97;
	add.s64 	%rd105, %rd104, %rd5;
	shl.b64 	%rd106, %rd105, 2;
	add.s64 	%rd107, %rd1, %rd106;
	ld.global.f32 	%f45, [%rd107];
	fma.rn.f32 	%f46, %f44, %f45, %f43;
	add.s32 	%r98, %r95, %r4;
	mul.lo.s32 	%r99, %r98, %r2;
	cvt.s64.s32 	%rd108, %r99;
	add.s64 	%rd109, %rd108, %rd6;
	shl.b64 	%rd110, %rd109, 2;
	add.s64 	%rd111, %rd2, %rd110;
	ld.global.f32 	%f47, [%rd111];
	mul.lo.s32 	%r100, %r98, %r3;
	cvt.s64.s32 	%rd112, %r100;
	add.s64 	%rd113, %rd112, %rd5;
	shl.b64 	%rd114, %rd113, 2;
	add.s64 	%rd115, %rd1, %rd114;
	ld.global.f32 	%f48, [%rd115];
	fma.rn.f32 	%f49, %f47, %f48, %f46;
	add.s32 	%r101, %r98, %r4;
	mul.lo.s32 	%r102, %r101, %r2;
	cvt.s64.s32 	%rd116, %r102;
	add.s64 	%rd117, %rd116, %rd6;
	shl.b64 	%rd118, %rd117, 2;
	add.s64 	%rd119, %rd2, %rd118;
	ld.global.f32 	%f50, [%rd119];
	mul.lo.s32 	%r103, %r101, %r3;
	cvt.s64.s32 	%rd120, %r103;
	add.s64 	%rd121, %rd120, %rd5;
	shl.b64 	%rd122, %rd121, 2;
	add.s64 	%rd123, %rd1, %rd122;
	ld.global.f32 	%f51, [%rd123];
	fma.rn.f32 	%f65, %f50, %f51, %f49;
	add.s32 	%r138, %r138, 4;
$L__BB13_17:
	setp.eq.s32 	%p9, %r10, 0;
	@%p9 bra 	$L__BB13_7;
	setp.eq.s32 	%p10, %r10, 1;
	@%p10 bra 	$L__BB13_20;
	mul.lo.s32 	%r104, %r138, %r4;
	mul.lo.s32 	%r105, %r104, %r2;
	cvt.s64.s32 	%rd124, %r105;
	add.s64 	%rd125, %rd124, %rd6;
	shl.b64 	%rd126, %rd125, 2;
	add.s64 	%rd127, %rd2, %rd126;
	ld.global.f32 	%f53, [%rd127];
	mul.lo.s32 	%r106, %r104, %r3;
	cvt.s64.s32 	%rd128, %r106;
	add.s64 	%rd129, %rd128, %rd5;
	shl.b64 	%rd130, %rd129, 2;
	add.s64 	%rd131, %rd1, %rd130;
	ld.global.f32 	%f54, [%rd131];
	fma.rn.f32 	%f55, %f53, %f54, %f65;
	add.s32 	%r107, %r104, %r4;
	mul.lo.s32 	%r108, %r107, %r2;
	cvt.s64.s32 	%rd132, %r108;
	add.s64 	%rd133, %rd132, %rd6;
	shl.b64 	%rd134, %rd133, 2;
	add.s64 	%rd135, %rd2, %rd134;
	ld.global.f32 	%f56, [%rd135];
	mul.lo.s32 	%r109, %r107, %r3;
	cvt.s64.s32 	%rd136, %r109;
	add.s64 	%rd137, %rd136, %rd5;
	shl.b64 	%rd138, %rd137, 2;
	add.s64 	%rd139, %rd1, %rd138;
	ld.global.f32 	%f57, [%rd139];
	fma.rn.f32 	%f65, %f56, %f57, %f55;
	add.s32 	%r138, %r138, 2;
$L__BB13_20:
	and.b32  	%r110, %r5, 1;
	setp.eq.b32 	%p11, %r110, 1;
	not.pred 	%p12, %p11;
	@%p12 bra 	$L__BB13_7;
	mul.lo.s32 	%r111, %r138, %r4;
	mul.lo.s32 	%r112, %r111, %r2;
	cvt.s64.s32 	%rd140, %r112;
	add.s64 	%rd141, %rd140, %rd6;
	shl.b64 	%rd142, %rd141, 2;
	add.s64 	%rd143, %rd2, %rd142;
	ld.global.f32 	%f58, [%rd143];
	mul.lo.s32 	%r113, %r111, %r3;
	cvt.s64.s32 	%rd144, %r113;
	add.s64 	%rd145, %rd144, %rd5;
	shl.b64 	%rd146, %rd145, 2;
	add.s64 	%rd147, %rd1, %rd146;
	ld.global.f32 	%f59, [%rd147];
	fma.rn.f32 	%f65, %f58, %f59, %f65;
	bra.uni 	$L__BB13_7;

}
	// .globl	_Z13average_snipsPKdPKiPKjS2_PKfS6_S2_S6_S6_S6_PdPiS6_S6_
.visible .entry _Z13average_snipsPKdPKiPKjS2_PKfS6_S2_S6_S6_S6_PdPiS6_S6_(
	.param .u64 .ptr .align 1 _Z13average_snipsPKdPKiPKjS2_PKfS6_S2_S6_S6_S6_PdPiS6_S6__param_0,
	.param .u64 .ptr .align 1 _Z13average_snipsPKdPKiPKjS2_PKfS6_S2_S6_S6_S6_PdPiS6_S6__param_1,
	.param .u64 .ptr .align 1 _Z13average_snipsPKdPKiPKjS2_PKfS6_S2_S6_S6_S6_PdPiS6_S6__param_2,
	.param .u64 .ptr .align 1 _Z13average_snipsPKdPKiPKjS2_PKfS6_S2_S6_S6_S6_PdPiS6_S6__param_3,
	.param .u64 .ptr .align 1 _Z13average_snipsPKdPKiPKjS2_PKfS6_S2_S6_S6_S6_PdPiS6_S6__param_4,
	.param .u64 .ptr .align 1 _Z13average_snipsPKdPKiPKjS2_PKfS6_S2_S6_S6_S6_PdPiS6_S6__param_5,
	.param .u64 .ptr .align 1 _Z13average_snipsPKdPKiPKjS2_PKfS6_S2_S6_S6_S6_PdPiS6_S6__param_6,
	.param .u64 .ptr .align 1 _Z13average_snipsPKdPKiPKjS2_PKfS6_S2_S6_S6_S6_PdPiS6_S6__param_7,
	.param .u64 .ptr .align 1 _Z13average_snipsPKdPKiPKjS2_PKfS6_S2_S6_S6_S6_PdPiS6_S6__param_8,
	.param .u64 .ptr .align 1 _Z13average_snipsPKdPKiPKjS2_PKfS6_S2_S6_S6_S6_PdPiS6_S6__param_9,
	.param .u64 .ptr .align 1 _Z13average_snipsPKdPKiPKjS2_PKfS6_S2_S6_S6_S6_PdPiS6_S6__param_10,
	.param .u64 .ptr .align 1 _Z13average_snipsPKdPKiPKjS2_PKfS6_S2_S6_S6_S6_PdPiS6_S6__param_11,
	.param .u64 .ptr .align 1 _Z13average_snipsPKdPKiPKjS2_PKfS6_S2_S6_S6_S6_PdPiS6_S6__param_12,
	.param .u64 .ptr .align 1 _Z13average_snipsPKdPKiPKjS2_PKfS6_S2_S6_S6_S6_PdPiS6_S6__param_13
)
{
	.reg .pred 	%p<17>;
	.reg .b32 	%r<153>;
	.reg .b32 	%f<50>;
	.reg .b64 	%rd<100>;
	.reg .b64 	%fd<64>;

	ld.param.u64 	%rd23, [_Z13average_snipsPKdPKiPKjS2_PKfS6_S2_S6_S6_S6_PdPiS6_S6__param_0];
	ld.param.u64 	%rd15, [_Z13average_snipsPKdPKiPKjS2_PKfS6_S2_S6_S6_S6_PdPiS6_S6__param_1];
	ld.param.u64 	%rd16, [_Z13average_snipsPKdPKiPKjS2_PKfS6_S2_S6_S6_S6_PdPiS6_S6__param_2];
	ld.param.u64 	%rd17, [_Z13average_snipsPKdPKiPKjS2_PKfS6_S2_S6_S6_S6_PdPiS6_S6__param_3];
	ld.param.u64 	%rd18, [_Z13average_snipsPKdPKiPKjS2_PKfS6_S2_S6_S6_S6_PdPiS6_S6__param_4];
	ld.param.u64 	%rd19, [_Z13average_snipsPKdPKiPKjS2_PKfS6_S2_S6_S6_S6_PdPiS6_S6__param_5];
	ld.param.u64 	%rd24, [_Z13average_snipsPKdPKiPKjS2_PKfS6_S2_S6_S6_S6_PdPiS6_S6__param_6];
	ld.param.u64 	%rd20, [_Z13average_snipsPKdPKiPKjS2_PKfS6_S2_S6_S6_S6_PdPiS6_S6__param_7];
	ld.param.u64 	%rd25, [_Z13average_snipsPKdPKiPKjS2_PKfS6_S2_S6_S6_S6_PdPiS6_S6__param_8];
	ld.param.u64 	%rd26, [_Z13average_snipsPKdPKiPKjS2_PKfS6_S2_S6_S6_S6_PdPiS6_S6__param_9];
	ld.param.u64 	%rd21, [_Z13average_snipsPKdPKiPKjS2_PKfS6_S2_S6_S6_S6_PdPiS6_S6__param_10];
	ld.param.u64 	%rd22, [_Z13average_snipsPKdPKiPKjS2_PKfS6_S2_S6_S6_S6_PdPiS6_S6__param_11];
	cvta.to.global.u64 	%rd1, %rd26;
	cvta.to.global.u64 	%rd2, %rd25;
	cvta.to.global.u64 	%rd3, %rd24;
	cvta.to.global.u64 	%rd4, %rd23;
	ld.global.f64 	%fd13, [%rd4+8];
	cvt.rzi.s32.f64 	%r1, %fd13;
	ld.global.f64 	%fd14, [%rd4+32];
	cvt.rzi.s32.f64 	%r2, %fd14;
	ld.global.f64 	%fd15, [%rd4+72];
	cvt.rzi.s32.f64 	%r3, %fd15;
	mov.u32 	%r4, %tid.x;
	mov.u32 	%r5, %ctaid.x;
	ld.global.u32 	%r81, [%rd3];
	setp.lt.s32 	%p1, %r81, 1;
	@%p1 bra 	$L__BB14_22;
	ld.global.f64 	%fd16, [%rd4];
	ld.global.f64 	%fd17, [%rd4+120];
	ld.global.f64 	%fd18, [%rd4+48];
	cvt.rzi.s32.f64 	%r6, %fd18;
	cvta.to.global.u64 	%rd27, %rd22;
	mov.u32 	%r7, %tid.y;
	mul.wide.u32 	%rd28, %r5, 4;
	add.s64 	%rd5, %rd27, %rd28;
	mul.lo.s32 	%r8, %r3, %r5;
	mov.u32 	%r9, %ntid.y;
	and.b32  	%r10, %r6, 7;
	and.b32  	%r11, %r6, 2147483640;
	neg.s32 	%r12, %r11;
	add.s32 	%r83, %r1, %r5;
	mad.lo.s32 	%r13, %r2, %r83, %r4;
	mul.lo.s32 	%r84, %r1, %r2;
	shl.b32 	%r14, %r84, 3;
	mul.lo.s32 	%r85, %r1, %r3;
	shl.b32 	%r15, %r85, 3;
	shl.b32 	%r86, %r1, 1;
	add.s32 	%r87, %r5, %r86;
	mad.lo.s32 	%r16, %r2, %r87, %r4;
	mul.lo.s32 	%r17, %r3, %r87;
	mad.lo.s32 	%r88, %r1, 3, %r5;
	mad.lo.s32 	%r18, %r2, %r88, %r4;
	shl.b32 	%r89, %r1, 2;
	add.s32 	%r90, %r5, %r89;
	mad.lo.s32 	%r19, %r2, %r90, %r4;
	mul.lo.s32 	%r20, %r3, %r90;
	mad.lo.s32 	%r91, %r1, 5, %r5;
	mad.lo.s32 	%r21, %r2, %r91, %r4;
	mul.lo.s32 	%r22, %r3, %r91;
	mad.lo.s32 	%r92, %r1, 6, %r5;
	mad.lo.s32 	%r23, %r2, %r92, %r4;
	mul.lo.s32 	%r24, %r3, %r92;
	mad.lo.s32 	%r93, %r1, 7, %r5;
	mad.lo.s32 	%r25, %r2, %r93, %r4;
	mul.lo.s32 	%r26, %r3, %r93;
	cvt.rn.f32.f64 	%f1, %fd17;
	cvt.rzi.s32.f64 	%r27, %fd16;
	cvta.to.global.u64 	%rd6, %rd16;
	cvta.to.global.u64 	%rd7, %rd18;
	cvta.to.global.u64 	%rd8, %rd17;
	cvta.to.global.u64 	%rd9, %rd15;
	cvta.to.global.u64 	%rd10, %rd20;
	cvta.to.global.u64 	%rd11, %rd19;
	cvta.to.global.u64 	%rd12, %rd21;
	mov.b32 	%r131, 0;
$L__BB14_2:
	mul.wide.u32 	%rd29, %r131, 4;
	add.s64 	%rd30, %rd6, %rd29;
	ld.global.u32 	%r29, [%rd30];
	mul.wide.s32 	%rd31, %r29, 4;
	add.s64 	%rd32, %rd7, %rd31;
	ld.global.f32 	%f2, [%rd32];
	setp.leu.f32 	%p2, %f2, %f1;
	@%p2 bra 	$L__BB14_21;
	add.s64 	%rd34, %rd8, %rd31;
	ld.global.u32 	%r94, [%rd34];
	setp.ne.s32 	%p3, %r94, %r5;
	@%p3 bra 	$L__BB14_21;
	or.b32  	%r95, %r4, %r7;
	setp.ne.s32 	%p4, %r95, 0;
	@%p4 bra 	$L__BB14_6;
	ld.global.u32 	%r96, [%rd5];
	add.s32 	%r97, %r96, 1;
	st.global.u32 	[%rd5], %r97;
$L__BB14_6:
	setp.ge.s32 	%p5, %r7, %r3;
	@%p5 bra 	$L__BB14_21;
	add.s64 	%rd13, %rd9, %rd31;
	add.s64 	%rd14, %rd11, %rd31;
	mov.u32 	%r132, %r7;
$L__BB14_8:
	setp.lt.s32 	%p6, %r6, 1;
	mov.f64 	%fd63, 0d0000000000000000;
	@%p6 bra 	$L__BB14_20;
	setp.lt.u32 	%p7, %r6, 8;
	mov.f64 	%fd63, 0d0000000000000000;
	mov.b32 	%r151, 0;
	@%p7 bra 	$L__BB14_12;
	mad.lo.s32 	%r133, %r2, %r5, %r4;
	add.s32 	%r99, %r1, %r5;
	mad.lo.s32 	%r147, %r3, %r99, %r132;
	add.s32 	%r145, %r17, %r132;
	mad.lo.s32 	%r100, %r1, 3, %r5;
	mad.lo.s32 	%r143, %r3, %r100, %r132;
	add.s32 	%r141, %r20, %r132;
	add.s32 	%r139, %r22, %r132;
	add.s32 	%r137, %r24, %r132;
	add.s32 	%r135, %r26, %r132;
	add.s32 	%r134, %r8, %r132;
	mov.f64 	%fd63, 0d0000000000000000;
	mov.u32 	%r136, %r25;
	mov.u32 	%r138, %r23;
	mov.u32 	%r140, %r21;
	mov.u32 	%r142, %r19;
	mov.u32 	%r144, %r18;
	mov.u32 	%r146, %r16;
	mov.u32 	%r148, %r13;
	mov.u32 	%r149, %r12;
$L__BB14_11:
	.pragma "nounroll";
	mul.wide.s32 	%rd36, %r133, 4;
	add.s64 	%rd37, %rd2, %rd36;
	ld.global.f32 	%f3, [%rd37];
	mul.wide.s32 	%rd38, %r134, 4;
	add.s64 	%rd39, %rd1, %rd38;
	ld.global.f32 	%f4, [%rd39];
	mul.f32 	%f5, %f3, %f4;
	cvt.f64.f32 	%fd23, %f5;
	add.f64 	%fd24, %fd63, %fd23;
	mul.wide.s32 	%rd40, %r148, 4;
	add.s64 	%rd41, %rd2, %rd40;
	ld.global.f32 	%f6, [%rd41];
	mul.wide.s32 	%rd42, %r147, 4;
	add.s64 	%rd43, %rd1, %rd42;
	ld.global.f32 	%f7, [%rd43];
	mul.f32 	%f8, %f6, %f7;
	cvt.f64.f32 	%fd25, %f8;
	add.f64 	%fd26, %fd24, %fd25;
	mul.wide.s32 	%rd44, %r146, 4;
	add.s64 	%rd45, %rd2, %rd44;
	ld.global.f32 	%f9, [%rd45];
	mul.wide.s32 	%rd46, %r145, 4;
	add.s64 	%rd47, %rd1, %rd46;
	ld.global.f32 	%f10, [%rd47];
	mul.f32 	%f11, %f9, %f10;
	cvt.f64.f32 	%fd27, %f11;
	add.f64 	%fd28, %fd26, %fd27;
	mul.wide.s32 	%rd48, %r144, 4;
	add.s64 	%rd49, %rd2, %rd48;
	ld.global.f32 	%f12, [%rd49];
	mul.wide.s32 	%rd50, %r143, 4;
	add.s64 	%rd51, %rd1, %rd50;
	ld.global.f32 	%f13, [%rd51];
	mul.f32 	%f14, %f12, %f13;
	cvt.f64.f32 	%fd29, %f14;
	add.f64 	%fd30, %fd28, %fd29;
	mul.wide.s32 	%rd52, %r142, 4;
	add.s64 	%rd53, %rd2, %rd52;
	ld.global.f32 	%f15, [%rd53];
	mul.wide.s32 	%rd54, %r141, 4;
	add.s64 	%rd55, %rd1, %rd54;
	ld.global.f32 	%f16, [%rd55];
	mul.f32 	%f17, %f15, %f16;
	cvt.f64.f32 	%fd31, %f17;
	add.f64 	%fd32, %fd30, %fd31;
	mul.wide.s32 	%rd56, %r140, 4;
	add.s64 	%rd57, %rd2, %rd56;
	ld.global.f32 	%f18, [%rd57];
	mul.wide.s32 	%rd58, %r139, 4;
	add.s64 	%rd59, %rd1, %rd58;
	ld.global.f32 	%f19, [%rd59];
	mul.f32 	%f20, %f18, %f19;
	cvt.f64.f32 	%fd33, %f20;
	add.f64 	%fd34, %fd32, %fd33;
	mul.wide.s32 	%rd60, %r138, 4;
	add.s64 	%rd61, %rd2, %rd60;
	ld.global.f32 	%f21, [%rd61];
	mul.wide.s32 	%rd62, %r137, 4;
	add.s64 	%rd63, %rd1, %rd62;
	ld.global.f32 	%f22, [%rd63];
	mul.f32 	%f23, %f21, %f22;
	cvt.f64.f32 	%fd35, %f23;
	add.f64 	%fd36, %fd34, %fd35;
	mul.wide.s32 	%rd64, %r136, 4;
	add.s64 	%rd65, %rd2, %rd64;
	ld.global.f32 	%f24, [%rd65];
	mul.wide.s32 	%rd66, %r135, 4;
	add.s64 	%rd67, %rd1, %rd66;
	ld.global.f32 	%f25, [%rd67];
	mul.f32 	%f26, %f24, %f25;
	cvt.f64.f32 	%fd37, %f26;
	add.f64 	%fd63, %fd36, %fd37;
	add.s32 	%r149, %r149, 8;
	add.s32 	%r148, %r148, %r14;
	add.s32 	%r147, %r147, %r15;
	add.s32 	%r146, %r146, %r14;
	add.s32 	%r145, %r145, %r15;
	add.s32 	%r144, %r144, %r14;
	add.s32 	%r143, %r143, %r15;
	add.s32 	%r142, %r142, %r14;
	add.s32 	%r141, %r141, %r15;
	add.s32 	%r140, %r140, %r14;
	add.s32 	%r139, %r139, %r15;
	add.s32 	%r138, %r138, %r14;
	add.s32 	%r137, %r137, %r15;
	add.s32 	%r136, %r136, %r14;
	add.s32 	%r135, %r135, %r15;
	add.s32 	%r134, %r134, %r15;
	add.s32 	%r133, %r133, %r14;
	setp.ne.s32 	%p8, %r149, 0;
	mov.u32 	%r151, %r11;
	@%p8 bra 	$L__BB14_11;
$L__BB14_12:
	setp.eq.s32 	%p9, %r10, 0;
	@%p9 bra 	$L__BB14_20;
	add.s32 	%r101, %r10, -1;
	setp.lt.u32 	%p10, %r101, 3;
	@%p10 bra 	$L__BB14_15;
	mad.lo.s32 	%r102, %r151, %r1, %r5;
	mad.lo.s32 	%r103, %r102, %r2, %r4;
	mul.wide.s32 	%rd68, %r103, 4;
	add.s64 	%rd69, %rd2, %rd68;
	ld.global.f32 	%f27, [%rd69];
	mad.lo.s32 	%r104, %r102, %r3, %r132;
	mul.wide.s32 	%rd70, %r104, 4;
	add.s64 	%rd71, %rd1, %rd70;
	ld.global.f32 	%f28, [%rd71];
	mul.f32 	%f29, %f27, %f28;
	cvt.f64.f32 	%fd39, %f29;
	add.f64 	%fd40, %fd63, %fd39;
	add.s32 	%r105, %r102, %r1;
	mad.lo.s32 	%r106, %r105, %r2, %r4;
	mul.wide.s32 	%rd72, %r106, 4;
	add.s64 	%rd73, %rd2, %rd72;
	ld.global.f32 	%f30, [%rd73];
	mad.lo.s32 	%r107, %r105, %r3, %r132;
	mul.wide.s32 	%rd74, %r107, 4;
	add.s64 	%rd75, %rd1, %rd74;
	ld.global.f32 	%f31, [%rd75];
	mul.f32 	%f32, %f30, %f31;
	cvt.f64.f32 	%fd41, %f32;
	add.f64 	%fd42, %fd40, %fd41;
	add.s32 	%r108, %r105, %r1;
	mad.lo.s32 	%r109, %r108, %r2, %r4;
	mul.wide.s32 	%rd76, %r109, 4;
	add.s64 	%rd77, %rd2, %rd76;
	ld.global.f32 	%f33, [%rd77];
	mad.lo.s32 	%r110, %r108, %r3, %r132;
	mul.wide.s32 	%rd78, %r110, 4;
	add.s64 	%rd79, %rd1, %rd78;
	ld.global.f32 	%f34, [%rd79];
	mul.f32 	%f35, %f33, %f34;
	cvt.f64.f32 	%fd43, %f35;
	add.f64 	%fd44, %fd42, %fd43;
	add.s32 	%r111, %r108, %r1;
	mad.lo.s32 	%r112, %r111, %r2, %r4;
	mul.wide.s32 	%rd80, %r112, 4;
	add.s64 	%rd81, %rd2, %rd80;
	ld.global.f32 	%f36, [%rd81];
	mad.lo.s32 	%r113, %r111, %r3, %r132;
	mul.wide.s32 	%rd82, %r113, 4;
	add.s64 	%rd83, %rd1, %rd82;
	ld.global.f32 	%f37, [%rd83];
	mul.f32 	%f38, %f36, %f37;
	cvt.f64.f32 	%fd45, %f38;
	add.f64 	%fd63, %fd44, %fd45;
	add.s32 	%r151, %r151, 4;
$L__BB14_15:
	and.b32  	%r114, %r6, 3;
	setp.eq.s32 	%p11, %r114, 0;
	@%p11 bra 	$L__BB14_20;
	setp.eq.s32 	%p12, %r114, 1;
	@%p12 bra 	$L__BB14_18;
	mad.lo.s32 	%r115, %r151, %r1, %r5;
	mad.lo.s32 	%r116, %r115, %r2, %r4;
	mul.wide.s32 	%rd84, %r116, 4;
	add.s64 	%rd85, %rd2, %rd84;
	ld.global.f32 	%f39, [%rd85];
	mad.lo.s32 	%r117, %r115, %r3, %r132;
	mul.wide.s32 	%rd86, %r117, 4;
	add.s64 	%rd87, %rd1, %rd86;
	ld.global.f32 	%f40, [%rd87];
	mul.f32 	%f41, %f39, %f40;
	cvt.f64.f32 	%fd47, %f41;
	add.f64 	%fd48, %fd63, %fd47;
	add.s32 	%r118, %r115, %r1;
	mad.lo.s32 	%r119, %r118, %r2, %r4;
	mul.wide.s32 	%rd88, %r119, 4;
	add.s64 	%rd89, %rd2, %rd88;
	ld.global.f32 	%f42, [%rd89];
	mad.lo.s32 	%r120, %r118, %r3, %r132;
	mul.wide.s32 	%rd90, %r120, 4;
	add.s64 	%rd91, %rd1, %rd90;
	ld.global.f32 	%f43, [%rd91];
	mul.f32 	%f44, %f42, %f43;
	cvt.f64.f32 	%fd49, %f44;
	add.f64 	%fd63, %fd48, %fd49;
	add.s32 	%r151, %r151, 2;
$L__BB14_18:
	and.b32  	%r121, %r6, 1;
	setp.eq.b32 	%p13, %r121, 1;
	not.pred 	%p14, %p13;
	@%p14 bra 	$L__BB14_20;
	mad.lo.s32 	%r122, %r151, %r1, %r5;
	mad.lo.s32 	%r123, %r122, %r2, %r4;
	mul.wide.s32 	%rd92, %r123, 4;
	add.s64 	%rd93, %rd2, %rd92;
	ld.global.f32 	%f45, [%rd93];
	mad.lo.s32 	%r124, %r122, %r3, %r132;
	mul.wide.s32 	%rd94, %r124, 4;
	add.s64 	%rd95, %rd1, %rd94;
	ld.global.f32 	%f46, [%rd95];
	mul.f32 	%f47, %f45, %f46;
	cvt.f64.f32 	%fd50, %f47;
	add.f64 	%fd63, %fd63, %fd50;
$L__BB14_20:
	ld.global.u32 	%r125, [%rd13];
	mad.lo.s32 	%r126, %r132, %r27, %r4;
	add.s32 	%r127, %r126, %r125;
	mul.wide.s32 	%rd96, %r127, 4;
	add.s64 	%rd97, %rd10, %rd96;
	ld.global.f32 	%f48, [%rd97];
	cvt.f64.f32 	%fd51, %f48;
	ld.global.f32 	%f49, [%rd14];
	cvt.f64.f32 	%fd52, %f49;
	fma.rn.f64 	%fd53, %fd63, %fd52, %fd51;
	add.s32 	%r128, %r132, %r8;
	mad.lo.s32 	%r129, %r128, %r2, %r4;
	mul.wide.s32 	%rd98, %r129, 8;
	add.s64 	%rd99, %rd12, %rd98;
	ld.global.f64 	%fd54, [%rd99];
	add.f64 	%fd55, %fd54, %fd53;
	st.global.f64 	[%rd99], %fd55;
	add.s32 	%r132, %r132, %r9;
	setp.lt.s32 	%p15, %r132, %r3;
	@%p15 bra 	$L__BB14_8;
$L__BB14_21:
	add.s32 	%r131, %r131, 1;
	ld.global.u32 	%r130, [%rd3];
	setp.lt.s32 	%p16, %r131, %r130;
	@%p16 bra 	$L__BB14_2;
$L__BB14_22:
	ret;

}
	// .globl	_Z17computePCfeaturesPKdPKiPKfS2_S2_S4_S4_S4_S4_S2_S2_S4_Pf
.visible .entry _Z17computePCfeaturesPKdPKiPKfS2_S2_S4_S4_S4_S4_S2_S2_S4_Pf(
	.param .u64 .ptr .align 1 _Z17computePCfeaturesPKdPKiPKfS2_S2_S4_S4_S4_S4_S2_S2_S4_Pf_param_0,
	.param .u64 .ptr .align 1 _Z17computePCfeaturesPKdPKiPKfS2_S2_S4_S4_S4_S4_S2_S2_S4_Pf_param_1,
	.param .u64 .ptr .align 1 _Z17computePCfeaturesPKdPKiPKfS2_S2_S4_S4_S4_S4_S2_S2_S4_Pf_param_2,
	.param .u64 .ptr .align 1 _Z17computePCfeaturesPKdPKiPKfS2_S2_S4_S4_S4_S4_S2_S2_S4_Pf_param_3,
	.param .u64 .ptr .align 1 _Z17computePCfeaturesPKdPKiPKfS2_S2_S4_S4_S4_S4_S2_S2_S4_Pf_param_4,
	.param .u64 .ptr .align 1 _Z17computePCfeaturesPKdPKiPKfS2_S2_S4_S4_S4_S4_S2_S2_S4_Pf_param_5,
	.param .u64 .ptr .align 1 _Z17computePCfeaturesPKdPKiPKfS2_S2_S4_S4_S4_S4_S2_S2_S4_Pf_param_6,
	.param .u64 .ptr .align 1 _Z17computePCfeaturesPKdPKiPKfS2_S2_S4_S4_S4_S4_S2_S2_S4_Pf_param_7,
	.param .u64 .ptr .align 1 _Z17computePCfeaturesPKdPKiPKfS2_S2_S4_S4_S4_S4_S2_S2_S4_Pf_param_8,
	.param .u64 .ptr .align 1 _Z17computePCfeaturesPKdPKiPKfS2_S2_S4_S4_S4_S4_S2_S2_S4_Pf_param_9,
	.param .u64 .ptr .align 1 _Z17computePCfeaturesPKdPKiPKfS2_S2_S4_S4_S4_S4_S2_S2_S4_Pf_param_10,
	.param .u64 .ptr .align 1 _Z17computePCfeaturesPKdPKiPKfS2_S2_S4_S4_S4_S4_S2_S2_S4_Pf_param_11,
	.param .u64 .ptr .align 1 _Z17computePCfeaturesPKdPKiPKfS2_S2_S4_S4_S4_S4_S2_S2_S4_Pf_param_12
)
{
	.reg .pred 	%p<27>;
	.reg .b32 	%r<184>;
	.reg .b32 	%f<145>;
	.reg .b64 	%rd<107>;
	.reg .b64 	%fd<7>;
	// demoted variable
	.shared .align 4 .b8 _ZZ17computePCfeaturesPKdPKiPKfS2_S2_S4_S4_S4_S4_S2_S2_S4_PfE4sPCA[972];
	// demoted variable
	.shared .align 4 .b8 _ZZ17computePCfeaturesPKdPKiPKfS2_S2_S4_S4_S4_S4_S2_S2_S4_PfE2sW[972];
	// demoted variable
	.shared .align 4 .b8 _ZZ17computePCfeaturesPKdPKiPKfS2_S2_S4_S4_S4_S4_S2_S2_S4_PfE2sU[384];
	// demoted variable
	.shared .align 4 .b8 _ZZ17computePCfeaturesPKdPKiPKfS2_S2_S4_S4_S4_S4_S2_S2_S4_PfE2iU[128];
	ld.param.u64 	%rd17, [_Z17computePCfeaturesPKdPKiPKfS2_S2_S4_S4_S4_S4_S2_S2_S4_Pf_param_0];
	ld.param.u64 	%rd18, [_Z17computePCfeaturesPKdPKiPKfS2_S2_S4_S4_S4_S4_S2_S2_S4_Pf_param_1];
	ld.param.u64 	%rd19, [_Z17computePCfeaturesPKdPKiPKfS2_S2_S4_S4_S4_S4_S2_S2_S4_Pf_param_2];
	cvta.to.global.u64 	%rd1, %rd19;
	cvta.to.global.u64 	%rd2, %rd18;
	cvta.to.global.u64 	%rd20, %rd17;
	ld.global.f64 	%fd1, [%rd20];
	cvt.rzi.s32.f64 	%r1, %fd1;
	ld.global.f64 	%fd2, [%rd20+32];
	cvt.rzi.s32.f64 	%r2, %fd2;
	ld.global.f64 	%fd3, [%rd20+72];
	cvt.rzi.s32.f64 	%r3, %fd3;
	ld.global.f64 	%fd4, [%rd20+8];
	cvt.rzi.s32.f64 	%r4, %fd4;
	ld.global.f64 	%fd5, [%rd20+48];
	cvt.rzi.s32.f64 	%r5, %fd5;
	ld.global.f64 	%fd6, [%rd20+80];
	cvt.rzi.s32.f64 	%r6, %fd6;
	mov.u32 	%r7, %tid.x;
	mov.u32 	%r8, %tid.y;
	mov.u32 	%r9, %ctaid.x;
	setp.ne.s32 	%p1, %r8, 0;
	shl.b32 	%r54, %r7, 2;
	mov.u32 	%r55, _ZZ17computePCfeaturesPKdPKiPKfS2_S2_S4_S4_S4_S4_S2_S2_S4_PfE2iU;
	add.s32 	%r10, %r55, %r54;
	@%p1 bra 	$L__BB15_2;
	ld.param.u64 	%rd104, [_Z17computePCfeaturesPKdPKiPKfS2_S2_S4_S4_S4_S4_S2_S2_S4_Pf_param_10];
	ld.param.u64 	%rd103, [_Z17computePCfeaturesPKdPKiPKfS2_S2_S4_S4_S4_S4_S2_S2_S4_Pf_param_9];
	cvta.to.global.u64 	%rd21, %rd103;
	cvta.to.global.u64 	%rd22, %rd104;
	mul.wide.u32 	%rd23, %r9, 4;
	add.s64 	%rd24, %rd21, %rd23;
	ld.global.u32 	%r56, [%rd24];
	mad.lo.s32 	%r57, %r56, %r6, %r7;
	mul.wide.s32 	%rd25, %r57, 4;
	add.s64 	%rd26, %rd22, %rd25;
	ld.global.u32 	%r58, [%rd26];
	st.volatile.shared.u32 	[%r10], %r58;
$L__BB15_2:
	ld.param.u64 	%rd102, [_Z17computePCfeaturesPKdPKiPKfS2_S2_S4_S4_S4_S4_S2_S2_S4_Pf_param_7];
	bar.sync 	0;
	ld.volatile.shared.u32 	%r59, [%r10];
	mad.lo.s32 	%r11, %r4, %r8, %r9;
	mad.lo.s32 	%r60, %r11, %r3, %r59;
	cvta.to.global.u64 	%rd27, %rd102;
	mul.wide.s32 	%rd28, %r60, 4;
	add.s64 	%rd29, %rd27, %rd28;
	ld.global.f32 	%f29, [%rd29];
	mad.lo.s32 	%r12, %r6, %r8, %r7;
	shl.b32 	%r61, %r12, 2;
	mov.u32 	%r62, _ZZ17computePCfeaturesPKdPKiPKfS2_S2_S4_S4_S4_S4_S2_S2_S4_PfE2sU;
	add.s32 	%r63, %r62, %r61;
	st.volatile.shared.f32 	[%r63], %f29;
	setp.ge.s32 	%p2, %r7, %r2;
	@%p2 bra 	$L__BB15_5;
	ld.param.u64 	%rd105, [_Z17computePCfeaturesPKdPKiPKfS2_S2_S4_S4_S4_S4_S2_S2_S4_Pf_param_11];
	ld.param.u64 	%rd101, [_Z17computePCfeaturesPKdPKiPKfS2_S2_S4_S4_S4_S4_S2_S2_S4_Pf_param_6];
	mul.lo.s32 	%r13, %r11, %r2;
	mov.u32 	%r14, %ntid.x;
	cvta.to.global.u64 	%rd3, %rd101;
	cvta.to.global.u64 	%rd4, %rd105;
	mov.u32 	%r169, %r7;
$L__BB15_4:
	add.s32 	%r64, %r169, %r13;
	mul.wide.s32 	%rd30, %r64, 4;
	add.s64 	%rd31, %rd3, %rd30;
	ld.global.f32 	%f30, [%rd31];
	mad.lo.s32 	%r65, %r2, %r8, %r169;
	shl.b32 	%r66, %r65, 2;
	mov.u32 	%r67, _ZZ17computePCfeaturesPKdPKiPKfS2_S2_S4_S4_S4_S4_S2_S2_S4_PfE2sW;
	add.s32 	%r68, %r67, %r66;
	st.volatile.shared.f32 	[%r68], %f30;
	mul.wide.s32 	%rd32, %r65, 4;
	add.s64 	%rd33, %rd4, %rd32;
	ld.global.f32 	%f31, [%rd33];
	mov.u32 	%r69, _ZZ17computePCfeaturesPKdPKiPKfS2_S2_S4_S4_S4_S4_S2_S2_S4_PfE4sPCA;
	add.s32 	%r70, %r69, %r66;
	st.volatile.shared.f32 	[%r70], %f31;
	add.s32 	%r169, %r169, %r14;
	setp.lt.s32 	%p3, %r169, %r2;
	@%p3 bra 	$L__BB15_4;
$L__BB15_5:
	bar.sync 	0;
	setp.lt.s32 	%p4, %r5, 1;
	mov.f32 	%f128, 0f00000000;
	@%p4 bra 	$L__BB15_20;
	mul.lo.s32 	%r17, %r2, %r8;
	and.b32  	%r18, %r2, 7;
	mov.f32 	%f128, 0f00000000;
	mov.b32 	%r170, 0;
$L__BB15_7:
	setp.lt.s32 	%p5, %r2, 1;
	mov.f32 	%f136, 0f00000000;
	@%p5 bra 	$L__BB15_19;
	setp.lt.u32 	%p6, %r2, 8;
	mul.lo.s32 	%r20, %r170, %r2;
	mov.f32 	%f136, 0f00000000;
	mov.b32 	%r173, 0;
	@%p6 bra 	$L__BB15_11;
	mov.f32 	%f136, 0f00000000;
	mov.b32 	%r171, 0;
$L__BB15_10:
	.pragma "nounroll";
	add.s32 	%r74, %r171, %r20;
	shl.b32 	%r75, %r74, 2;
	mov.u32 	%r76, _ZZ17computePCfeaturesPKdPKiPKfS2_S2_S4_S4_S4_S4_S2_S2_S4_PfE2sW;
	add.s32 	%r77, %r76, %r75;
	ld.volatile.shared.f32 	%f38, [%r77];
	add.s32 	%r78, %r171, %r17;
	shl.b32 	%r79, %r78, 2;
	mov.u32 	%r80, _ZZ17computePCfeaturesPKdPKiPKfS2_S2_S4_S4_S4_S4_S2_S2_S4_PfE4sPCA;
	add.s32 	%r81, %r80, %r79;
	ld.volatile.shared.f32 	%f39, [%r81];
	fma.rn.f32 	%f40, %f38, %f39, %f136;
	ld.volatile.shared.f32 	%f41, [%r77+4];
	ld.volatile.shared.f32 	%f42, [%r81+4];
	fma.rn.f32 	%f43, %f41, %f42, %f40;
	ld.volatile.shared.f32 	%f44, [%r77+8];
	ld.volatile.shared.f32 	%f45, [%r81+8];
	fma.rn.f32 	%f46, %f44, %f45, %f43;
	ld.volatile.shared.f32 	%f47, [%r77+12];
	ld.volatile.shared.f32 	%f48, [%r81+12];
	fma.rn.f32 	%f49, %f47, %f48, %f46;
	ld.volatile.shared.f32 	%f50, [%r77+16];
	ld.volatile.shared.f32 	%f51, [%r81+16];
	fma.rn.f32 	%f52, %f50, %f51, %f49;
	ld.volatile.shared.f32 	%f53, [%r77+20];
	ld.volatile.shared.f32 	%f54, [%r81+20];
	fma.rn.f32 	%f55, %f53, %f54, %f52;
	ld.volatile.shared.f32 	%f56, [%r77+24];
	ld.volatile.shared.f32 	%f57, [%r81+24];
	fma.rn.f32 	%f58, %f56, %f57, %f55;
	ld.volatile.shared.f32 	%f59, [%r77+28];
	ld.volatile.shared.f32 	%f60, [%r81+28];
	fma.rn.f32 	%f136, %f59, %f60, %f58;
	add.s32 	%r171, %r171, 8;
	and.b32  	%r173, %r2, 2147483640;
	setp.ne.s32 	%p7, %r171, %r173;
	@%p7 bra 	$L__BB15_10;
$L__BB15_11:
	setp.eq.s32 	%p8, %r18, 0;
	@%p8 bra 	$L__BB15_19;
	add.s32 	%r82, %r18, -1;
	setp.lt.u32 	%p9, %r82, 3;
	@%p9 bra 	$L__BB15_14;
	add.s32 	%r83, %r173, %r20;
	shl.b32 	%r84, %r83, 2;
	mov.u32 	%r85, _ZZ17computePCfeaturesPKdPKiPKfS2_S2_S4_S4_S4_S4_S2_S2_S4_PfE2sW;
	add.s32 	%r86, %r85, %r84;
	ld.volatile.shared.f32 	%f62, [%r86];
	add.s32 	%r87, %r173, %r17;
	shl.b32 	%r88, %r87, 2;
	mov.u32 	%r89, _ZZ17computePCfeaturesPKdPKiPKfS2_S2_S4_S4_S4_S4_S2_S2_S4_PfE4sPCA;
	add.s32 	%r90, %r89, %r88;
	ld.volatile.shared.f32 	%f63, [%r90];
	fma.rn.f32 	%f64, %f62, %f63, %f136;
	ld.volatile.shared.f32 	%f65, [%r86+4];
	ld.volatile.shared.f32 	%f66, [%r90+4];
	fma.rn.f32 	%f67, %f65, %f66, %f64;
	ld.volatile.shared.f32 	%f68, [%r86+8];
	ld.volatile.shared.f32 	%f69, [%r90+8];
	fma.rn.f32 	%f70, %f68, %f69, %f67;
	ld.volatile.shared.f32 	%f71, [%r86+12];
	ld.volatile.shared.f32 	%f72, [%r90+12];
	fma.rn.f32 	%f136, %f71, %f72, %f70;
	add.s32 	%r173, %r173, 4;
$L__BB15_14:
	and.b32  	%r91, %r2, 3;
	setp.eq.s32 	%p10, %r91, 0;
	@%p10 bra 	$L__BB15_19;
	setp.eq.s32 	%p11, %r91, 1;
	@%p11 bra 	$L__BB15_17;
	add.s32 	%r92, %r173, %r20;
	shl.b32 	%r93, %r92, 2;
	mov.u32 	%r94, _ZZ17computePCfeaturesPKdPKiPKfS2_S2_S4_S4_S4_S4_S2_S2_S4_PfE2sW;
	add.s32 	%r95, %r94, %r93;
	ld.volatile.shared.f32 	%f74, [%r95];
	add.s32 	%r96, %r173, %r17;
	shl.b32 	%r97, %r96, 2;
	mov.u32 	%r98, _ZZ17computePCfeaturesPKdPKiPKfS2_S2_S4_S4_S4_S4_S2_S2_S4_PfE4sPCA;
	add.s32 	%r99, %r98, %r97;
	ld.volatile.shared.f32 	%f75, [%r99];
	fma.rn.f32 	%f76, %f74, %f75, %f136;
	ld.volatile.shared.f32 	%f77, [%r95+4];
	ld.volatile.shared.f32 	%f78, [%r99+4];
	fma.rn.f32 	%f136, %f77, %f78, %f76;
	add.s32 	%r173, %r173, 2;
$L__BB15_17:
	and.b32  	%r100, %r2, 1;
	setp.eq.b32 	%p12, %r100, 1;
	not.pred 	%p13, %p12;
	@%p13 bra 	$L__BB15_19;
	add.s32 	%r101, %r173, %r20;
	shl.b32 	%r102, %r101, 2;
	mov.u32 	%r103, _ZZ17computePCfeaturesPKdPKiPKfS2_S2_S4_S4_S4_S4_S2_S2_S4_PfE2sW;
	add.s32 	%r104, %r103, %r102;
	ld.volatile.shared.f32 	%f79, [%r104];
	add.s32 	%r105, %r173, %r17;
	shl.b32 	%r106, %r105, 2;
	mov.u32 	%r107, _ZZ17computePCfeaturesPKdPKiPKfS2_S2_S4_S4_S4_S4_S2_S2_S4_PfE4sPCA;
	add.s32 	%r108, %r107, %r106;
	ld.volatile.shared.f32 	%f80, [%r108];
	fma.rn.f32 	%f136, %f79, %f80, %f136;
$L__BB15_19:
	mad.lo.s32 	%r109, %r170, %r6, %r7;
	shl.b32 	%r110, %r109, 2;
	add.s32 	%r112, %r62, %r110;
	ld.volatile.shared.f32 	%f81, [%r112];
	fma.rn.f32 	%f128, %f136, %f81, %f128;
	add.s32 	%r170, %r170, 1;
	setp.eq.s32 	%p14, %r170, %r5;
	@%p14 bra 	$L__BB15_20;
	bra.uni 	$L__BB15_7;
$L__BB15_20:
	ld.global.u32 	%r183, [%rd2];
	setp.lt.s32 	%p15, %r183, 1;
	@%p15 bra 	$L__BB15_37;
	ld.param.u64 	%rd100, [_Z17computePCfeaturesPKdPKiPKfS2_S2_S4_S4_S4_S4_S2_S2_S4_Pf_param_5];
	ld.param.u64 	%rd99, [_Z17computePCfeaturesPKdPKiPKfS2_S2_S4_S4_S4_S4_S2_S2_S4_Pf_param_4];
	ld.param.u64 	%rd98, [_Z17computePCfeaturesPKdPKiPKfS2_S2_S4_S4_S4_S4_S2_S2_S4_Pf_param_3];
	mul.lo.s32 	%r22, %r2, %r8;
	mul.lo.s32 	%r23, %r6, %r5;
	and.b32  	%r24, %r2, 7;
	cvta.to.global.u64 	%rd5, %rd99;
	cvta.to.global.u64 	%rd6, %rd100;
	cvta.to.global.u64 	%rd7, %rd98;
	mov.b32 	%r176, 0;
$L__BB15_22:
	mul.wide.u32 	%rd34, %r176, 4;
	add.s64 	%rd35, %rd5, %rd34;
	ld.global.u32 	%r114, [%rd35];
	setp.ne.s32 	%p16, %r114, %r9;
	@%p16 bra 	$L__BB15_36;
	setp.lt.s32 	%p17, %r2, 1;
	add.s64 	%rd37, %rd6, %rd34;
	ld.global.f32 	%f82, [%rd37];
	mul.f32 	%f144, %f128, %f82;
	@%p17 bra 	$L__BB15_35;
	setp.lt.u32 	%p18, %r2, 8;
	add.s64 	%rd39, %rd7, %rd34;
	ld.global.u32 	%r36, [%rd39];
	mov.b32 	%r181, 0;
	@%p18 bra 	$L__BB15_27;
	and.b32  	%r116, %r2, 2147483640;
	neg.s32 	%r179, %r116;
	shl.b32 	%r117, %r22, 2;
	mov.u32 	%r118, _ZZ17computePCfeaturesPKdPKiPKfS2_S2_S4_S4_S4_S4_S2_S2_S4_PfE4sPCA;
	add.s32 	%r119, %r117, %r118;
	add.s32 	%r177, %r119, 16;
	mov.u32 	%r178, %r36;
$L__BB15_26:
	.pragma "nounroll";
	and.b32  	%r181, %r2, 2147483640;
	cvt.s64.s32 	%rd40, %r178;
	ld.volatile.shared.u32 	%r120, [%r10];
	mad.lo.s32 	%r121, %r120, %r1, %r178;
	mul.wide.s32 	%rd41, %r121, 4;
	add.s64 	%rd42, %rd1, %rd41;
	ld.global.f32 	%f84, [%rd42];
	ld.volatile.shared.f32 	%f85, [%r177+-16];
	fma.rn.f32 	%f86, %f84, %f85, %f144;
	ld.volatile.shared.u32 	%r122, [%r10];
	mul.lo.s32 	%r123, %r122, %r1;
	cvt.s64.s32 	%rd43, %r123;
	add.s64 	%rd44, %rd40, %rd43;
	shl.b64 	%rd45, %rd44, 2;
	add.s64 	%rd46, %rd1, %rd45;
	ld.global.f32 	%f87, [%rd46+4];
	ld.volatile.shared.f32 	%f88, [%r177+-12];
	fma.rn.f32 	%f89, %f87, %f88, %f86;
	ld.volatile.shared.u32 	%r124, [%r10];
	mul.lo.s32 	%r125, %r124, %r1;
	cvt.s64.s32 	%rd47, %r125;
	add.s64 	%rd48, %rd40, %rd47;
	shl.b64 	%rd49, %rd48, 2;
	add.s64 	%rd50, %rd1, %rd49;
	ld.global.f32 	%f90, [%rd50+8];
	ld.volatile.shared.f32 	%f91, [%r177+-8];
	fma.rn.f32 	%f92, %f90, %f91, %f89;
	ld.volatile.shared.u32 	%r126, [%r10];
	mul.lo.s32 	%r127, %r126, %r1;
	cvt.s64.s32 	%rd51, %r127;
	add.s64 	%rd52, %rd40, %rd51;
	shl.b64 	%rd53, %rd52, 2;
	add.s64 	%rd54, %rd1, %rd53;
	ld.global.f32 	%f93, [%rd54+12];
	ld.volatile.shared.f32 	%f94, [%r177+-4];
	fma.rn.f32 	%f95, %f93, %f94, %f92;
	ld.volatile.shared.u32 	%r128, [%r10];
	mul.lo.s32 	%r129, %r128, %r1;
	cvt.s64.s32 	%rd55, %r129;
	add.s64 	%rd56, %rd40, %rd55;
	shl.b64 	%rd57, %rd56, 2;
	add.s64 	%rd58, %rd1, %rd57;
	ld.global.f32 	%f96, [%rd58+16];
	ld.volatile.shared.f32 	%f97, [%r177];
	fma.rn.f32 	%f98, %f96, %f97, %f95;
	ld.volatile.shared.u32 	%r130, [%r10];
	mul.lo.s32 	%r131, %r130, %r1;
	cvt.s64.s32 	%rd59, %r131;
	add.s64 	%rd60, %rd40, %rd59;
	shl.b64 	%rd61, %rd60, 2;
	add.s64 	%rd62, %rd1, %rd61;
	ld.global.f32 	%f99, [%rd62+20];
	ld.volatile.shared.f32 	%f100, [%r177+4];
	fma.rn.f32 	%f101, %f99, %f100, %f98;
	ld.volatile.shared.u32 	%r132, [%r10];
	mul.lo.s32 	%r133, %r132, %r1;
	cvt.s64.s32 	%rd63, %r133;
	add.s64 	%rd64, %rd40, %rd63;
	shl.b64 	%rd65, %rd64, 2;
	add.s64 	%rd66, %rd1, %rd65;
	ld.global.f32 	%f102, [%rd66+24];
	ld.volatile.shared.f32 	%f103, [%r177+8];
	fma.rn.f32 	%f104, %f102, %f103, %f101;
	ld.volatile.shared.u32 	%r134, [%r10];
	mul.lo.s32 	%r135, %r134, %r1;
	cvt.s64.s32 	%rd67, %r135;
	add.s64 	%rd68, %rd40, %rd67;
	shl.b64 	%rd69, %rd68, 2;
	add.s64 	%rd70, %rd1, %rd69;
	ld.global.f32 	%f105, [%rd70+28];
	ld.volatile.shared.f32 	%f106, [%r177+12];
	fma.rn.f32 	%f144, %f105, %f106, %f104;
	add.s32 	%r179, %r179, 8;
	add.s32 	%r178, %r178, 8;
	add.s32 	%r177, %r177, 32;
	setp.ne.s32 	%p19, %r179, 0;
	@%p19 bra 	$L__BB15_26;
$L__BB15_27:
	setp.eq.s32 	%p20, %r24, 0;
	@%p20 bra 	$L__BB15_35;
	add.s32 	%r136, %r24, -1;
	setp.lt.u32 	%p21, %r136, 3;
	@%p21 bra 	$L__BB15_30;
	add.s32 	%r137, %r36, %r181;
	ld.volatile.shared.u32 	%r138, [%r10];
	mad.lo.s32 	%r139, %r138, %r1, %r137;
	mul.wide.s32 	%rd71, %r139, 4;
	add.s64 	%rd72, %rd1, %rd71;
	ld.global.f32 	%f108, [%rd72];
	add.s32 	%r140, %r181, %r22;
	shl.b32 	%r141, %r140, 2;
	mov.u32 	%r142, _ZZ17computePCfeaturesPKdPKiPKfS2_S2_S4_S4_S4_S4_S2_S2_S4_PfE4sPCA;
	add.s32 	%r143, %r142, %r141;
	ld.volatile.shared.f32 	%f109, [%r143];
	fma.rn.f32 	%f110, %f108, %f109, %f144;
	ld.volatile.shared.u32 	%r144, [%r10];
	mul.lo.s32 	%r145, %r144, %r1;
	cvt.s64.s32 	%rd73, %r145;
	cvt.s64.s32 	%rd74, %r137;
	add.s64 	%rd75, %rd74, %rd73;
	shl.b64 	%rd76, %rd75, 2;
	add.s64 	%rd77, %rd1, %rd76;
	ld.global.f32 	%f111, [%rd77+4];
	ld.volatile.shared.f32 	%f112, [%r143+4];
	fma.rn.f32 	%f113, %f111, %f112, %f110;
	ld.volatile.shared.u32 	%r146, [%r10];
	mul.lo.s32 	%r147, %r146, %r1;
	cvt.s64.s32 	%rd78, %r147;
	add.s64 	%rd79, %rd74, %rd78;
	shl.b64 	%rd80, %rd79, 2;
	add.s64 	%rd81, %rd1, %rd80;
	ld.global.f32 	%f114, [%rd81+8];
	ld.volatile.shared.f32 	%f115, [%r143+8];
	fma.rn.f32 	%f116, %f114, %f115, %f113;
	ld.volatile.shared.u32 	%r148, [%r10];
	mul.lo.s32 	%r149, %r148, %r1;
	cvt.s64.s32 	%rd82, %r149;
	add.s64 	%rd83, %rd74, %rd82;
	shl.b64 	%rd84, %rd83, 2;
	add.s64 	%rd85, %rd1, %rd84;
	ld.global.f32 	%f117, [%rd85+12];
	ld.volatile.shared.f32 	%f118, [%r143+12];
	fma.rn.f32 	%f144, %f117, %f118, %f116;
	add.s32 	%r181, %r181, 4;
$L__BB15_30:
	and.b32  	%r150, %r2, 3;
	setp.eq.s32 	%p22, %r150, 0;
	@%p22 bra 	$L__BB15_35;
	setp.eq.s32 	%p23, %r150, 1;
	@%p23 bra 	$L__BB15_33;
	add.s32 	%r151, %r36, %r181;
	ld.volatile.shared.u32 	%r152, [%r10];
	mad.lo.s32 	%r153, %r152, %r1, %r151;
	mul.wide.s32 	%rd86, %r153, 4;
	add.s64 	%rd87, %rd1, %rd86;
	ld.global.f32 	%f120, [%rd87];
	add.s32 	%r154, %r181, %r22;
	shl.b32 	%r155, %r154, 2;
	mov.u32 	%r156, _ZZ17computePCfeaturesPKdPKiPKfS2_S2_S4_S4_S4_S4_S2_S2_S4_PfE4sPCA;
	add.s32 	%r157, %r156, %r155;
	ld.volatile.shared.f32 	%f121, [%r157];
	fma.rn.f32 	%f122, %f120, %f121, %f144;
	ld.volatile.shared.u32 	%r158, [%r10];
	mul.lo.s32 	%r159, %r158, %r1;
	cvt.s64.s32 	%rd88, %r159;
	cvt.s64.s32 	%rd89, %r151;
	add.s64 	%rd90, %rd89, %rd88;
	shl.b64 	%rd91, %rd90, 2;
	add.s64 	%rd92, %rd1, %rd91;
	ld.global.f32 	%f123, [%rd92+4];
	ld.volatile.shared.f32 	%f124, [%r157+4];
	fma.rn.f32 	%f144, %f123, %f124, %f122;
	add.s32 	%r181, %r181, 2;
$L__BB15_33:
	and.b32  	%r160, %r2, 1;
	setp.eq.b32 	%p24, %r160, 1;
	not.pred 	%p25, %p24;
	@%p25 bra 	$L__BB15_35;
	add.s32 	%r161, %r36, %r181;
	ld.volatile.shared.u32 	%r162, [%r10];
	mad.lo.s32 	%r163, %r162, %r1, %r161;
	mul.wide.s32 	%rd93, %r163, 4;
	add.s64 	%rd94, %rd1, %rd93;
	ld.global.f32 	%f125, [%rd94];
	add.s32 	%r164, %r181, %r22;
	shl.b32 	%r165, %r164, 2;
	mov.u32 	%r166, _ZZ17computePCfeaturesPKdPKiPKfS2_S2_S4_S4_S4_S4_S2_S2_S4_PfE4sPCA;
	add.s32 	%r167, %r166, %r165;
	ld.volatile.shared.f32 	%f126, [%r167];
	fma.rn.f32 	%f144, %f125, %f126, %f144;
$L__BB15_35:
	ld.param.u64 	%rd106, [_Z17computePCfeaturesPKdPKiPKfS2_S2_S4_S4_S4_S4_S2_S2_S4_Pf_param_12];
	mad.lo.s32 	%r168, %r23, %r176, %r12;
	cvta.to.global.u64 	%rd95, %rd106;
	mul.wide.s32 	%rd96, %r168, 4;
	add.s64 	%rd97, %rd95, %rd96;
	st.global.f32 	[%rd97], %f144;
	ld.global.u32 	%r183, [%rd2];
$L__BB15_36:
	add.s32 	%r176, %r176, 1;
	setp.lt.s32 	%p26, %r176, %r183;
	@%p26 bra 	$L__BB15_22;
$L__BB15_37:
	ret;

}
	// .globl	_Z14addback_spikesPKdPKiS2_PKfS2_PfS4_S4_iS4_
.visible .entry _Z14addback_spikesPKdPKiS2_PKfS2_PfS4_S4_iS4_(
	.param .u64 .ptr .align 1 _Z14addback_spikesPKdPKiS2_PKfS2_PfS4_S4_iS4__param_0,
	.param .u64 .ptr .align 1 _Z14addback_spikesPKdPKiS2_PKfS2_PfS4_S4_iS4__param_1,
	.param .u64 .ptr .align 1 _Z14addback_spikesPKdPKiS2_PKfS2_PfS4_S4_iS4__param_2,
	.param .u64 .ptr .align 1 _Z14addback_spikesPKdPKiS2_PKfS2_PfS4_S4_iS4__param_3,
	.param .u64 .ptr .align 1 _Z14addback_spikesPKdPKiS2_PKfS2_PfS4_S4_iS4__param_4,
	.param .u64 .ptr .align 1 _Z14addback_spikesPKdPKiS2_PKfS2_PfS4_S4_iS4__param_5,
	.param .u64 .ptr .align 1 _Z14addback_spikesPKdPKiS2_PKfS2_PfS4_S4_iS4__param_6,
	.param .u64 .ptr .align 1 _Z14addback_spikesPKdPKiS2_PKfS2_PfS4_S4_iS4__param_7,
	.param .u32 _Z14addback_spikesPKdPKiS2_PKfS2_PfS4_S4_iS4__param_8,
	.param .u64 .ptr .align 1 _Z14addback_spikesPKdPKiS2_PKfS2_PfS4_S4_iS4__param_9
)
{
	.reg .pred 	%p<16>;
	.reg .b32 	%r<147>;
	.reg .b32 	%f<73>;
	.reg .b64 	%rd<89>;
	.reg .b64 	%fd<7>;

	ld.param.u64 	%rd18, [_Z14addback_spikesPKdPKiS2_PKfS2_PfS4_S4_iS4__param_0];
	ld.param.u64 	%rd13, [_Z14addback_spikesPKdPKiS2_PKfS2_PfS4_S4_iS4__param_1];
	ld.param.u64 	%rd14, [_Z14addback_spikesPKdPKiS2_PKfS2_PfS4_S4_iS4__param_2];
	ld.param.u64 	%rd15, [_Z14addback_spikesPKdPKiS2_PKfS2_PfS4_S4_iS4__param_3];
	ld.param.u64 	%rd19, [_Z14addback_spikesPKdPKiS2_PKfS2_PfS4_S4_iS4__param_4];
	ld.param.u64 	%rd16, [_Z14addback_spikesPKdPKiS2_PKfS2_PfS4_S4_iS4__param_5];
	ld.param.u64 	%rd20, [_Z14addback_spikesPKdPKiS2_PKfS2_PfS4_S4_iS4__param_6];
	ld.param.u64 	%rd21, [_Z14addback_spikesPKdPKiS2_PKfS2_PfS4_S4_iS4__param_7];
	ld.param.u32 	%r81, [_Z14addback_spikesPKdPKiS2_PKfS2_PfS4_S4_iS4__param_8];
	ld.param.u64 	%rd17, [_Z14addback_spikesPKdPKiS2_PKfS2_PfS4_S4_iS4__param_9];
	cvta.to.global.u64 	%rd1, %rd21;
	cvta.to.global.u64 	%rd2, %rd20;
	cvta.to.global.u64 	%rd22, %rd19;
	cvta.to.global.u64 	%rd3, %rd18;
	ld.global.f64 	%fd1, [%rd3+32];
	cvt.rzi.s32.f64 	%r1, %fd1;
	ld.global.f64 	%fd2, [%rd3+72];
	cvt.rzi.s32.f64 	%r2, %fd2;
	ld.global.f64 	%fd3, [%rd3+8];
	cvt.rzi.s32.f64 	%r3, %fd3;
	mov.u32 	%r4, %tid.x;
	mul.wide.s32 	%rd23, %r81, 4;
	add.s64 	%rd4, %rd22, %rd23;
	ld.global.u32 	%r82, [%rd4];
	mov.u32 	%r83, %ctaid.x;
	add.s32 	%r124, %r82, %r83;
	ld.global.u32 	%r146, [%rd4+4];
	setp.ge.s32 	%p1, %r124, %r146;
	@%p1 bra 	$L__BB16_19;
	ld.global.f64 	%fd4, [%rd3];
	ld.global.f64 	%fd5, [%rd3+88];
	ld.global.f64 	%fd6, [%rd3+48];
	cvt.rzi.s32.f64 	%r7, %fd6;
	mov.u32 	%r8, %tid.y;
	mov.u32 	%r9, %ntid.y;
	mov.u32 	%r10, %nctaid.x;
	and.b32  	%r11, %r7, 7;
	and.b32  	%r12, %r7, 3;
	and.b32  	%r13, %r7, 2147483640;
	neg.s32 	%r14, %r13;
	mul.lo.s32 	%r84, %r3, %r1;
	shl.b32 	%r15, %r84, 3;
	mul.lo.s32 	%r85, %r3, %r2;
	shl.b32 	%r16, %r85, 3;
	cvt.rn.f32.f64 	%f1, %fd5;
	cvt.rzi.s32.f64 	%r17, %fd4;
	cvta.to.global.u64 	%rd5, %rd17;
	cvta.to.global.u64 	%rd6, %rd15;
	cvta.to.global.u64 	%rd7, %rd13;
	cvta.to.global.u64 	%rd8, %rd16;
	cvta.to.global.u64 	%rd9, %rd14;
$L__BB16_2:
	setp.ge.s32 	%p2, %r8, %r2;
	mul.wide.s32 	%rd24, %r124, 4;
	add.s64 	%rd25, %rd5, %rd24;
	ld.global.f32 	%f14, [%rd25];
	setp.leu.f32 	%p3, %f14, %f1;
	or.pred  	%p4, %p3, %p2;
	@%p4 bra 	$L__BB16_18;
	add.s64 	%rd10, %rd9, %rd24;
	add.s64 	%rd11, %rd6, %rd24;
	add.s64 	%rd12, %rd7, %rd24;
	mov.u32 	%r125, %r8;
$L__BB16_4:
	setp.lt.s32 	%p5, %r7, 1;
	mov.f32 	%f72, 0f00000000;
	@%p5 bra 	$L__BB16_16;
	setp.lt.u32 	%p6, %r7, 8;
	ld.global.u32 	%r21, [%rd10];
	mov.f32 	%f72, 0f00000000;
	mov.b32 	%r144, 0;
	@%p6 bra 	$L__BB16_8;
	add.s32 	%r88, %r3, %r21;
	mad.lo.s32 	%r141, %r1, %r88, %r4;
	mad.lo.s32 	%r140, %r2, %r88, %r125;
	shl.b32 	%r89, %r3, 1;
	add.s32 	%r90, %r89, %r21;
	mad.lo.s32 	%r139, %r1, %r90, %r4;
	mad.lo.s32 	%r138, %r2, %r90, %r125;
	mad.lo.s32 	%r91, %r3, 3, %r21;
	mad.lo.s32 	%r137, %r1, %r91, %r4;
	mad.lo.s32 	%r136, %r2, %r91, %r125;
	shl.b32 	%r92, %r3, 2;
	add.s32 	%r93, %r92, %r21;
	mad.lo.s32 	%r135, %r1, %r93, %r4;
	mad.lo.s32 	%r134, %r2, %r93, %r125;
	mad.lo.s32 	%r94, %r3, 5, %r21;
	mad.lo.s32 	%r133, %r1, %r94, %r4;
	mad.lo.s32 	%r132, %r2, %r94, %r125;
	mad.lo.s32 	%r95, %r3, 6, %r21;
	mad.lo.s32 	%r131, %r1, %r95, %r4;
	mad.lo.s32 	%r130, %r2, %r95, %r125;
	mad.lo.s32 	%r96, %r3, 7, %r21;
	mad.lo.s32 	%r129, %r1, %r96, %r4;
	mad.lo.s32 	%r128, %r2, %r96, %r125;
	mad.lo.s32 	%r127, %r2, %r21, %r125;
	mad.lo.s32 	%r126, %r1, %r21, %r4;
	mov.f32 	%f72, 0f00000000;
	mov.u32 	%r142, %r14;
$L__BB16_7:
	.pragma "nounroll";
	mul.wide.s32 	%rd27, %r126, 4;
	add.s64 	%rd28, %rd2, %rd27;
	ld.global.f32 	%f19, [%rd28];
	mul.wide.s32 	%rd29, %r127, 4;
	add.s64 	%rd30, %rd1, %rd29;
	ld.global.f32 	%f20, [%rd30];
	fma.rn.f32 	%f21, %f19, %f20, %f72;
	mul.wide.s32 	%rd31, %r141, 4;
	add.s64 	%rd32, %rd2, %rd31;
	ld.global.f32 	%f22, [%rd32];
	mul.wide.s32 	%rd33, %r140, 4;
	add.s64 	%rd34, %rd1, %rd33;
	ld.global.f32 	%f23, [%rd34];
	fma.rn.f32 	%f24, %f22, %f23, %f21;
	mul.wide.s32 	%rd35, %r139, 4;
	add.s64 	%rd36, %rd2, %rd35;
	ld.global.f32 	%f25, [%rd36];
	mul.wide.s32 	%rd37, %r138, 4;
	add.s64 	%rd38, %rd1, %rd37;
	ld.global.f32 	%f26, [%rd38];
	fma.rn.f32 	%f27, %f25, %f26, %f24;
	mul.wide.s32 	%rd39, %r137, 4;
	add.s64 	%rd40, %rd2, %rd39;
	ld.global.f32 	%f28, [%rd40];
	mul.wide.s32 	%rd41, %r136, 4;
	add.s64 	%rd42, %rd1, %rd41;
	ld.global.f32 	%f29, [%rd42];
	fma.rn.f32 	%f30, %f28, %f29, %f27;
	mul.wide.s32 	%rd43, %r135, 4;
	add.s64 	%rd44, %rd2, %rd43;
	ld.global.f32 	%f31, [%rd44];
	mul.wide.s32 	%rd45, %r134, 4;
	add.s64 	%rd46, %rd1, %rd45;
	ld.global.f32 	%f32, [%rd46];
	fma.rn.f32 	%f33, %f31, %f32, %f30;
	mul.wide.s32 	%rd47, %r133, 4;
	add.s64 	%rd48, %rd2, %rd47;
	ld.global.f32 	%f34, [%rd48];
	mul.wide.s32 	%rd49, %r132, 4;
	add.s64 	%rd50, %rd1, %rd49;
	ld.global.f32 	%f35, [%rd50];
	fma.rn.f32 	%f36, %f34, %f35, %f33;
	mul.wide.s32 	%rd51, %r131, 4;
	add.s64 	%rd52, %rd2, %rd51;
	ld.global.f32 	%f37, [%rd52];
	mul.wide.s32 	%rd53, %r130, 4;
	add.s64 	%rd54, %rd1, %rd53;
	ld.global.f32 	%f38, [%rd54];
	fma.rn.f32 	%f39, %f37, %f38, %f36;
	mul.wide.s32 	%rd55, %r129, 4;
	add.s64 	%rd56, %rd2, %rd55;
	ld.global.f32 	%f40, [%rd56];
	mul.wide.s32 	%rd57, %r128, 4;
	add.s64 	%rd58, %rd1, %rd57;
	ld.global.f32 	%f41, [%rd58];
	fma.rn.f32 	%f72, %f40, %f41, %f39;
	add.s32 	%r142, %r142, 8;
	add.s32 	%r141, %r141, %r15;
	add.s32 	%r140, %r140, %r16;
	add.s32 	%r139, %r139, %r15;
	add.s32 	%r138, %r138, %r16;
	add.s32 	%r137, %r137, %r15;
	add.s32 	%r136, %r136, %r16;
	add.s32 	%r135, %r135, %r15;
	add.s32 	%r134, %r134, %r16;
	add.s32 	%r133, %r133, %r15;
	add.s32 	%r132, %r132, %r16;
	add.s32 	%r131, %r131, %r15;
	add.s32 	%r130, %r130, %r16;
	add.s32 	%r129, %r129, %r15;
	add.s32 	%r128, %r128, %r16;
	add.s32 	%r127, %r127, %r16;
	add.s32 	%r126, %r126, %r15;
	setp.ne.s32 	%p7, %r142, 0;
	mov.u32 	%r144, %r13;
	@%p7 bra 	$L__BB16_7;
$L__BB16_8:
	setp.eq.s32 	%p8, %r11, 0;
	@%p8 bra 	$L__BB16_16;
	add.s32 	%r97, %r11, -1;
	setp.lt.u32 	%p9, %r97, 3;
	@%p9 bra 	$L__BB16_11;
	mad.lo.s32 	%r98, %r144, %r3, %r21;
	mad.lo.s32 	%r99, %r98, %r1, %r4;
	mul.wide.s32 	%rd59, %r99, 4;
	add.s64 	%rd60, %rd2, %rd59;
	ld.global.f32 	%f43, [%rd60];
	mad.lo.s32 	%r100, %r98, %r2, %r125;
	mul.wide.s32 	%rd61, %r100, 4;
	add.s64 	%rd62, %rd1, %rd61;
	ld.global.f32 	%f44, [%rd62];
	fma.rn.f32 	%f45, %f43, %f44, %f72;
	add.s32 	%r101, %r98, %r3;
	mad.lo.s32 	%r102, %r101, %r1, %r4;
	mul.wide.s32 	%rd63, %r102, 4;
	add.s64 	%rd64, %rd2, %rd63;
	ld.global.f32 	%f46, [%rd64];
	mad.lo.s32 	%r103, %r101, %r2, %r125;
	mul.wide.s32 	%rd65, %r103, 4;
	add.s64 	%rd66, %rd1, %rd65;
	ld.global.f32 	%f47, [%rd66];
	fma.rn.f32 	%f48, %f46, %f47, %f45;
	add.s32 	%r104, %r101, %r3;
	mad.lo.s32 	%r105, %r104, %r1, %r4;
	mul.wide.s32 	%rd67, %r105, 4;
	add.s64 	%rd68, %rd2, %rd67;
	ld.global.f32 	%f49, [%rd68];
	mad.lo.s32 	%r106, %r104, %r2, %r125;
	mul.wide.s32 	%rd69, %r106, 4;
	add.s64 	%rd70, %rd1, %rd69;
	ld.global.f32 	%f50, [%rd70];
	fma.rn.f32 	%f51, %f49, %f50, %f48;
	add.s32 	%r107, %r104, %r3;
	mad.lo.s32 	%r108, %r107, %r1, %r4;
	mul.wide.s32 	%rd71, %r108, 4;
	add.s64 	%rd72, %rd2, %rd71;
	ld.global.f32 	%f52, [%rd72];
	mad.lo.s32 	%r109, %r107, %r2, %r125;
	mul.wide.s32 	%rd73, %r109, 4;
	add.s64 	%rd74, %rd1, %rd73;
	ld.global.f32 	%f53, [%rd74];
	fma.rn.f32 	%f72, %f52, %f53, %f51;
	add.s32 	%r144, %r144, 4;
$L__BB16_11:
	setp.eq.s32 	%p10, %r12, 0;
	@%p10 bra 	$L__BB16_16;
	setp.eq.s32 	%p11, %r12, 1;
	@%p11 bra 	$L__BB16_14;
	mad.lo.s32 	%r110, %r144, %r3, %r21;
	mad.lo.s32 	%r111, %r110, %r1, %r4;
	mul.wide.s32 	%rd75, %r111, 4;
	add.s64 	%rd76, %rd2, %rd75;
	ld.global.f32 	%f55, [%rd76];
	mad.lo.s32 	%r112, %r110, %r2, %r125;
	mul.wide.s32 	%rd77, %r112, 4;
	add.s64 	%rd78, %rd1, %rd77;
	ld.global.f32 	%f56, [%rd78];
	fma.rn.f32 	%f57, %f55, %f56, %f72;
	add.s32 	%r113, %r110, %r3;
	mad.lo.s32 	%r114, %r113, %r1, %r4;
	mul.wide.s32 	%rd79, %r114, 4;
	add.s64 	%rd80, %rd2, %rd79;
	ld.global.f32 	%f58, [%rd80];
	mad.lo.s32 	%r115, %r113, %r2, %r125;
	mul.wide.s32 	%rd81, %r115, 4;
	add.s64 	%rd82, %rd1, %rd81;
	ld.global.f32 	%f59, [%rd82];
	fma.rn.f32 	%f72, %f58, %f59, %f57;
	add.s32 	%r144, %r144, 2;
$L__BB16_14:
	and.b32  	%r116, %r7, 1;
	setp.eq.b32 	%p12, %r116, 1;
	not.pred 	%p13, %p12;
	@%p13 bra 	$L__BB16_16;
	mad.lo.s32 	%r117, %r144, %r3, %r21;
	mad.lo.s32 	%r118, %r117, %r1, %r4;
	mul.wide.s32 	%rd83, %r118, 4;
	add.s64 	%rd84, %rd2, %rd83;
	ld.global.f32 	%f60, [%rd84];
	mad.lo.s32 	%r119, %r117, %r2, %r125;
	mul.wide.s32 	%rd85, %r119, 4;
	add.s64 	%rd86, %rd1, %rd85;
	ld.global.f32 	%f61, [%rd86];
	fma.rn.f32 	%f72, %f60, %f61, %f72;
$L__BB16_16:
	ld.global.f32 	%f62, [%rd11];
	mul.f32 	%f63, %f72, %f62;
	ld.global.u32 	%r120, [%rd12];
	mad.lo.s32 	%r121, %r125, %r17, %r4;
	add.s32 	%r122, %r121, %r120;
	mul.wide.s32 	%rd87, %r122, 4;
	add.s64 	%rd88, %rd8, %rd87;
	atom.global.add.f32 	%f64, [%rd88], %f63;
	add.s32 	%r125, %r125, %r9;
	setp.lt.s32 	%p14, %r125, %r2;
	@%p14 bra 	$L__BB16_4;
	ld.global.u32 	%r146, [%rd4+4];
$L__BB16_18:
	add.s32 	%r124, %r124, %r10;
	setp.lt.s32 	%p15, %r124, %r146;
	@%p15 bra 	$L__BB16_2;
$L__BB16_19:
	ret;

}
	// .globl	_Z7set_idxPjj
.visible .entry _Z7set_idxPjj(
	.param .u64 .ptr .align 1 _Z7set_idxPjj_param_0,
	.param .u32 _Z7set_idxPjj_param_1
)
{
	.reg .pred 	%p<10>;
	.reg .b32 	%r<51>;
	.reg .b64 	%rd<16>;

	ld.param.u64 	%rd8, [_Z7set_idxPjj_param_0];
	ld.param.u32 	%r17, [_Z7set_idxPjj_param_1];
	cvta.to.global.u64 	%rd1, %rd8;
	setp.eq.s32 	%p1, %r17, 0;
	@%p1 bra 	$L__BB17_13;
	and.b32  	%r1, %r17, 15;
	setp.lt.u32 	%p2, %r17, 16;
	mov.b32 	%r47, 0;
	@%p2 bra 	$L__BB17_4;
	and.b32  	%r47, %r17, -16;
	add.s64 	%rd14, %rd1, 32;
	mov.b32 	%r45, 0;
$L__BB17_3:
	.pragma "nounroll";
	st.global.u32 	[%rd14+-32], %r45;
	add.s32 	%r20, %r45, 1;
	st.global.u32 	[%rd14+-28], %r20;
	add.s32 	%r21, %r45, 2;
	st.global.u32 	[%rd14+-24], %r21;
	add.s32 	%r22, %r45, 3;
	st.global.u32 	[%rd14+-20], %r22;
	add.s32 	%r23, %r45, 4;
	st.global.u32 	[%rd14+-16], %r23;
	add.s32 	%r24, %r45, 5;
	st.global.u32 	[%rd14+-12], %r24;
	add.s32 	%r25, %r45, 6;
	st.global.u32 	[%rd14+-8], %r25;
	add.s32 	%r26, %r45, 7;
	st.global.u32 	[%rd14+-4], %r26;
	add.s32 	%r27, %r45, 8;
	st.global.u32 	[%rd14], %r27;
	add.s32 	%r28, %r45, 9;
	st.global.u32 	[%rd14+4], %r28;
	add.s32 	%r29, %r45, 10;
	st.global.u32 	[%rd14+8], %r29;
	add.s32 	%r30, %r45, 11;
	st.global.u32 	[%rd14+12], %r30;
	add.s32 	%r31, %r45, 12;
	st.global.u32 	[%rd14+16], %r31;
	add.s32 	%r32, %r45, 13;
	st.global.u32 	[%rd14+20], %r32;
	add.s32 	%r33, %r45, 14;
	st.global.u32 	[%rd14+24], %r33;
	add.s32 	%r34, %r45, 15;
	st.global.u32 	[%rd14+28], %r34;
	add.s64 	%rd14, %rd14, 64;
	add.s32 	%r45, %r45, 16;
	setp.ne.s32 	%p3, %r45, %r47;
	@%p3 bra 	$L__BB17_3;
$L__BB17_4:
	setp.eq.s32 	%p4, %r1, 0;
	@%p4 bra 	$L__BB17_13;
	and.b32  	%r6, %r17, 7;
	setp.lt.u32 	%p5, %r1, 8;
	@%p5 bra 	$L__BB17_7;
	mul.wide.u32 	%rd9, %r47, 4;
	add.s64 	%rd10, %rd1, %rd9;
	st.global.u32 	[%rd10], %r47;
	add.s32 	%r35, %r47, 1;
	st.global.u32 	[%rd10+4], %r35;
	add.s32 	%r36, %r47, 2;
	st.global.u32 	[%rd10+8], %r36;
	add.s32 	%r37, %r47, 3;
	st.global.u32 	[%rd10+12], %r37;
	add.s32 	%r38, %r47, 4;
	st.global.u32 	[%rd10+16], %r38;
	add.s32 	%r39, %r47, 5;
	st.global.u32 	[%rd10+20], %r39;
	add.s32 	%r40, %r47, 6;
	st.global.u32 	[%rd10+24], %r40;
	add.s32 	%r41, %r47, 7;
	st.global.u32 	[%rd10+28], %r41;
	add.s32 	%r47, %r47, 8;
$L__BB17_7:
	setp.eq.s32 	%p6, %r6, 0;
	@%p6 bra 	$L__BB17_13;
	and.b32  	%r9, %r17, 3;
	setp.lt.u32 	%p7, %r6, 4;
	@%p7 bra 	$L__BB17_10;
	mul.wide.u32 	%rd11, %r47, 4;
	add.s64 	%rd12, %rd1, %rd11;
	st.global.u32 	[%rd12], %r47;
	add.s32 	%r42, %r47, 1;
	st.global.u32 	[%rd12+4], %r42;
	add.s32 	%r43, %r47, 2;
	st.global.u32 	[%rd12+8], %r43;
	add.s32 	%r44, %r47, 3;
	st.global.u32 	[%rd12+12], %r44;
	add.s32 	%r47, %r47, 4;
$L__BB17_10:
	setp.eq.s32 	%p8, %r9, 0;
	@%p8 bra 	$L__BB17_13;
	mul.wide.u32 	%rd13, %r47, 4;
	add.s64 	%rd15, %rd1, %rd13;
	neg.s32 	%r49, %r9;
$L__BB17_12:
	.pragma "nounroll";
	st.global.u32 	[%rd15], %r47;
	add.s32 	%r47, %r47, 1;
	add.s64 	%rd15, %rd15, 4;
	add.s32 	%r49, %r49, 1;
	setp.ne.s32 	%p9, %r49, 0;
	@%p9 bra 	$L__BB17_12;
$L__BB17_13:
	ret;

}


// ===== COMPILED SASS (sm_100) =====

	.target	sm_100

	.elftype	@"ET_EXEC"


//--------------------- .note.nv.tkinfo           --------------------------
	.section	.note.nv.tkinfo,"",@"SHT_NOTE"
	.sectionflags	@"SHF_NOTE_NV_TKINFO"
	.tkinfo
        /*0018*/ 	.word	0x00000002
        /*0030*/ 	.string	""
        /*0030*/ 	.string	"ptxas"
        /*0030*/ 	.string	"Cuda compilation tools, release 13.0, V13.0.88"
        /*0030*/ 	.string	"Build cuda_13.0.r13.0/compiler.36424714_0"
        /*0030*/ 	.string	"-arch sm_100 -m 64 "



//--------------------- .note.nv.cuinfo           --------------------------
	.section	.note.nv.cuinfo,"",@"SHT_NOTE"
	.sectionflags	@"SHF_NOTE_NV_CUINFO"
        /*0018*/ 	.short	0x0002
        /*001a*/ 	.short	0x0064
        /*001c*/ 	.short	0x0082
	.zero		2


//--------------------- .nv.info                  --------------------------
	.section	.nv.info,"",@"SHT_CUDA_INFO"
	.align	4


	//----- nvinfo : EIATTR_REGCOUNT
	.align		4
        /*0000*/ 	.byte	0x04, 0x2f
        /*0002*/ 	.short	(.L_1 - .L_0)
	.align		4
.L_0:
        /*0004*/ 	.word	index@(_Z11spaceFilterPKdPKfS2_PKiS4_Pf)
        /*0008*/ 	.word	0x00000020


	//----- nvinfo : EIATTR_FRAME_SIZE
	.align		4
.L_1:
        /*000c*/ 	.byte	0x04, 0x11
        /*000e*/ 	.short	(.L_3 - .L_2)
	.align		4
.L_2:
        /*0010*/ 	.word	index@(_Z11spaceFilterPKdPKfS2_PKiS4_Pf)
        /*0014*/ 	.word	0x00000000


	//----- nvinfo : EIATTR_REGCOUNT
	.align		4
.L_3:
        /*0018*/ 	.byte	0x04, 0x2f
        /*001a*/ 	.short	(.L_5 - .L_4)
	.align		4
.L_4:
        /*001c*/ 	.word	index@(_Z17spaceFilterUpdatePKdPKfS2_PKbPKiS6_PfS6_S6_S6_)
        /*0020*/ 	.word	0x00000020


	//----- nvinfo : EIATTR_FRAME_SIZE
	.align		4
.L_5:
        /*0024*/ 	.byte	0x04, 0x11
        /*0026*/ 	.short	(.L_7 - .L_6)
	.align		4
.L_6:
        /*0028*/ 	.word	index@(_Z17spaceFilterUpdatePKdPKfS2_PKbPKiS6_PfS6_S6_S6_)
        /*002c*/ 	.word	0x00000000


	//----- nvinfo : EIATTR_REGCOUNT
	.align		4
.L_7:
        /*0030*/ 	.byte	0x04, 0x2f
        /*0032*/ 	.short	(.L_9 - .L_8)
	.align		4
.L_8:
        /*0034*/ 	.word	index@(_Z20spaceFilterUpdate_v2PKdS0_PKfPKbPKiS6_PfS6_S6_S6_)
        /*0038*/ 	.word	0x00000020


	//----- nvinfo : EIATTR_FRAME_SIZE
	.align		4
.L_9:
        /*003c*/ 	.byte	0x04, 0x11
        /*003e*/ 	.short	(.L_11 - .L_10)
	.align		4
.L_10:
        /*0040*/ 	.word	index@(_Z20spaceFilterUpdate_v2PKdS0_PKfPKbPKiS6_PfS6_S6_S6_)
        /*0044*/ 	.word	0x00000000


	//----- nvinfo : EIATTR_REGCOUNT
	.align		4
.L_11:
        /*0048*/ 	.byte	0x04, 0x2f
        /*004a*/ 	.short	(.L_13 - .L_12)
	.align		4
.L_12:
        /*004c*/ 	.word	index@(_Z10timeFilterPKdPKfS2_Pf)
        /*0050*/ 	.word	0x0000001c


	//----- nvinfo : EIATTR_FRAME_SIZE
	.align		4
.L_13:
        /*0054*/ 	.byte	0x04, 0x11
        /*0056*/ 	.short	(.L_15 - .L_14)
	.align		4
.L_14:
        /*0058*/ 	.word	index@(_Z10timeFilterPKdPKfS2_Pf)
        /*005c*/ 	.word	0x00000000


	//----- nvinfo : EIATTR_REGCOUNT
	.align		4
.L_15:
        /*0060*/ 	.byte	0x04, 0x2f
        /*0062*/ 	.short	(.L_17 - .L_16)
	.align		4
.L_16:
        /*0064*/ 	.word	index@(_Z16timeFilterUpdatePKdPKfS2_PKbPfPKiS7_S7_)
        /*0068*/ 	.word	0x00000020


	//----- nvinfo : EIATTR_FRAME_SIZE
	.align		4
.L_17:
        /*006c*/ 	.byte	0x04, 0x11
        /*006e*/ 	.short	(.L_19 - .L_18)
	.align		4
.L_18:
        /*0070*/ 	.word	index@(_Z16timeFilterUpdatePKdPKfS2_PKbPfPKiS7_S7_)
        /*0074*/ 	.word	0x00000000


	//----- nvinfo : EIATTR_REGCOUNT
	.align		4
.L_19:
        /*0078*/ 	.byte	0x04, 0x2f
        /*007a*/ 	.short	(.L_21 - .L_20)
	.align		4
.L_20:
        /*007c*/ 	.word	index@(_Z10bestFilterPKdPKfS2_PfS3_Pi)
        /*0080*/ 	.word	0x00000023


	//----- nvinfo : EIATTR_FRAME_SIZE
	.align		4
.L_21:
        /*0084*/ 	.byte	0x04, 0x11
        /*0086*/ 	.short	(.L_23 - .L_22)
	.align		4
.L_22:
        /*0088*/ 	.word	index@($__internal_4_$__cuda_sm3x_div_rn_noftz_f32_slowpath)
        /*008c*/ 	.word	0x00000000


	//----- nvinfo : EIATTR_FRAME_SIZE
	.align		4
.L_23:
        /*0090*/ 	.byte	0x04, 0x11
        /*0092*/ 	.short	(.L_25 - .L_24)
	.align		4
.L_24:
        /*0094*/ 	.word	index@(_Z10bestFilterPKdPKfS2_PfS3_Pi)
        /*0098*/ 	.word	0x00000000


	//----- nvinfo : EIATTR_REGCOUNT
	.align		4
.L_25:
        /*009c*/ 	.byte	0x04, 0x2f
        /*009e*/ 	.short	(.L_27 - .L_26)
	.align		4
.L_26:
        /*00a0*/ 	.word	index@(_Z16bestFilterUpdatePKdPKfS2_PfS3_PiPKiS6_S6_)
        /*00a4*/ 	.word	0x00000021


	//----- nvinfo : EIATTR_FRAME_SIZE
	.align		4
.L_27:
        /*00a8*/ 	.byte	0x04, 0x11
        /*00aa*/ 	.short	(.L_29 - .L_28)
	.align		4
.L_28:
        /*00ac*/ 	.word	index@($__internal_3_$__cuda_sm3x_div_rn_noftz_f32_slowpath)
        /*00b0*/ 	.word	0x00000000


	//----- nvinfo : EIATTR_FRAME_SIZE
	.align		4
.L_29:
        /*00b4*/ 	.byte	0x04, 0x11
        /*00b6*/ 	.short	(.L_31 - .L_30)
	.align		4
.L_30:
        /*00b8*/ 	.word	index@(_Z16bestFilterUpdatePKdPKfS2_PfS3_PiPKiS6_S6_)
        /*00bc*/ 	.word	0x00000000


	//----- nvinfo : EIATTR_REGCOUNT
	.align		4
.L_31:
        /*00c0*/ 	.byte	0x04, 0x2f
        /*00c2*/ 	.short	(.L_33 - .L_32)
	.align		4
.L_32:
        /*00c4*/ 	.word	index@(_Z14cleanup_spikesPKdPKfS2_S2_S2_PKiPiS5_PfS6_S6_S5_)
        /*00c8*/ 	.word	0x00000020


	//----- nvinfo : EIATTR_FRAME_SIZE
	.align		4
.L_33:
        /*00cc*/ 	.byte	0x04, 0x11
        /*00ce*/ 	.short	(.L_35 - .L_34)
	.align		4
.L_34:
        /*00d0*/ 	.word	index@($__internal_2_$__cuda_sm20_sqrt_rn_f32_slowpath)
        /*00d4*/ 	.word	0x00000000


	//----- nvinfo : EIATTR_FRAME_SIZE
	.align		4
.L_35:
        /*00d8*/ 	.byte	0x04, 0x11
        /*00da*/ 	.short	(.L_37 - .L_36)
	.align		4
.L_36:
        /*00dc*/ 	.word	index@(_Z14cleanup_spikesPKdPKfS2_S2_S2_PKiPiS5_PfS6_S6_S5_)
        /*00e0*/ 	.word	0x00000000


	//----- nvinfo : EIATTR_REGCOUNT
	.align		4
.L_37:
        /*00e4*/ 	.byte	0x04, 0x2f
        /*00e6*/ 	.short	(.L_39 - .L_38)
	.align		4
.L_38:
        /*00e8*/ 	.word	index@(_Z11extractFEATPKdPKiS2_S2_PKfS2_S4_Pf)
        /*00ec*/ 	.word	0x00000024


	//----- nvinfo : EIATTR_FRAME_SIZE
	.align		4
.L_39:
        /*00f0*/ 	.byte	0x04, 0x11
        /*00f2*/ 	.short	(.L_41 - .L_40)
	.align		4
.L_40:
        /*00f4*/ 	.word	index@($__internal_1_$__cuda_sm3x_div_rn_noftz_f32_slowpath)
        /*00f8*/ 	.word	0x00000000


	//----- nvinfo : EIATTR_FRAME_SIZE
	.align		4
.L_41:
        /*00fc*/ 	.byte	0x04, 0x11
        /*00fe*/ 	.short	(.L_43 - .L_42)
	.align		4
.L_42:
        /*0100*/ 	.word	index@($__internal_0_$__cuda_sm20_sqrt_rn_f32_slowpath)
        /*0104*/ 	.word	0x00000000


	//----- nvinfo : EIATTR_FRAME_SIZE
	.align		4
.L_43:
        /*0108*/ 	.byte	0x04, 0x11
        /*010a*/ 	.short	(.L_45 - .L_44)
	.align		4
.L_44:
        /*010c*/ 	.word	index@(_Z11extractFEATPKdPKiS2_S2_PKfS2_S4_Pf)
        /*0110*/ 	.word	0x00000000


	//----- nvinfo : EIATTR_REGCOUNT
	.align		4
.L_45:
        /*0114*/ 	.byte	0x04, 0x2f
        /*0116*/ 	.short	(.L_47 - .L_46)
	.align		4
.L_46:
        /*0118*/ 	.word	index@(_Z15subtract_spikesPKdPKiS2_PKfS2_PfS4_S4_)
        /*011c*/ 	.word	0x00000028


	//----- nvinfo : EIATTR_FRAME_SIZE
	.align		4
.L_47:
        /*0120*/ 	.byte	0x04, 0x11
        /*0122*/ 	.short	(.L_49 - .L_48)
	.align		4
.L_48:
        /*0124*/ 	.word	index@(_Z15subtract_spikesPKdPKiS2_PKfS2_PfS4_S4_)
        /*0128*/ 	.word	0x00000000


	//----- nvinfo : EIATTR_REGCOUNT
	.align		4
.L_49:
        /*012c*/ 	.byte	0x04, 0x2f
        /*012e*/ 	.short	(.L_51 - .L_50)
	.align		4
.L_50:
        /*0130*/ 	.word	index@(_Z18subtract_spikes_v4PKdPKiS2_PKfS2_PdS4_S4_)
        /*0134*/ 	.word	0x00000028


	//----- nvinfo : EIATTR_FRAME_SIZE
	.align		4
.L_51:
        /*0138*/ 	.byte	0x04, 0x11
        /*013a*/ 	.short	(.L_53 - .L_52)
	.align		4
.L_52:
        /*013c*/ 	.word	index@(_Z18subtract_spikes_v4PKdPKiS2_PKfS2_PdS4_S4_)
        /*0140*/ 	.word	0x00000000


	//----- nvinfo : EIATTR_REGCOUNT
	.align		4
.L_53:
        /*0144*/ 	.byte	0x04, 0x2f
        /*0146*/ 	.short	(.L_55 - .L_54)
	.align		4
.L_54:
        /*0148*/ 	.word	index@(_Z12convToDoublePKdPKfPd)
        /*014c*/ 	.word	0x0000001d


	//----- nvinfo : EIATTR_FRAME_SIZE
	.align		4
.L_55:
        /*0150*/ 	.byte	0x04, 0x11
        /*0152*/ 	.short	(.L_57 - .L_56)
	.align		4
.L_56:
        /*0154*/ 	.word	index@(_Z12convToDoublePKdPKfPd)
        /*0158*/ 	.word	0x00000000


	//----- nvinfo : EIATTR_REGCOUNT
	.align		4
.L_57:
        /*015c*/ 	.byte	0x04, 0x2f
        /*015e*/ 	.short	(.L_59 - .L_58)
	.align		4
.L_58:
        /*0160*/ 	.word	index@(_Z12convToSinglePKdS0_Pf)
        /*0164*/ 	.word	0x0000001c


	//----- nvinfo : EIATTR_FRAME_SIZE
	.align		4
.L_59:
        /*0168*/ 	.byte	0x04, 0x11
        /*016a*/ 	.short	(.L_61 - .L_60)
	.align		4
.L_60:
        /*016c*/ 	.word	index@(_Z12convToSinglePKdS0_Pf)
        /*0170*/ 	.word	0x00000000


	//----- nvinfo : EIATTR_REGCOUNT
	.align		4
.L_61:
        /*0174*/ 	.byte	0x04, 0x2f
        /*0176*/ 	.short	(.L_63 - .L_62)
	.align		4
.L_62:
        /*0178*/ 	.word	index@(_Z18subtract_spikes_v2PKdPKiPKjS2_PKfS2_PfS6_S6_)
        /*017c*/ 	.word	0x00000028


	//----- nvinfo : EIATTR_FRAME_SIZE
	.align		4
.L_63:
        /*0180*/ 	.byte	0x04, 0x11
        /*0182*/ 	.short	(.L_65 - .L_64)
	.align		4
.L_64:
        /*0184*/ 	.word	index@(_Z18subtract_spikes_v2PKdPKiPKjS2_PKfS2_PfS6_S6_)
        /*0188*/ 	.word	0x00000000


	//----- nvinfo : EIATTR_REGCOUNT
	.align		4
.L_65:
        /*018c*/ 	.byte	0x04, 0x2f
        /*018e*/ 	.short	(.L_67 - .L_66)
	.align		4
.L_66:
        /*0190*/ 	.word	index@(_Z13average_snipsPKdPKiPKjS2_PKfS6_S2_S6_S6_S6_PdPiS6_S6_)
        /*0194*/ 	.word	0x00000030


	//----- nvinfo : EIATTR_FRAME_SIZE
	.align		4
.L_67:
        /*0198*/ 	.byte	0x04, 0x11
        /*019a*/ 	.short	(.L_69 - .L_68)
	.align		4
.L_68:
        /*019c*/ 	.word	index@(_Z13average_snipsPKdPKiPKjS2_PKfS6_S2_S6_S6_S6_PdPiS6_S6_)
        /*01a0*/ 	.word	0x00000000


	//----- nvinfo : EIATTR_REGCOUNT
	.align		4
.L_69:
        /*01a4*/ 	.byte	0x04, 0x2f
        /*01a6*/ 	.short	(.L_71 - .L_70)
	.align		4
.L_70:
        /*01a8*/ 	.word	index@(_Z17computePCfeaturesPKdPKiPKfS2_S2_S4_S4_S4_S4_S2_S2_S4_Pf)
        /*01ac*/ 	.word	0x00000020


	//----- nvinfo : EIATTR_FRAME_SIZE
	.align		4
.L_71:
        /*01b0*/ 	.byte	0x04, 0x11
        /*01b2*/ 	.short	(.L_73 - .L_72)
	.align		4
.L_72:
        /*01b4*/ 	.word	index@(_Z17computePCfeaturesPKdPKiPKfS2_S2_S4_S4_S4_S4_S2_S2_S4_Pf)
        /*01b8*/ 	.word	0x00000000


	//----- nvinfo : EIATTR_REGCOUNT
	.align		4
.L_73:
        /*01bc*/ 	.byte	0x04, 0x2f
        /*01be*/ 	.short	(.L_75 - .L_74)
	.align		4
.L_74:
        /*01c0*/ 	.word	index@(_Z14addback_spikesPKdPKiS2_PKfS2_PfS4_S4_iS4_)
        /*01c4*/ 	.word	0x00000028


	//----- nvinfo : EIATTR_FRAME_SIZE
	.align		4
.L_75:
        /*01c8*/ 	.byte	0x04, 0x11
        /*01ca*/ 	.short	(.L_77 - .L_76)
	.align		4
.L_76:
        /*01cc*/ 	.word	index@(_Z14addback_spikesPKdPKiS2_PKfS2_PfS4_S4_iS4_)
        /*01d0*/ 	.word	0x00000000


	//----- nvinfo : EIATTR_REGCOUNT
	.align		4
.L_77:
        /*01d4*/ 	.byte	0x04, 0x2f
        /*01d6*/ 	.short	(.L_79 - .L_78)
	.align		4
.L_78:
        /*01d8*/ 	.word	index@(_Z7set_idxPjj)
        /*01dc*/ 	.word	0x0000001c


	//----- nvinfo : EIATTR_FRAME_SIZE
	.align		4
.L_79:
        /*01e0*/ 	.byte	0x04, 0x11
        /*01e2*/ 	.short	(.L_81 - .L_80)
	.align		4
.L_80:
        /*01e4*/ 	.word	index@(_Z7set_idxPjj)
        /*01e8*/ 	.word	0x00000000


	//----- nvinfo : EIATTR_MIN_STACK_SIZE
	.align		4
.L_81:
        /*01ec*/ 	.byte	0x04, 0x12
        /*01ee*/ 	.short	(.L_83 - .L_82)
	.align		4
.L_82:
        /*01f0*/ 	.word	index@(_Z7set_idxPjj)
        /*01f4*/ 	.word	0x00000000


	//----- nvinfo : EIATTR_MIN_STACK_SIZE
	.align		4
.L_83:
        /*01f8*/ 	.byte	0x04, 0x12
        /*01fa*/ 	.short	(.L_85 - .L_84)
	.align		4
.L_84:
        /*01fc*/ 	.word	index@(_Z14addback_spikesPKdPKiS2_PKfS2_PfS4_S4_iS4_)
        /*0200*/ 	.word	0x00000000


	//----- nvinfo : EIATTR_MIN_STACK_SIZE
	.align		4
.L_85:
        /*0204*/ 	.byte	0x04, 0x12
        /*0206*/ 	.short	(.L_87 - .L_86)
	.align		4
.L_86:
        /*0208*/ 	.word	index@(_Z17computePCfeaturesPKdPKiPKfS2_S2_S4_S4_S4_S4_S2_S2_S4_Pf)
        /*020c*/ 	.word	0x00000000


	//----- nvinfo : EIATTR_MIN_STACK_SIZE
	.align		4
.L_87:
        /*0210*/ 	.byte	0x04, 0x12
        /*0212*/ 	.short	(.L_89 - .L_88)
	.align		4
.L_88:
        /*0214*/ 	.word	index@(_Z13average_snipsPKdPKiPKjS2_PKfS6_S2_S6_S6_S6_PdPiS6_S6_)
        /*0218*/ 	.word	0x00000000


	//----- nvinfo : EIATTR_MIN_STACK_SIZE
	.align		4
.L_89:
        /*021c*/ 	.byte	0x04, 0x12
        /*021e*/ 	.short	(.L_91 - .L_90)
	.align		4
.L_90:
        /*0220*/ 	.word	index@(_Z18subtract_spikes_v2PKdPKiPKjS2_PKfS2_PfS6_S6_)
        /*0224*/ 	.word	0x00000000


	//----- nvinfo : EIATTR_MIN_STACK_SIZE
	.align		4
.L_91:
        /*0228*/ 	.byte	0x04, 0x12
        /*022a*/ 	.short	(.L_93 - .L_92)
	.align		4
.L_92:
        /*022c*/ 	.word	index@(_Z12convToSinglePKdS0_Pf)
        /*0230*/ 	.word	0x00000000


	//----- nvinfo : EIATTR_MIN_STACK_SIZE
	.align		4
.L_93:
        /*0234*/ 	.byte	0x04, 0x12
        /*0236*/ 	.short	(.L_95 - .L_94)
	.align		4
.L_94:
        /*0238*/ 	.word	index@(_Z12convToDoublePKdPKfPd)
        /*023c*/ 	.word	0x00000000


	//----- nvinfo : EIATTR_MIN_STACK_SIZE
	.align		4
.L_95:
        /*0240*/ 	.byte	0x04, 0x12
        /*0242*/ 	.short	(.L_97 - .L_96)
	.align		4
.L_96:
        /*0244*/ 	.word	index@(_Z18subtract_spikes_v4PKdPKiS2_PKfS2_PdS4_S4_)
        /*0248*/ 	.word	0x00000000


	//----- nvinfo : EIATTR_MIN_STACK_SIZE
	.align		4
.L_97:
        /*024c*/ 	.byte	0x04, 0x12
        /*024e*/ 	.short	(.L_99 - .L_98)
	.align		4
.L_98:
        /*0250*/ 	.word	index@(_Z15subtract_spikesPKdPKiS2_PKfS2_PfS4_S4_)
        /*0254*/ 	.word	0x00000000


	//----- nvinfo : EIATTR_MIN_STACK_SIZE
	.align		4
.L_99:
        /*0258*/ 	.byte	0x04, 0x12
        /*025a*/ 	.short	(.L_101 - .L_100)
	.align		4
.L_100:
        /*025c*/ 	.word	index@(_Z11extractFEATPKdPKiS2_S2_PKfS2_S4_Pf)
        /*0260*/ 	.word	0x00000000


	//----- nvinfo : EIATTR_MIN_STACK_SIZE
	.align		4
.L_101:
        /*0264*/ 	.byte	0x04, 0x12
        /*0266*/ 	.short	(.L_103 - .L_102)
	.align		4
.L_102:
        /*0268*/ 	.word	index@(_Z14cleanup_spikesPKdPKfS2_S2_S2_PKiPiS5_PfS6_S6_S5_)
        /*026c*/ 	.word	0x00000000


	//----- nvinfo : EIATTR_MIN_STACK_SIZE
	.align		4
.L_103:
        /*0270*/ 	.byte	0x04, 0x12
        /*0272*/ 	.short	(.L_105 - .L_104)
	.align		4
.L_104:
        /*0274*/ 	.word	index@(_Z16bestFilterUpdatePKdPKfS2_PfS3_PiPKiS6_S6_)
        /*0278*/ 	.word	0x00000000


	//----- nvinfo : EIATTR_MIN_STACK_SIZE
	.align		4
.L_105:
        /*027c*/ 	.byte	0x04, 0x12
        /*027e*/ 	.short	(.L_107 - .L_106)
	.align		4
.L_106:
        /*0280*/ 	.word	index@(_Z10bestFilterPKdPKfS2_PfS3_Pi)
        /*0284*/ 	.word	0x00000000


	//----- nvinfo : EIATTR_MIN_STACK_SIZE
	.align		4
.L_107:
        /*0288*/ 	.byte	0x04, 0x12
        /*028a*/ 	.short	(.L_109 - .L_108)
	.align		4
.L_108:
        /*028c*/ 	.word	index@(_Z16timeFilterUpdatePKdPKfS2_PKbPfPKiS7_S7_)
        /*0290*/ 	.word	0x00000000


	//----- nvinfo : EIATTR_MIN_STACK_SIZE
	.align		4
.L_109:
        /*0294*/ 	.byte	0x04, 0x12
        /*0296*/ 	.short	(.L_111 - .L_110)
	.align		4
.L_110:
        /*0298*/ 	.word	index@(_Z10timeFilterPKdPKfS2_Pf)
        /*029c*/ 	.word	0x00000000


	//----- nvinfo : EIATTR_MIN_STACK_SIZE
	.align		4
.L_111:
        /*02a0*/ 	.byte	0x04, 0x12
        /*02a2*/ 	.short	(.L_113 - .L_112)
	.align		4
.L_112:
        /*02a4*/ 	.word	index@(_Z20spaceFilterUpdate_v2PKdS0_PKfPKbPKiS6_PfS6_S6_S6_)
        /*02a8*/ 	.word	0x00000000


	//----- nvinfo : EIATTR_MIN_STACK_SIZE
	.align		4
.L_113:
        /*02ac*/ 	.byte	0x04, 0x12
        /*02ae*/ 	.short	(.L_115 - .L_114)
	.align		4
.L_114:
        /*02b0*/ 	.word	index@(_Z17spaceFilterUpdatePKdPKfS2_PKbPKiS6_PfS6_S6_S6_)
        /*02b4*/ 	.word	0x00000000


	//----- nvinfo : EIATTR_MIN_STACK_SIZE
	.align		4
.L_115:
        /*02b8*/ 	.byte	0x04, 0x12
        /*02ba*/ 	.short	(.L_117 - .L_116)
	.align		4
.L_116:
        /*02bc*/ 	.word	index@(_Z11spaceFilterPKdPKfS2_PKiS4_Pf)
        /*02c0*/ 	.word	0x00000000
.L_117:


//--------------------- .nv.compat                --------------------------
	.section	.nv.compat,"",@"SHT_CUDA_COMPAT_INFO"
	.align	4
        /*0000*/ 	.byte	0x02, 0x09, 0x00, 0x00, 0x02, 0x02, 0x01, 0x00, 0x02, 0x05, 0x05, 0x00, 0x03, 0x07, 0x01, 0x01
        /*0010*/ 	.byte	0x02, 0x03, 0x00, 0x00, 0x02, 0x06, 0x01, 0x00, 0x04, 0x0b, 0x08, 0x00, 0x01, 0x00, 0x00, 0x00
        /*0020*/ 	.byte	0x00, 0x00, 0x00, 0x00


//--------------------- .nv.info._Z7set_idxPjj    --------------------------
	.section	.nv.info._Z7set_idxPjj,"",@"SHT_CUDA_INFO"
	.sectionflags	@""
	.align	4


	//----- nvinfo : EIATTR_CUDA_API_VERSION
	.align		4
        /*0000*/ 	.byte	0x04, 0x37
        /*0002*/ 	.short	(.L_119 - .L_118)
.L_118:
        /*0004*/ 	.word	0x00000082


	//----- nvinfo : EIATTR_KPARAM_INFO
	.align		4
.L_119:
        /*0008*/ 	.byte	0x04, 0x17
        /*000a*/ 	.short	(.L_121 - .L_120)
.L_120:
        /*000c*/ 	.word	0x00000000
        /*0010*/ 	.short	0x0001
        /*0012*/ 	.short	0x0008
        /*0014*/ 	.byte	0x00, 0xf0, 0x11, 0x00


	//----- nvinfo : EIATTR_KPARAM_INFO
	.align		4
.L_121:
        /*0018*/ 	.byte	0x04, 0x17
        /*001a*/ 	.short	(.L_123 - .L_122)
.L_122:
        /*001c*/ 	.word	0x00000000
        /*0020*/ 	.short	0x0000
        /*0022*/ 	.short	0x0000
        /*0024*/ 	.byte	0x00, 0xf5, 0x21, 0x00


	//----- nvinfo : EIATTR_SPARSE_MMA_MASK
	.align		4
.L_123:
        /*0028*/ 	.byte	0x03, 0x50
        /*002a*/ 	.short	0x0000


	//----- nvinfo : EIATTR_MAXREG_COUNT
	.align		4
        /*002c*/ 	.byte	0x03, 0x1b
        /*002e*/ 	.short	0x00ff


	//----- nvinfo : EIATTR_MERCURY_ISA_VERSION
	.align		4
        /*0030*/ 	.byte	0x03, 0x5f
        /*0032*/ 	.short	0x0101


	//----- nvinfo : EIATTR_VRC_CTA_INIT_COUNT
	.align		4
        /*0034*/ 	.byte	0x02, 0x4a
	.zero		1
	.zero		1


	//----- nvinfo : EIATTR_EXIT_INSTR_OFFSETS
	.align		4
        /*0038*/ 	.byte	0x04, 0x1c
        /*003a*/ 	.short	(.L_125 - .L_124)


	//   ....[0]....
.L_124:
        /*003c*/ 	.word	0x00000030


	//   ....[1]....
        /*0040*/ 	.word	0x00000380


	//   ....[2]....
        /*0044*/ 	.word	0x000004f0


	//   ....[3]....
        /*0048*/ 	.word	0x000005e0


	//   ....[4]....
        /*004c*/ 	.word	0x00000690


	//----- nvinfo : EIATTR_CBANK_PARAM_SIZE
	.align		4
.L_125:
        /*0050*/ 	.byte	0x03, 0x19
        /*0052*/ 	.short	0x000c


	//----- nvinfo : EIATTR_PARAM_CBANK
	.align		4
        /*0054*/ 	.byte	0x04, 0x0a
        /*0056*/ 	.short	(.L_127 - .L_126)
	.align		4
.L_126:
        /*0058*/ 	.word	index@(.nv.constant0._Z7set_idxPjj)
        /*005c*/ 	.short	0x0380
        /*005e*/ 	.short	0x000c


	//----- nvinfo : EIATTR_SW_WAR
	.align		4
.L_127:
        /*0060*/ 	.byte	0x04, 0x36
        /*0062*/ 	.short	(.L_129 - .L_128)
.L_128:
        /*0064*/ 	.word	0x00000008
.L_129:


//--------------------- .nv.info._Z14addback_spikesPKdPKiS2_PKfS2_PfS4_S4_iS4_ --------------------------
	.section	.nv.info._Z14addback_spikesPKdPKiS2_PKfS2_PfS4_S4_iS4_,"",@"SHT_CUDA_INFO"
	.sectionflags	@""
	.align	4


	//----- nvinfo : EIATTR_CUDA_API_VERSION
	.align		4
        /*0000*/ 	.byte	0x04, 0x37
        /*0002*/ 	.short	(.L_131 - .L_130)
.L_130:
        /*0004*/ 	.word	0x00000082


	//----- nvinfo : EIATTR_KPARAM_INFO
	.align		4
.L_131:
        /*0008*/ 	.byte	0x04, 0x17
        /*000a*/ 	.short	(.L_133 - .L_132)
.L_132:
        /*000c*/ 	.word	0x00000000
        /*0010*/ 	.short	0x0009
        /*0012*/ 	.short	0x0048
        /*0014*/ 	.byte	0x00, 0xf5, 0x21, 0x00


	//----- nvinfo : EIATTR_KPARAM_INFO
	.align		4
.L_133:
        /*0018*/ 	.byte	0x04, 0x17
        /*001a*/ 	.short	(.L_135 - .L_134)
.L_134:
        /*001c*/ 	.word	0x00000000
        /*0020*/ 	.short	0x0008
        /*0022*/ 	.short	0x0040
        /*0024*/ 	.byte	0x00, 0xf0, 0x11, 0x00


	//----- nvinfo : EIATTR_KPARAM_INFO
	.align		4
.L_135:
        /*0028*/ 	.byte	0x04, 0x17
        /*002a*/ 	.short	(.L_137 - .L_136)
.L_136:
        /*002c*/ 	.word	0x00000000
        /*0030*/ 	.short	0x0007
        /*0032*/ 	.short	0x0038
        /*0034*/ 	.byte	0x00, 0xf5, 0x21, 0x00


	//----- nvinfo : EIATTR_KPARAM_INFO
	.align		4
.L_137:
        /*0038*/ 	.byte	0x04, 0x17
        /*003a*/ 	.short	(.L_139 - .L_138)
.L_138:
        /*003c*/ 	.word	0x00000000
        /*0040*/ 	.short	0x0006
        /*0042*/ 	.short	0x0030
        /*0044*/ 	.byte	0x00, 0xf5, 0x21, 0x00


	//----- nvinfo : EIATTR_KPARAM_INFO
	.align		4
.L_139:
        /*0048*/ 	.byte	0x04, 0x17
        /*004a*/ 	.short	(.L_141 - .L_140)
.L_140:
        /*004c*/ 	.word	0x00000000
        /*0050*/ 	.short	0x0005
        /*0052*/ 	.short	0x0028
        /*0054*/ 	.byte	0x00, 0xf5, 0x21, 0x00


	//----- nvinfo : EIATTR_KPARAM_INFO
	.align		4
.L_141:
        /*0058*/ 	.byte	0x04, 0x17
        /*005a*/ 	.short	(.L_143 - .L_142)
.L_142:
        /*005c*/ 	.word	0x00000000
        /*0060*/ 	.short	0x0004
        /*0062*/ 	.short	0x0020
        /*0064*/ 	.byte	0x00, 0xf5, 0x21, 0x00


	//----- nvinfo : EIATTR_KPARAM_INFO
	.align		4
.L_143:
        /*0068*/ 	.byte	0x04, 0x17
        /*006a*/ 	.short	(.L_145 - .L_144)
.L_144:
        /*006c*/ 	.word	0x00000000
        /*0070*/ 	.short	0x0003
        /*0072*/ 	.short	0x0018
        /*0074*/ 	.byte	0x00, 0xf5, 0x21, 0x00


	//----- nvinfo : EIATTR_KPARAM_INFO
	.align		4
.L_145:
        /*0078*/ 	.byte	0x04, 0x17
        /*007a*/ 	.short	(.L_147 - .L_146)
.L_146:
        /*007c*/ 	.word	0x00000000
        /*0080*/ 	.short	0x0002
        /*0082*/ 	.short	0x0010
        /*0084*/ 	.byte	0x00, 0xf5, 0x21, 0x00


	//----- nvinfo : EIATTR_KPARAM_INFO
	.align		4
.L_147:
        /*0088*/ 	.byte	0x04, 0x17
        /*008a*/ 	.short	(.L_149 - .L_148)
.L_148:
        /*008c*/ 	.word	0x00000000
        /*0090*/ 	.short	0x0001
        /*0092*/ 	.short	0x0008
        /*0094*/ 	.byte	0x00, 0xf5, 0x21, 0x00


	//----- nvinfo : EIATTR_KPARAM_INFO
	.align		4
.L_149:
        /*0098*/ 	.byte	0x04, 0x17
        /*009a*/ 	.short	(.L_151 - .L_150)
.L_150:
        /*009c*/ 	.word	0x00000000
        /*00a0*/ 	.short	0x0000
        /*00a2*/ 	.short	0x0000
        /*00a4*/ 	.byte	0x00, 0xf5, 0x21, 0x00


	//----- nvinfo : EIATTR_SPARSE_MMA_MASK
	.align		4
.L_151:
        /*00a8*/ 	.byte	0x03, 0x50
        /*00aa*/ 	.short	0x0000


	//----- nvinfo : EIATTR_MAXREG_COUNT
	.align		4
        /*00ac*/ 	.byte	0x03, 0x1b
        /*00ae*/ 	.short	0x00ff


	//----- nvinfo : EIATTR_MERCURY_ISA_VERSION
	.align		4
        /*00b0*/ 	.byte	0x03, 0x5f
        /*00b2*/ 	.short	0x0101


	//----- nvinfo : EIATTR_VRC_CTA_INIT_COUNT
	.align		4
        /*00b4*/ 	.byte	0x02, 0x4a
	.zero		1
	.zero		1


	//----- nvinfo : EIATTR_EXIT_INSTR_OFFSETS
	.align		4
        /*00b8*/ 	.byte	0x04, 0x1c
        /*00ba*/ 	.short	(.L_153 - .L_152)


	//   ....[0]....
.L_152:
        /*00bc*/ 	.word	0x000000a0


	//   ....[1]....
        /*00c0*/ 	.word	0x000010b0


	//----- nvinfo : EIATTR_CRS_STACK_SIZE
	.align		4
.L_153:
        /*00c4*/ 	.byte	0x04, 0x1e
        /*00c6*/ 	.short	(.L_155 - .L_154)
.L_154:
        /*00c8*/ 	.word	0x00000000


	//----- nvinfo : EIATTR_CBANK_PARAM_SIZE
	.align		4
.L_155:
        /*00cc*/ 	.byte	0x03, 0x19
        /*00ce*/ 	.short	0x0050


	//----- nvinfo : EIATTR_PARAM_CBANK
	.align		4
        /*00d0*/ 	.byte	0x04, 0x0a
        /*00d2*/ 	.short	(.L_157 - .L_156)
	.align		4
.L_156:
        /*00d4*/ 	.word	index@(.nv.constant0._Z14addback_spikesPKdPKiS2_PKfS2_PfS4_S4_iS4_)
        /*00d8*/ 	.short	0x0380
        /*00da*/ 	.short	0x0050


	//----- nvinfo : EIATTR_SW_WAR
	.align		4
.L_157:
        /*00dc*/ 	.byte	0x04, 0x36
        /*00de*/ 	.short	(.L_159 - .L_158)
.L_158:
        /*00e0*/ 	.word	0x00000008
.L_159:


//--------------------- .nv.info._Z17computePCfeaturesPKdPKiPKfS2_S2_S4_S4_S4_S4_S2_S2_S4_Pf --------------------------
	.section	.nv.info._Z17computePCfeaturesPKdPKiPKfS2_S2_S4_S4_S4_S4_S2_S2_S4_Pf,"",@"SHT_CUDA_INFO"
	.sectionflags	@""
	.align	4


	//----- nvinfo : EIATTR_CUDA_API_VERSION
	.align		4
        /*0000*/ 	.byte	0x04, 0x37
        /*0002*/ 	.short	(.L_161 - .L_160)
.L_160:
        /*0004*/ 	.word	0x00000082


	//----- nvinfo : EIATTR_KPARAM_INFO
	.align		4
.L_161:
        /*0008*/ 	.byte	0x04, 0x17
        /*000a*/ 	.short	(.L_163 - .L_162)
.L_162:
        /*000c*/ 	.word	0x00000000
        /*0010*/ 	.short	0x000c
        /*0012*/ 	.short	0x0060
        /*0014*/ 	.byte	0x00, 0xf5, 0x21, 0x00


	//----- nvinfo : EIATTR_KPARAM_INFO
	.align		4
.L_163:
        /*0018*/ 	.byte	0x04, 0x17
        /*001a*/ 	.short	(.L_165 - .L_164)
.L_164:
        /*001c*/ 	.word	0x00000000
        /*0020*/ 	.short	0x000b
        /*0022*/ 	.short	0x0058
        /*0024*/ 	.byte	0x00, 0xf5, 0x21, 0x00


	//----- nvinfo : EIATTR_KPARAM_INFO
	.align		4
.L_165:
        /*0028*/ 	.byte	0x04, 0x17
        /*002a*/ 	.short	(.L_167 - .L_166)
.L_166:
        /*002c*/ 	.word	0x00000000
        /*0030*/ 	.short	0x000a
        /*0032*/ 	.short	0x0050
        /*0034*/ 	.byte	0x00, 0xf5, 0x21, 0x00


	//----- nvinfo : EIATTR_KPARAM_INFO
	.align		4
.L_167:
        /*0038*/ 	.byte	0x04, 0x17
        /*003a*/ 	.short	(.L_169 - .L_168)
.L_168:
        /*003c*/ 	.word	0x00000000
        /*0040*/ 	.short	0x0009
        /*0042*/ 	.short	0x0048
        /*0044*/ 	.byte	0x00, 0xf5, 0x21, 0x00


	//----- nvinfo : EIATTR_KPARAM_INFO
	.align		4
.L_169:
        /*0048*/ 	.byte	0x04, 0x17
        /*004a*/ 	.short	(.L_171 - .L_170)
.L_170:
        /*004c*/ 	.word	0x00000000
        /*0050*/ 	.short	0x0008
        /*0052*/ 	.short	0x0040
        /*0054*/ 	.byte	0x00, 0xf5, 0x21, 0x00


	//----- nvinfo : EIATTR_KPARAM_INFO
	.align		4
.L_171:
        /*0058*/ 	.byte	0x04, 0x17
        /*005a*/ 	.short	(.L_173 - .L_172)
.L_172:
        /*005c*/ 	.word	0x00000000
        /*0060*/ 	.short	0x0007
        /*0062*/ 	.short	0x0038
        /*0064*/ 	.byte	0x00, 0xf5, 0x21, 0x00


	//----- nvinfo : EIATTR_KPARAM_INFO
	.align		4
.L_173:
        /*0068*/ 	.byte	0x04, 0x17
        /*006a*/ 	.short	(.L_175 - .L_174)
.L_174:
        /*006c*/ 	.word	0x00000000
        /*0070*/ 	.short	0x0006
        /*0072*/ 	.short	0x0030
        /*0074*/ 	.byte	0x00, 0xf5, 0x21, 0x00


	//----- nvinfo : EIATTR_KPARAM_INFO
	.align		4
.L_175:
        /*0078*/ 	.byte	0x04, 0x17
        /*007a*/ 	.short	(.L_177 - .L_176)
.L_176:
        /*007c*/ 	.word	0x00000000
        /*0080*/ 	.short	0x0005
        /*0082*/ 	.short	0x0028
        /*0084*/ 	.byte	0x00, 0xf5, 0x21, 0x00


	//----- nvinfo : EIATTR_KPARAM_INFO
	.align		4
.L_177:
        /*0088*/ 	.byte	0x04, 0x17
        /*008a*/ 	.short	(.L_179 - .L_178)
.L_178:
        /*008c*/ 	.word	0x00000000
        /*0090*/ 	.short	0x0004
        /*0092*/ 	.short	0x0020
        /*0094*/ 	.byte	0x00, 0xf5, 0x21, 0x00


	//----- nvinfo : EIATTR_KPARAM_INFO
	.align		4
.L_179:
        /*0098*/ 	.byte	0x04, 0x17
        /*009a*/ 	.short	(.L_181 - .L_180)
.L_180:
        /*009c*/ 	.word	0x00000000
        /*00a0*/ 	.short	0x0003
        /*00a2*/ 	.short	0x0018
        /*00a4*/ 	.byte	0x00, 0xf5, 0x21, 0x00


	//----- nvinfo : EIATTR_KPARAM_INFO
	.align		4
.L_181:
        /*00a8*/ 	.byte	0x04, 0x17
        /*00aa*/ 	.short	(.L_183 - .L_182)
.L_182:
        /*00ac*/ 	.word	0x00000000
        /*00b0*/ 	.short	0x0002
        /*00b2*/ 	.short	0x0010
        /*00b4*/ 	.byte	0x00, 0xf5, 0x21, 0x00


	//----- nvinfo : EIATTR_KPARAM_INFO
	.align		4
.L_183:
        /*00b8*/ 	.byte	0x04, 0x17
        /*00ba*/ 	.short	(.L_185 - .L_184)
.L_184:
        /*00bc*/ 	.word	0x00000000
        /*00c0*/ 	.short	0x0001
        /*00c2*/ 	.short	0x0008
        /*00c4*/ 	.byte	0x00, 0xf5, 0x21, 0x00


	//----- nvinfo : EIATTR_KPARAM_INFO
	.align		4
.L_185:
        /*00c8*/ 	.byte	0x04, 0x17
        /*00ca*/ 	.short	(.L_187 - .L_186)
.L_186:
        /*00cc*/ 	.word	0x00000000
        /*00d0*/ 	.short	0x0000
        /*00d2*/ 	.short	0x0000
        /*00d4*/ 	.byte	0x00, 0xf5, 0x21, 0x00


	//----- nvinfo : EIATTR_SPARSE_MMA_MASK
	.align		4
.L_187:
        /*00d8*/ 	.byte	0x03, 0x50
        /*00da*/ 	.short	0x0000


	//----- nvinfo : EIATTR_MAXREG_COUNT
	.align		4
        /*00dc*/ 	.byte	0x03, 0x1b
        /*00de*/ 	.short	0x00ff


	//----- nvinfo : EIATTR_NUM_BARRIERS
	.align		4
        /*00e0*/ 	.byte	0x02, 0x4c
        /*00e2*/ 	.byte	0x01
	.zero		1


	//----- nvinfo : EIATTR_MERCURY_ISA_VERSION
	.align		4
        /*00e4*/ 	.byte	0x03, 0x5f
        /*00e6*/ 	.short	0x0101


	//----- nvinfo : EIATTR_VRC_CTA_INIT_COUNT
	.align		4
        /*00e8*/ 	.byte	0x02, 0x4a
	.zero		1
	.zero		1


	//----- nvinfo : EIATTR_EXIT_INSTR_OFFSETS
	.align		4
        /*00ec*/ 	.byte	0x04, 0x1c
        /*00ee*/ 	.short	(.L_189 - .L_188)


	//   ....[0]....
.L_188:
        /*00f0*/ 	.word	0x00000c40


	//   ....[1]....
        /*00f4*/ 	.word	0x00001960


	//----- nvinfo : EIATTR_CRS_STACK_SIZE
	.align		4
.L_189:
        /*00f8*/ 	.byte	0x04, 0x1e
        /*00fa*/ 	.short	(.L_191 - .L_190)
.L_190:
        /*00fc*/ 	.word	0x00000000


	//----- nvinfo : EIATTR_CBANK_PARAM_SIZE
	.align		4
.L_191:
        /*0100*/ 	.byte	0x03, 0x19
        /*0102*/ 	.short	0x0068


	//----- nvinfo : EIATTR_PARAM_CBANK
	.align		4
        /*0104*/ 	.byte	0x04, 0x0a
        /*0106*/ 	.short	(.L_193 - .L_192)
	.align		4
.L_192:
        /*0108*/ 	.word	index@(.nv.constant0._Z17computePCfeaturesPKdPKiPKfS2_S2_S4_S4_S4_S4_S2_S2_S4_Pf)
        /*010c*/ 	.short	0x0380
        /*010e*/ 	.short	0x0068


	//----- nvinfo : EIATTR_SW_WAR
	.align		4
.L_193:
        /*0110*/ 	.byte	0x04, 0x36
        /*0112*/ 	.short	(.L_195 - .L_194)
.L_194:
        /*0114*/ 	.word	0x00000008
.L_195:


//--------------------- .nv.info._Z13average_snipsPKdPKiPKjS2_PKfS6_S2_S6_S6_S6_PdPiS6_S6_ --------------------------
	.section	.nv.info._Z13average_snipsPKdPKiPKjS2_PKfS6_S2_S6_S6_S6_PdPiS6_S6_,"",@"SHT_CUDA_INFO"
	.sectionflags	@""
	.align	4


	//----- nvinfo : EIATTR_CUDA_API_VERSION
	.align		4
        /*0000*/ 	.byte	0x04, 0x37
        /*0002*/ 	.short	(.L_197 - .L_196)
.L_196:
        /*0004*/ 	.word	0x00000082


	//----- nvinfo : EIATTR_KPARAM_INFO
	.align		4
.L_197:
        /*0008*/ 	.byte	0x04, 0x17
        /*000a*/ 	.short	(.L_199 - .L_198)
.L_198:
        /*000c*/ 	.word	0x00000000
        /*0010*/ 	.short	0x000d
        /*0012*/ 	.short	0x0068
        /*0014*/ 	.byte	0x00, 0xf5, 0x21, 0x00


	//----- nvinfo : EIATTR_KPARAM_INFO
	.align		4
.L_199:
        /*0018*/ 	.byte	0x04, 0x17
        /*001a*/ 	.short	(.L_201 - .L_200)
.L_200:
        /*001c*/ 	.word	0x00000000
        /*0020*/ 	.short	0x000c
        /*0022*/ 	.short	0x0060
        /*0024*/ 	.byte	0x00, 0xf5, 0x21, 0x00


	//----- nvinfo : EIATTR_KPARAM_INFO
	.align		4
.L_201:
        /*0028*/ 	.byte	0x04, 0x17
        /*002a*/ 	.short	(.L_203 - .L_202)
.L_202:
        /*002c*/ 	.word	0x00000000
        /*0030*/ 	.short	0x000b
        /*0032*/ 	.short	0x0058
        /*0034*/ 	.byte	0x00, 0xf5, 0x21, 0x00


	//----- nvinfo : EIATTR_KPARAM_INFO
	.align		4
.L_203:
        /*0038*/ 	.byte	0x04, 0x17
        /*003a*/ 	.short	(.L_205 - .L_204)
.L_204:
        /*003c*/ 	.word	0x00000000
        /*0040*/ 	.short	0x000a
        /*0042*/ 	.short	0x0050
        /*0044*/ 	.byte	0x00, 0xf5, 0x21, 0x00


	//----- nvinfo : EIATTR_KPARAM_INFO
	.align		4
.L_205:
        /*0048*/ 	.byte	0x04, 0x17
        /*004a*/ 	.short	(.L_207 - .L_206)
.L_206:
        /*004c*/ 	.word	0x00000000
        /*0050*/ 	.short	0x0009
        /*0052*/ 	.short	0x0048
        /*0054*/ 	.byte	0x00, 0xf5, 0x21, 0x00


	//----- nvinfo : EIATTR_KPARAM_INFO
	.align		4
.L_207:
        /*0058*/ 	.byte	0x04, 0x17
        /*005a*/ 	.short	(.L_209 - .L_208)
.L_208:
        /*005c*/ 	.word	0x00000000
        /*0060*/ 	.short	0x0008
        /*0062*/ 	.short	0x0040
        /*0064*/ 	.byte	0x00, 0xf5, 0x21, 0x00


	//----- nvinfo : EIATTR_KPARAM_INFO
	.align		4
.L_209:
        /*0068*/ 	.byte	0x04, 0x17
        /*006a*/ 	.short	(.L_211 - .L_210)
.L_210:
        /*006c*/ 	.word	0x00000000
        /*0070*/ 	.short	0x0007
        /*0072*/ 	.short	0x0038
        /*0074*/ 	.byte	0x00, 0xf5, 0x21, 0x00


	//----- nvinfo : EIATTR_KPARAM_INFO
	.align		4
.L_211:
        /*0078*/ 	.byte	0x04, 0x17
        /*007a*/ 	.short	(.L_213 - .L_212)
.L_212:
        /*007c*/ 	.word	0x00000000
        /*0080*/ 	.short	0x0006
        /*0082*/ 	.short	0x0030
        /*0084*/ 	.byte	0x00, 0xf5, 0x21, 0x00


	//----- nvinfo : EIATTR_KPARAM_INFO
	.align		4
.L_213:
        /*0088*/ 	.byte	0x04, 0x17
        /*008a*/ 	.short	(.L_215 - .L_214)
.L_214:
        /*008c*/ 	.word	0x00000000
        /*0090*/ 	.short	0x0005
        /*0092*/ 	.short	0x0028
        /*0094*/ 	.byte	0x00, 0xf5, 0x21, 0x00


	//----- nvinfo : EIATTR_KPARAM_INFO
	.align		4
.L_215:
        /*0098*/ 	.byte	0x04, 0x17
        /*009a*/ 	.short	(.L_217 - .L_216)
.L_216:
        /*009c*/ 	.word	0x00000000
        /*00a0*/ 	.short	0x0004
        /*00a2*/ 	.short	0x0020
        /*00a4*/ 	.byte	0x00, 0xf5, 0x21, 0x00


	//----- nvinfo : EIATTR_KPARAM_INFO
	.align		4
.L_217:
        /*00a8*/ 	.byte	0x04, 0x17
        /*00aa*/ 	.short	(.L_219 - .L_218)
.L_218:
        /*00ac*/ 	.word	0x00000000
        /*00b0*/ 	.short	0x0003
        /*00b2*/ 	.short	0x0018
        /*00b4*/ 	.byte	0x00, 0xf5, 0x21, 0x00


	//----- nvinfo : EIATTR_KPARAM_INFO
	.align		4
.L_219:
        /*00b8*/ 	.byte	0x04, 0x17
        /*00ba*/ 	.short	(.L_221 - .L_220)
.L_220:
        /*00bc*/ 	.word	0x00000000
        /*00c0*/ 	.short	0x0002
        /*00c2*/ 	.short	0x0010
        /*00c4*/ 	.byte	0x00, 0xf5, 0x21, 0x00


	//----- nvinfo : EIATTR_KPARAM_INFO
	.align		4
.L_221:
        /*00c8*/ 	.byte	0x04, 0x17
        /*00ca*/ 	.short	(.L_223 - .L_222)
.L_222:
        /*00cc*/ 	.word	0x00000000
        /*00d0*/ 	.short	0x0001
        /*00d2*/ 	.short	0x0008
        /*00d4*/ 	.byte	0x00, 0xf5, 0x21, 0x00


	//----- nvinfo : EIATTR_KPARAM_INFO
	.align		4
.L_223:
        /*00d8*/ 	.byte	0x04, 0x17
        /*00da*/ 	.short	(.L_225 - .L_224)
.L_224:
        /*00dc*/ 	.word	0x00000000
        /*00e0*/ 	.short	0x0000
        /*00e2*/ 	.short	0x0000
        /*00e4*/ 	.byte	0x00, 0xf5, 0x21, 0x00


	//----- nvinfo : EIATTR_SPARSE_MMA_MASK
	.align		4
.L_225:
        /*00e8*/ 	.byte	0x03, 0x50
        /*00ea*/ 	.short	0x0000


	//----- nvinfo : EIATTR_MAXREG_COUNT
	.align		4
        /*00ec*/ 	.byte	0x03, 0x1b
        /*00ee*/ 	.short	0x00ff


	//----- nvinfo : EIATTR_MERCURY_ISA_VERSION
	.align		4
        /*00f0*/ 	.byte	0x03, 0x5f
        /*00f2*/ 	.short	0x0101


	//----- nvinfo : EIATTR_VRC_CTA_INIT_COUNT
	.align		4
        /*00f4*/ 	.byte	0x02, 0x4a
	.zero		1
	.zero		1


	//----- nvinfo : EIATTR_EXIT_INSTR_OFFSETS
	.align		4
        /*00f8*/ 	.byte	0x04, 0x1c
        /*00fa*/ 	.short	(.L_227 - .L_226)


	//   ....[0]....
.L_226:
        /*00fc*/ 	.word	0x00000050


	//   ....[1]....
        /*0100*/ 	.word	0x000014c0


	//----- nvinfo : EIATTR_CRS_STACK_SIZE
	.align		4
.L_227:
        /*0104*/ 	.byte	0x04, 0x1e
        /*0106*/ 	.short	(.L_229 - .L_228)
.L_228:
        /*0108*/ 	.word	0x00000000


	//----- nvinfo : EIATTR_CBANK_PARAM_SIZE
	.align		4
.L_229:
        /*010c*/ 	.byte	0x03, 0x19
        /*010e*/ 	.short	0x0070


	//----- nvinfo : EIATTR_PARAM_CBANK
	.align		4
        /*0110*/ 	.byte	0x04, 0x0a
        /*0112*/ 	.short	(.L_231 - .L_230)
	.align		4
.L_230:
        /*0114*/ 	.word	index@(.nv.constant0._Z13average_snipsPKdPKiPKjS2_PKfS6_S2_S6_S6_S6_PdPiS6_S6_)
        /*0118*/ 	.short	0x0380
        /*011a*/ 	.short	0x0070


	//----- nvinfo : EIATTR_SW_WAR
	.align		4
.L_231:
        /*011c*/ 	.byte	0x04, 0x36
        /*011e*/ 	.short	(.L_233 - .L_232)
.L_232:
        /*0120*/ 	.word	0x00000008
.L_233:


//--------------------- .nv.info._Z18subtract_spikes_v2PKdPKiPKjS2_PKfS2_PfS6_S6_ --------------------------
	.section	.nv.info._Z18subtract_spikes_v2PKdPKiPKjS2_PKfS2_PfS6_S6_,"",@"SHT_CUDA_INFO"
	.sectionflags	@""
	.align	4


	//----- nvinfo : EIATTR_CUDA_API_VERSION
	.align		4
        /*0000*/ 	.byte	0x04, 0x37
        /*0002*/ 	.short	(.L_235 - .L_234)
.L_234:
        /*0004*/ 	.word	0x00000082


	//----- nvinfo : EIATTR_KPARAM_INFO
	.align		4
.L_235:
        /*0008*/ 	.byte	0x04, 0x17
        /*000a*/ 	.short	(.L_237 - .L_236)
.L_236:
        /*000c*/ 	.word	0x00000000
        /*0010*/ 	.short	0x0008
        /*0012*/ 	.short	0x0040
        /*0014*/ 	.byte	0x00, 0xf5, 0x21, 0x00


	//----- nvinfo : EIATTR_KPARAM_INFO
	.align		4
.L_237:
        /*0018*/ 	.byte	0x04, 0x17
        /*001a*/ 	.short	(.L_239 - .L_238)
.L_238:
        /*001c*/ 	.word	0x00000000
        /*0020*/ 	.short	0x0007
        /*0022*/ 	.short	0x0038
        /*0024*/ 	.byte	0x00, 0xf5, 0x21, 0x00


	//----- nvinfo : EIATTR_KPARAM_INFO
	.align		4
.L_239:
        /*0028*/ 	.byte	0x04, 0x17
        /*002a*/ 	.short	(.L_241 - .L_240)
.L_240:
        /*002c*/ 	.word	0x00000000
        /*0030*/ 	.short	0x0006
        /*0032*/ 	.short	0x0030
        /*0034*/ 	.byte	0x00, 0xf5, 0x21, 0x00


	//----- nvinfo : EIATTR_KPARAM_INFO
	.align		4
.L_241:
        /*0038*/ 	.byte	0x04, 0x17
        /*003a*/ 	.short	(.L_243 - .L_242)
.L_242:
        /*003c*/ 	.word	0x00000000
        /*0040*/ 	.short	0x0005
        /*0042*/ 	.short	0x0028
        /*0044*/ 	.byte	0x00, 0xf5, 0x21, 0x00


	//----- nvinfo : EIATTR_KPARAM_INFO
	.align		4
.L_243:
        /*0048*/ 	.byte	0x04, 0x17
        /*004a*/ 	.short	(.L_245 - .L_244)
.L_244:
        /*004c*/ 	.word	0x00000000
        /*0050*/ 	.short	0x0004
        /*0052*/ 	.short	0x0020
        /*0054*/ 	.byte	0x00, 0xf5, 0x21, 0x00


	//----- nvinfo : EIATTR_KPARAM_INFO
	.align		4
.L_245:
        /*0058*/ 	.byte	0x04, 0x17
        /*005a*/ 	.short	(.L_247 - .L_246)
.L_246:
        /*005c*/ 	.word	0x00000000
        /*0060*/ 	.short	0x0003
        /*0062*/ 	.short	0x0018
        /*0064*/ 	.byte	0x00, 0xf5, 0x21, 0x00


	//----- nvinfo : EIATTR_KPARAM_INFO
	.align		4
.L_247:
        /*0068*/ 	.byte	0x04, 0x17
        /*006a*/ 	.short	(.L_249 - .L_248)
.L_248:
        /*006c*/ 	.word	0x00000000
        /*0070*/ 	.short	0x0002
        /*0072*/ 	.short	0x0010
        /*0074*/ 	.byte	0x00, 0xf5, 0x21, 0x00


	//----- nvinfo : EIATTR_KPARAM_INFO
	.align		4
.L_249:
        /*0078*/ 	.byte	0x04, 0x17
        /*007a*/ 	.short	(.L_251 - .L_250)
.L_250:
        /*007c*/ 	.word	0x00000000
        /*0080*/ 	.short	0x0001
        /*0082*/ 	.short	0x0008
        /*0084*/ 	.byte	0x00, 0xf5, 0x21, 0x00


	//----- nvinfo : EIATTR_KPARAM_INFO
	.align		4
.L_251:
        /*0088*/ 	.byte	0x04, 0x17
        /*008a*/ 	.short	(.L_253 - .L_252)
.L_252:
        /*008c*/ 	.word	0x00000000
        /*0090*/ 	.short	0x0000
        /*0092*/ 	.short	0x0000
        /*0094*/ 	.byte	0x00, 0xf5, 0x21, 0x00


	//----- nvinfo : EIATTR_SPARSE_MMA_MASK
	.align		4
.L_253:
        /*0098*/ 	.byte	0x03, 0x50
        /*009a*/ 	.short	0x0000


	//----- nvinfo : EIATTR_MAXREG_COUNT
	.align		4
        /*009c*/ 	.byte	0x03, 0x1b
        /*009e*/ 	.short	0x00ff


	//----- nvinfo : EIATTR_MERCURY_ISA_VERSION
	.align		4
        /*00a0*/ 	.byte	0x03, 0x5f
        /*00a2*/ 	.short	0x0101


	//----- nvinfo : EIATTR_VRC_CTA_INIT_COUNT
	.align		4
        /*00a4*/ 	.byte	0x02, 0x4a
	.zero		1
	.zero		1


	//----- nvinfo : EIATTR_EXIT_INSTR_OFFSETS
	.align		4
        /*00a8*/ 	.byte	0x04, 0x1c
        /*00aa*/ 	.short	(.L_255 - .L_254)


	//   ....[0]....
.L_254:
        /*00ac*/ 	.word	0x000000f0


	//   ....[1]....
        /*00b0*/ 	.word	0x00000110


	//   ....[2]....
        /*00b4*/ 	.word	0x00001630


	//----- nvinfo : EIATTR_INDIRECT_BRANCH_TARGETS
	.align		4
.L_255:
        /*00b8*/ 	.byte	0x04, 0x34
        /*00ba*/ 	.short	(.L_257 - .L_256)


	//   ....[0]....
.L_256:
        /*00bc*/ 	.word	.L_x_50@srel
        /*00c0*/ 	.short	0x0
        /*00c2*/ 	.short	0x0
        /*00c4*/ 	.word	0x3
        /*00c8*/ 	.word	.L_x_47@srel
        /*00cc*/ 	.word	.L_x_275@srel
        /*00d0*/ 	.word	.L_x_276@srel


	//----- nvinfo : EIATTR_CRS_STACK_SIZE
	.align		4
.L_257:
        /*00d4*/ 	.byte	0x04, 0x1e
        /*00d6*/ 	.short	(.L_259 - .L_258)
.L_258:
        /*00d8*/ 	.word	0x00000000


	//----- nvinfo : EIATTR_CBANK_PARAM_SIZE
	.align		4
.L_259:
        /*00dc*/ 	.byte	0x03, 0x19
        /*00de*/ 	.short	0x0048


	//----- nvinfo : EIATTR_PARAM_CBANK
	.align		4
        /*00e0*/ 	.byte	0x04, 0x0a
        /*00e2*/ 	.short	(.L_261 - .L_260)
	.align		4
.L_260:
        /*00e4*/ 	.word	index@(.nv.constant0._Z18subtract_spikes_v2PKdPKiPKjS2_PKfS2_PfS6_S6_)
        /*00e8*/ 	.short	0x0380
        /*00ea*/ 	.short	0x0048


	//----- nvinfo : EIATTR_SW_WAR
	.align		4
.L_261:
        /*00ec*/ 	.byte	0x04, 0x36
        /*00ee*/ 	.short	(.L_263 - .L_262)
.L_262:
        /*00f0*/ 	.word	0x00000008
.L_263:


//--------------------- .nv.info._Z12convToSinglePKdS0_Pf --------------------------
	.section	.nv.info._Z12convToSinglePKdS0_Pf,"",@"SHT_CUDA_INFO"
	.sectionflags	@""
	.align	4


	//----- nvinfo : EIATTR_CUDA_API_VERSION
	.align		4
        /*0000*/ 	.byte	0x04, 0x37
        /*0002*/ 	.short	(.L_265 - .L_264)
.L_264:
        /*0004*/ 	.word	0x00000082


	//----- nvinfo : EIATTR_KPARAM_INFO
	.align		4
.L_265:
        /*0008*/ 	.byte	0x04, 0x17
        /*000a*/ 	.short	(.L_267 - .L_266)
.L_266:
        /*000c*/ 	.word	0x00000000
        /*0010*/ 	.short	0x0002
        /*0012*/ 	.short	0x0010
        /*0014*/ 	.byte	0x00, 0xf5, 0x21, 0x00


	//----- nvinfo : EIATTR_KPARAM_INFO
	.align		4
.L_267:
        /*0018*/ 	.byte	0x04, 0x17
        /*001a*/ 	.short	(.L_269 - .L_268)
.L_268:
        /*001c*/ 	.word	0x00000000
        /*0020*/ 	.short	0x0001
        /*0022*/ 	.short	0x0008
        /*0024*/ 	.byte	0x00, 0xf5, 0x21, 0x00


	//----- nvinfo : EIATTR_KPARAM_INFO
	.align		4
.L_269:
        /*0028*/ 	.byte	0x04, 0x17
        /*002a*/ 	.short	(.L_271 - .L_270)
.L_270:
        /*002c*/ 	.word	0x00000000
        /*0030*/ 	.short	0x0000
        /*0032*/ 	.short	0x0000
        /*0034*/ 	.byte	0x00, 0xf5, 0x21, 0x00


	//----- nvinfo : EIATTR_SPARSE_MMA_MASK
	.align		4
.L_271:
        /*0038*/ 	.byte	0x03, 0x50
        /*003a*/ 	.short	0x0000


	//----- nvinfo : EIATTR_MAXREG_COUNT
	.align		4
        /*003c*/ 	.byte	0x03, 0x1b
        /*003e*/ 	.short	0x00ff


	//----- nvinfo : EIATTR_MERCURY_ISA_VERSION
	.align		4
        /*0040*/ 	.byte	0x03, 0x5f
        /*0042*/ 	.short	0x0101


	//----- nvinfo : EIATTR_VRC_CTA_INIT_COUNT
	.align		4
        /*0044*/ 	.byte	0x02, 0x4a
	.zero		1
	.zero		1


	//----- nvinfo : EIATTR_EXIT_INSTR_OFFSETS
	.align		4
        /*0048*/ 	.byte	0x04, 0x1c
        /*004a*/ 	.short	(.L_273 - .L_272)


	//   ....[0]....
.L_272:
        /*004c*/ 	.word	0x000000f0


	//   ....[1]....
        /*0050*/ 	.word	0x000003e0


	//   ....[2]....
        /*0054*/ 	.word	0x00000560


	//----- nvinfo : EIATTR_CRS_STACK_SIZE
	.align		4
.L_273:
        /*0058*/ 	.byte	0x04, 0x1e
        /*005a*/ 	.short	(.L_275 - .L_274)
.L_274:
        /*005c*/ 	.word	0x00000000


	//----- nvinfo : EIATTR_CBANK_PARAM_SIZE
	.align		4
.L_275:
        /*0060*/ 	.byte	0x03, 0x19
        /*0062*/ 	.short	0x0018


	//----- nvinfo : EIATTR_PARAM_CBANK
	.align		4
        /*0064*/ 	.byte	0x04, 0x0a
        /*0066*/ 	.short	(.L_277 - .L_276)
	.align		4
.L_276:
        /*0068*/ 	.word	index@(.nv.constant0._Z12convToSinglePKdS0_Pf)
        /*006c*/ 	.short	0x0380
        /*006e*/ 	.short	0x0018


	//----- nvinfo : EIATTR_SW_WAR
	.align		4
.L_277:
        /*0070*/ 	.byte	0x04, 0x36
        /*0072*/ 	.short	(.L_279 - .L_278)
.L_278:
        /*0074*/ 	.word	0x00000008
.L_279:


//--------------------- .nv.info._Z12convToDoublePKdPKfPd --------------------------
	.section	.nv.info._Z12convToDoublePKdPKfPd,"",@"SHT_CUDA_INFO"
	.sectionflags	@""
	.align	4


	//----- nvinfo : EIATTR_CUDA_API_VERSION
	.align		4
        /*0000*/ 	.byte	0x04, 0x37
        /*0002*/ 	.short	(.L_281 - .L_280)
.L_280:
        /*0004*/ 	.word	0x00000082


	//----- nvinfo : EIATTR_KPARAM_INFO
	.align		4
.L_281:
        /*0008*/ 	.byte	0x04, 0x17
        /*000a*/ 	.short	(.L_283 - .L_282)
.L_282:
        /*000c*/ 	.word	0x00000000
        /*0010*/ 	.short	0x0002
        /*0012*/ 	.short	0x0010
        /*0014*/ 	.byte	0x00, 0xf5, 0x21, 0x00


	//----- nvinfo : EIATTR_KPARAM_INFO
	.align		4
.L_283:
        /*0018*/ 	.byte	0x04, 0x17
        /*001a*/ 	.short	(.L_285 - .L_284)
.L_284:
        /*001c*/ 	.word	0x00000000
        /*0020*/ 	.short	0x0001
        /*0022*/ 	.short	0x0008
        /*0024*/ 	.byte	0x00, 0xf5, 0x21, 0x00


	//----- nvinfo : EIATTR_KPARAM_INFO
	.align		4
.L_285:
        /*0028*/ 	.byte	0x04, 0x17
        /*002a*/ 	.short	(.L_287 - .L_286)
.L_286:
        /*002c*/ 	.word	0x00000000
        /*0030*/ 	.short	0x0000
        /*0032*/ 	.short	0x0000
        /*0034*/ 	.byte	0x00, 0xf5, 0x21, 0x00


	//----- nvinfo : EIATTR_SPARSE_MMA_MASK
	.align		4
.L_287:
        /*0038*/ 	.byte	0x03, 0x50
        /*003a*/ 	.short	0x0000


	//----- nvinfo : EIATTR_MAXREG_COUNT
	.align		4
        /*003c*/ 	.byte	0x03, 0x1b
        /*003e*/ 	.short	0x00ff


	//----- nvinfo : EIATTR_MERCURY_ISA_VERSION
	.align		4
        /*0040*/ 	.byte	0x03, 0x5f
        /*0042*/ 	.short	0x0101


	//----- nvinfo : EIATTR_VRC_CTA_INIT_COUNT
	.align		4
        /*0044*/ 	.byte	0x02, 0x4a
	.zero		1
	.zero		1


	//----- nvinfo : EIATTR_EXIT_INSTR_OFFSETS
	.align		4
        /*0048*/ 	.byte	0x04, 0x1c
        /*004a*/ 	.short	(.L_289 - .L_288)


	//   ....[0]....
.L_288:
        /*004c*/ 	.word	0x000000f0


	//   ....[1]....
        /*0050*/ 	.word	0x000003e0


	//   ....[2]....
        /*0054*/ 	.word	0x00000560


	//----- nvinfo : EIATTR_CRS_STACK_SIZE
	.align		4
.L_289:
        /*0058*/ 	.byte	0x04, 0x1e
        /*005a*/ 	.short	(.L_291 - .L_290)
.L_290:
        /*005c*/ 	.word	0x00000000


	//----- nvinfo : EIATTR_CBANK_PARAM_SIZE
	.align		4
.L_291:
        /*0060*/ 	.byte	0x03, 0x19
        /*0062*/ 	.short	0x0018


	//----- nvinfo : EIATTR_PARAM_CBANK
	.align		4
        /*0064*/ 	.byte	0x04, 0x0a
        /*0066*/ 	.short	(.L_293 - .L_292)
	.align		4
.L_292:
        /*0068*/ 	.word	index@(.nv.constant0._Z12convToDoublePKdPKfPd)
        /*006c*/ 	.short	0x0380
        /*006e*/ 	.short	0x0018


	//----- nvinfo : EIATTR_SW_WAR
	.align		4
.L_293:
        /*0070*/ 	.byte	0x04, 0x36
        /*0072*/ 	.short	(.L_295 - .L_294)
.L_294:
        /*0074*/ 	.word	0x00000008
.L_295:


//--------------------- .nv.info._Z18subtract_spikes_v4PKdPKiS2_PKfS2_PdS4_S4_ --------------------------
	.section	.nv.info._Z18subtract_spikes_v4PKdPKiS2_PKfS2_PdS4_S4_,"",@"SHT_CUDA_INFO"
	.sectionflags	@""
	.align	4


	//----- nvinfo : EIATTR_CUDA_API_VERSION
	.align		4
        /*0000*/ 	.byte	0x04, 0x37
        /*0002*/ 	.short	(.L_297 - .L_296)
.L_296:
        /*0004*/ 	.word	0x00000082


	//----- nvinfo : EIATTR_KPARAM_INFO
	.align		4
.L_297:
        /*0008*/ 	.byte	0x04, 0x17
        /*000a*/ 	.short	(.L_299 - .L_298)
.L_298:
        /*000c*/ 	.word	0x00000000
        /*0010*/ 	.short	0x0007
        /*0012*/ 	.short	0x0038
        /*0014*/ 	.byte	0x00, 0xf5, 0x21, 0x00


	//----- nvinfo : EIATTR_KPARAM_INFO
	.align		4
.L_299:
        /*0018*/ 	.byte	0x04, 0x17
        /*001a*/ 	.short	(.L_301 - .L_300)
.L_300:
        /*001c*/ 	.word	0x00000000
        /*0020*/ 	.short	0x0006
        /*0022*/ 	.short	0x0030
        /*0024*/ 	.byte	0x00, 0xf5, 0x21, 0x00


	//----- nvinfo : EIATTR_KPARAM_INFO
	.align		4
.L_301:
        /*0028*/ 	.byte	0x04, 0x17
        /*002a*/ 	.short	(.L_303 - .L_302)
.L_302:
        /*002c*/ 	.word	0x00000000
        /*0030*/ 	.short	0x0005
        /*0032*/ 	.short	0x0028
        /*0034*/ 	.byte	0x00, 0xf5, 0x21, 0x00


	//----- nvinfo : EIATTR_KPARAM_INFO
	.align		4
.L_303:
        /*0038*/ 	.byte	0x04, 0x17
        /*003a*/ 	.short	(.L_305 - .L_304)
.L_304:
        /*003c*/ 	.word	0x00000000
        /*0040*/ 	.short	0x0004
        /*0042*/ 	.short	0x0020
        /*0044*/ 	.byte	0x00, 0xf5, 0x21, 0x00


	//----- nvinfo : EIATTR_KPARAM_INFO
	.align		4
.L_305:
        /*0048*/ 	.byte	0x04, 0x17
        /*004a*/ 	.short	(.L_307 - .L_306)
.L_306:
        /*004c*/ 	.word	0x00000000
        /*0050*/ 	.short	0x0003
        /*0052*/ 	.short	0x0018
        /*0054*/ 	.byte	0x00, 0xf5, 0x21, 0x00


	//----- nvinfo : EIATTR_KPARAM_INFO
	.align		4
.L_307:
        /*0058*/ 	.byte	0x04, 0x17
        /*005a*/ 	.short	(.L_309 - .L_308)
.L_308:
        /*005c*/ 	.word	0x00000000
        /*0060*/ 	.short	0x0002
        /*0062*/ 	.short	0x0010
        /*0064*/ 	.byte	0x00, 0xf5, 0x21, 0x00


	//----- nvinfo : EIATTR_KPARAM_INFO
	.align		4
.L_309:
        /*0068*/ 	.byte	0x04, 0x17
        /*006a*/ 	.short	(.L_311 - .L_310)
.L_310:
        /*006c*/ 	.word	0x00000000
        /*0070*/ 	.short	0x0001
        /*0072*/ 	.short	0x0008
        /*0074*/ 	.byte	0x00, 0xf5, 0x21, 0x00


	//----- nvinfo : EIATTR_KPARAM_INFO
	.align		4
.L_311:
        /*0078*/ 	.byte	0x04, 0x17
        /*007a*/ 	.short	(.L_313 - .L_312)
.L_312:
        /*007c*/ 	.word	0x00000000
        /*0080*/ 	.short	0x0000
        /*0082*/ 	.short	0x0000
        /*0084*/ 	.byte	0x00, 0xf5, 0x21, 0x00


	//----- nvinfo : EIATTR_SPARSE_MMA_MASK
	.align		4
.L_313:
        /*0088*/ 	.byte	0x03, 0x50
        /*008a*/ 	.short	0x0000


	//----- nvinfo : EIATTR_MAXREG_COUNT
	.align		4
        /*008c*/ 	.byte	0x03, 0x1b
        /*008e*/ 	.short	0x00ff


	//----- nvinfo : EIATTR_MERCURY_ISA_VERSION
	.align		4
        /*0090*/ 	.byte	0x03, 0x5f
        /*0092*/ 	.short	0x0101


	//----- nvinfo : EIATTR_VRC_CTA_INIT_COUNT
	.align		4
        /*0094*/ 	.byte	0x02, 0x4a
	.zero		1
	.zero		1


	//----- nvinfo : EIATTR_EXIT_INSTR_OFFSETS
	.align		4
        /*0098*/ 	.byte	0x04, 0x1c
        /*009a*/ 	.short	(.L_315 - .L_314)


	//   ....[0]....
.L_314:
        /*009c*/ 	.word	0x00000080


	//   ....[1]....
        /*00a0*/ 	.word	0x00001290


	//----- nvinfo : EIATTR_CRS_STACK_SIZE
	.align		4
.L_315:
        /*00a4*/ 	.byte	0x04, 0x1e
        /*00a6*/ 	.short	(.L_317 - .L_316)
.L_316:
        /*00a8*/ 	.word	0x00000000


	//----- nvinfo : EIATTR_CBANK_PARAM_SIZE
	.align		4
.L_317:
        /*00ac*/ 	.byte	0x03, 0x19
        /*00ae*/ 	.short	0x0040


	//----- nvinfo : EIATTR_PARAM_CBANK
	.align		4
        /*00b0*/ 	.byte	0x04, 0x0a
        /*00b2*/ 	.short	(.L_319 - .L_318)
	.align		4
.L_318:
        /*00b4*/ 	.word	index@(.nv.constant0._Z18subtract_spikes_v4PKdPKiS2_PKfS2_PdS4_S4_)
        /*00b8*/ 	.short	0x0380
        /*00ba*/ 	.short	0x0040


	//----- nvinfo : EIATTR_SW_WAR
	.align		4
.L_319:
        /*00bc*/ 	.byte	0x04, 0x36
        /*00be*/ 	.short	(.L_321 - .L_320)
.L_320:
        /*00c0*/ 	.word	0x00000008
.L_321:


//--------------------- .nv.info._Z15subtract_spikesPKdPKiS2_PKfS2_PfS4_S4_ --------------------------
	.section	.nv.info._Z15subtract_spikesPKdPKiS2_PKfS2_PfS4_S4_,"",@"SHT_CUDA_INFO"
	.sectionflags	@""
	.align	4


	//----- nvinfo : EIATTR_CUDA_API_VERSION
	.align		4
        /*0000*/ 	.byte	0x04, 0x37
        /*0002*/ 	.short	(.L_323 - .L_322)
.L_322:
        /*0004*/ 	.word	0x00000082


	//----- nvinfo : EIATTR_KPARAM_INFO
	.align		4
.L_323:
        /*0008*/ 	.byte	0x04, 0x17
        /*000a*/ 	.short	(.L_325 - .L_324)
.L_324:
        /*000c*/ 	.word	0x00000000
        /*0010*/ 	.short	0x0007
        /*0012*/ 	.short	0x0038
        /*0014*/ 	.byte	0x00, 0xf5, 0x21, 0x00


	//----- nvinfo : EIATTR_KPARAM_INFO
	.align		4
.L_325:
        /*0018*/ 	.byte	0x04, 0x17
        /*001a*/ 	.short	(.L_327 - .L_326)
.L_326:
        /*001c*/ 	.word	0x00000000
        /*0020*/ 	.short	0x0006
        /*0022*/ 	.short	0x0030
        /*0024*/ 	.byte	0x00, 0xf5, 0x21, 0x00


	//----- nvinfo : EIATTR_KPARAM_INFO
	.align		4
.L_327:
        /*0028*/ 	.byte	0x04, 0x17
        /*002a*/ 	.short	(.L_329 - .L_328)
.L_328:
        /*002c*/ 	.word	0x00000000
        /*0030*/ 	.short	0x0005
        /*0032*/ 	.short	0x0028
        /*0034*/ 	.byte	0x00, 0xf5, 0x21, 0x00


	//----- nvinfo : EIATTR_KPARAM_INFO
	.align		4
.L_329:
        /*0038*/ 	.byte	0x04, 0x17
        /*003a*/ 	.short	(.L_331 - .L_330)
.L_330:
        /*003c*/ 	.word	0x00000000
        /*0040*/ 	.short	0x0004
        /*0042*/ 	.short	0x0020
        /*0044*/ 	.byte	0x00, 0xf5, 0x21, 0x00


	//----- nvinfo : EIATTR_KPARAM_INFO
	.align		4
.L_331:
        /*0048*/ 	.byte	0x04, 0x17
        /*004a*/ 	.short	(.L_333 - .L_332)
.L_332:
        /*004c*/ 	.word	0x00000000
        /*0050*/ 	.short	0x0003
        /*0052*/ 	.short	0x0018
        /*0054*/ 	.byte	0x00, 0xf5, 0x21, 0x00


	//----- nvinfo : EIATTR_KPARAM_INFO
	.align		4
.L_333:
        /*0058*/ 	.byte	0x04, 0x17
        /*005a*/ 	.short	(.L_335 - .L_334)
.L_334:
        /*005c*/ 	.word	0x00000000
        /*0060*/ 	.short	0x0002
        /*0062*/ 	.short	0x0010
        /*0064*/ 	.byte	0x00, 0xf5, 0x21, 0x00


	//----- nvinfo : EIATTR_KPARAM_INFO
	.align		4
.L_335:
        /*0068*/ 	.byte	0x04, 0x17
        /*006a*/ 	.short	(.L_337 - .L_336)
.L_336:
        /*006c*/ 	.word	0x00000000
        /*0070*/ 	.short	0x0001
        /*0072*/ 	.short	0x0008
        /*0074*/ 	.byte	0x00, 0xf5, 0x21, 0x00


	//----- nvinfo : EIATTR_KPARAM_INFO
	.align		4
.L_337:
        /*0078*/ 	.byte	0x04, 0x17
        /*007a*/ 	.short	(.L_339 - .L_338)
.L_338:
        /*007c*/ 	.word	0x00000000
        /*0080*/ 	.short	0x0000
        /*0082*/ 	.short	0x0000
        /*0084*/ 	.byte	0x00, 0xf5, 0x21, 0x00


	//----- nvinfo : EIATTR_SPARSE_MMA_MASK
	.align		4
.L_339:
        /*0088*/ 	.byte	0x03, 0x50
        /*008a*/ 	.short	0x0000


	//----- nvinfo : EIATTR_MAXREG_COUNT
	.align		4
        /*008c*/ 	.byte	0x03, 0x1b
        /*008e*/ 	.short	0x00ff


	//----- nvinfo : EIATTR_MERCURY_ISA_VERSION
	.align		4
        /*0090*/ 	.byte	0x03, 0x5f
        /*0092*/ 	.short	0x0101


	//----- nvinfo : EIATTR_VRC_CTA_INIT_COUNT
	.align		4
        /*0094*/ 	.byte	0x02, 0x4a
	.zero		1
	.zero		1


	//----- nvinfo : EIATTR_EXIT_INSTR_OFFSETS
	.align		4
        /*0098*/ 	.byte	0x04, 0x1c
        /*009a*/ 	.short	(.L_341 - .L_340)


	//   ....[0]....
.L_340:
        /*009c*/ 	.word	0x00000080


	//   ....[1]....
        /*00a0*/ 	.word	0x00001020


	//----- nvinfo : EIATTR_CRS_STACK_SIZE
	.align		4
.L_341:
        /*00a4*/ 	.byte	0x04, 0x1e
        /*00a6*/ 	.short	(.L_343 - .L_342)
.L_342:
        /*00a8*/ 	.word	0x00000000


	//----- nvinfo : EIATTR_CBANK_PARAM_SIZE
	.align		4
.L_343:
        /*00ac*/ 	.byte	0x03, 0x19
        /*00ae*/ 	.short	0x0040


	//----- nvinfo : EIATTR_PARAM_CBANK
	.align		4
        /*00b0*/ 	.byte	0x04, 0x0a
        /*00b2*/ 	.short	(.L_345 - .L_344)
	.align		4
.L_344:
        /*00b4*/ 	.word	index@(.nv.constant0._Z15subtract_spikesPKdPKiS2_PKfS2_PfS4_S4_)
        /*00b8*/ 	.short	0x0380
        /*00ba*/ 	.short	0x0040


	//----- nvinfo : EIATTR_SW_WAR
	.align		4
.L_345:
        /*00bc*/ 	.byte	0x04, 0x36
        /*00be*/ 	.short	(.L_347 - .L_346)
.L_346:
        /*00c0*/ 	.word	0x00000008
.L_347:


//--------------------- .nv.info._Z11extractFEATPKdPKiS2_S2_PKfS2_S4_Pf --------------------------
	.section	.nv.info._Z11extractFEATPKdPKiS2_S2_PKfS2_S4_Pf,"",@"SHT_CUDA_INFO"
	.sectionflags	@""
	.align	4


	//----- nvinfo : EIATTR_CUDA_API_VERSION
	.align		4
        /*0000*/ 	.byte	0x04, 0x37
        /*0002*/ 	.short	(.L_349 - .L_348)
.L_348:
        /*0004*/ 	.word	0x00000082


	//----- nvinfo : EIATTR_KPARAM_INFO
	.align		4
.L_349:
        /*0008*/ 	.byte	0x04, 0x17
        /*000a*/ 	.short	(.L_351 - .L_350)
.L_350:
        /*000c*/ 	.word	0x00000000
        /*0010*/ 	.short	0x0007
        /*0012*/ 	.short	0x0038
        /*0014*/ 	.byte	0x00, 0xf5, 0x21, 0x00


	//----- nvinfo : EIATTR_KPARAM_INFO
	.align		4
.L_351:
        /*0018*/ 	.byte	0x04, 0x17
        /*001a*/ 	.short	(.L_353 - .L_352)
.L_352:
        /*001c*/ 	.word	0x00000000
        /*0020*/ 	.short	0x0006
        /*0022*/ 	.short	0x0030
        /*0024*/ 	.byte	0x00, 0xf5, 0x21, 0x00


	//----- nvinfo : EIATTR_KPARAM_INFO
	.align		4
.L_353:
        /*0028*/ 	.byte	0x04, 0x17
        /*002a*/ 	.short	(.L_355 - .L_354)
.L_354:
        /*002c*/ 	.word	0x00000000
        /*0030*/ 	.short	0x0005
        /*0032*/ 	.short	0x0028
        /*0034*/ 	.byte	0x00, 0xf5, 0x21, 0x00


	//----- nvinfo : EIATTR_KPARAM_INFO
	.align		4
.L_355:
        /*0038*/ 	.byte	0x04, 0x17
        /*003a*/ 	.short	(.L_357 - .L_356)
.L_356:
        /*003c*/ 	.word	0x00000000
        /*0040*/ 	.short	0x0004
        /*0042*/ 	.short	0x0020
        /*0044*/ 	.byte	0x00, 0xf5, 0x21, 0x00


	//----- nvinfo : EIATTR_KPARAM_INFO
	.align		4
.L_357:
        /*0048*/ 	.byte	0x04, 0x17
        /*004a*/ 	.short	(.L_359 - .L_358)
.L_358:
        /*004c*/ 	.word	0x00000000
        /*0050*/ 	.short	0x0003
        /*0052*/ 	.short	0x0018
        /*0054*/ 	.byte	0x00, 0xf5, 0x21, 0x00


	//----- nvinfo : EIATTR_KPARAM_INFO
	.align		4
.L_359:
        /*0058*/ 	.byte	0x04, 0x17
        /*005a*/ 	.short	(.L_361 - .L_360)
.L_360:
        /*005c*/ 	.word	0x00000000
        /*0060*/ 	.short	0x0002
        /*0062*/ 	.short	0x0010
        /*0064*/ 	.byte	0x00, 0xf5, 0x21, 0x00


	//----- nvinfo : EIATTR_KPARAM_INFO
	.align		4
.L_361:
        /*0068*/ 	.byte	0x04, 0x17
        /*006a*/ 	.short	(.L_363 - .L_362)
.L_362:
        /*006c*/ 	.word	0x00000000
        /*0070*/ 	.short	0x0001
        /*0072*/ 	.short	0x0008
        /*0074*/ 	.byte	0x00, 0xf5, 0x21, 0x00


	//----- nvinfo : EIATTR_KPARAM_INFO
	.align		4
.L_363:
        /*0078*/ 	.byte	0x04, 0x17
        /*007a*/ 	.short	(.L_365 - .L_364)
.L_364:
        /*007c*/ 	.word	0x00000000
        /*0080*/ 	.short	0x0000
        /*0082*/ 	.short	0x0000
        /*0084*/ 	.byte	0x00, 0xf5, 0x21, 0x00


	//----- nvinfo : EIATTR_SPARSE_MMA_MASK
	.align		4
.L_365:
        /*0088*/ 	.byte	0x03, 0x50
        /*008a*/ 	.short	0x0000


	//----- nvinfo : EIATTR_MAXREG_COUNT
	.align		4
        /*008c*/ 	.byte	0x03, 0x1b
        /*008e*/ 	.short	0x00ff


	//----- nvinfo : EIATTR_MERCURY_ISA_VERSION
	.align		4
        /*0090*/ 	.byte	0x03, 0x5f
        /*0092*/ 	.short	0x0101


	//----- nvinfo : EIATTR_VRC_CTA_INIT_COUNT
	.align		4
        /*0094*/ 	.byte	0x02, 0x4a
	.zero		1
	.zero		1


	//----- nvinfo : EIATTR_EXIT_INSTR_OFFSETS
	.align		4
        /*0098*/ 	.byte	0x04, 0x1c
        /*009a*/ 	.short	(.L_367 - .L_366)


	//   ....[0]....
.L_366:
        /*009c*/ 	.word	0x000000b0


	//   ....[1]....
        /*00a0*/ 	.word	0x00000c20


	//----- nvinfo : EIATTR_CRS_STACK_SIZE
	.align		4
.L_367:
        /*00a4*/ 	.byte	0x04, 0x1e
        /*00a6*/ 	.short	(.L_369 - .L_368)
.L_368:
        /*00a8*/ 	.word	0x00000000


	//----- nvinfo : EIATTR_CBANK_PARAM_SIZE
	.align		4
.L_369:
        /*00ac*/ 	.byte	0x03, 0x19
        /*00ae*/ 	.short	0x0040


	//----- nvinfo : EIATTR_PARAM_CBANK
	.align		4
        /*00b0*/ 	.byte	0x04, 0x0a
        /*00b2*/ 	.short	(.L_371 - .L_370)
	.align		4
.L_370:
        /*00b4*/ 	.word	index@(.nv.constant0._Z11extractFEATPKdPKiS2_S2_PKfS2_S4_Pf)
        /*00b8*/ 	.short	0x0380
        /*00ba*/ 	.short	0x0040


	//----- nvinfo : EIATTR_SW_WAR
	.align		4
.L_371:
        /*00bc*/ 	.byte	0x04, 0x36
        /*00be*/ 	.short	(.L_373 - .L_372)
.L_372:
        /*00c0*/ 	.word	0x00000008
.L_373:


//--------------------- .nv.info._Z14cleanup_spikesPKdPKfS2_S2_S2_PKiPiS5_PfS6_S6_S5_ --------------------------
	.section	.nv.info._Z14cleanup_spikesPKdPKfS2_S2_S2_PKiPiS5_PfS6_S6_S5_,"",@"SHT_CUDA_INFO"
	.sectionflags	@""
	.align	4


	//----- nvinfo : EIATTR_CUDA_API_VERSION
	.align		4
        /*0000*/ 	.byte	0x04, 0x37
        /*0002*/ 	.short	(.L_375 - .L_374)
.L_374:
        /*0004*/ 	.word	0x00000082


	//----- nvinfo : EIATTR_KPARAM_INFO
	.align		4
.L_375:
        /*0008*/ 	.byte	0x04, 0x17
        /*000a*/ 	.short	(.L_377 - .L_376)
.L_376:
        /*000c*/ 	.word	0x00000000
        /*0010*/ 	.short	0x000b
        /*0012*/ 	.short	0x0058
        /*0014*/ 	.byte	0x00, 0xf5, 0x21, 0x00


	//----- nvinfo : EIATTR_KPARAM_INFO
	.align		4
.L_377:
        /*0018*/ 	.byte	0x04, 0x17
        /*001a*/ 	.short	(.L_379 - .L_378)
.L_378:
        /*001c*/ 	.word	0x00000000
        /*0020*/ 	.short	0x000a
        /*0022*/ 	.short	0x0050
        /*0024*/ 	.byte	0x00, 0xf5, 0x21, 0x00


	//----- nvinfo : EIATTR_KPARAM_INFO
	.align		4
.L_379:
        /*0028*/ 	.byte	0x04, 0x17
        /*002a*/ 	.short	(.L_381 - .L_380)
.L_380:
        /*002c*/ 	.word	0x00000000
        /*0030*/ 	.short	0x0009
        /*0032*/ 	.short	0x0048
        /*0034*/ 	.byte	0x00, 0xf5, 0x21, 0x00


	//----- nvinfo : EIATTR_KPARAM_INFO
	.align		4
.L_381:
        /*0038*/ 	.byte	0x04, 0x17
        /*003a*/ 	.short	(.L_383 - .L_382)
.L_382:
        /*003c*/ 	.word	0x00000000
        /*0040*/ 	.short	0x0008
        /*0042*/ 	.short	0x0040
        /*0044*/ 	.byte	0x00, 0xf5, 0x21, 0x00


	//----- nvinfo : EIATTR_KPARAM_INFO
	.align		4
.L_383:
        /*0048*/ 	.byte	0x04, 0x17
        /*004a*/ 	.short	(.L_385 - .L_384)
.L_384:
        /*004c*/ 	.word	0x00000000
        /*0050*/ 	.short	0x0007
        /*0052*/ 	.short	0x0038
        /*0054*/ 	.byte	0x00, 0xf5, 0x21, 0x00


	//----- nvinfo : EIATTR_KPARAM_INFO
	.align		4
.L_385:
        /*0058*/ 	.byte	0x04, 0x17
        /*005a*/ 	.short	(.L_387 - .L_386)
.L_386:
        /*005c*/ 	.word	0x00000000
        /*0060*/ 	.short	0x0006
        /*0062*/ 	.short	0x0030
        /*0064*/ 	.byte	0x00, 0xf5, 0x21, 0x00


	//----- nvinfo : EIATTR_KPARAM_INFO
	.align		4
.L_387:
        /*0068*/ 	.byte	0x04, 0x17
        /*006a*/ 	.short	(.L_389 - .L_388)
.L_388:
        /*006c*/ 	.word	0x00000000
        /*0070*/ 	.short	0x0005
        /*0072*/ 	.short	0x0028
        /*0074*/ 	.byte	0x00, 0xf5, 0x21, 0x00


	//----- nvinfo : EIATTR_KPARAM_INFO
	.align		4
.L_389:
        /*0078*/ 	.byte	0x04, 0x17
        /*007a*/ 	.short	(.L_391 - .L_390)
.L_390:
        /*007c*/ 	.word	0x00000000
        /*0080*/ 	.short	0x0004
        /*0082*/ 	.short	0x0020
        /*0084*/ 	.byte	0x00, 0xf5, 0x21, 0x00


	//----- nvinfo : EIATTR_KPARAM_INFO
	.align		4
.L_391:
        /*0088*/ 	.byte	0x04, 0x17
        /*008a*/ 	.short	(.L_393 - .L_392)
.L_392:
        /*008c*/ 	.word	0x00000000
        /*0090*/ 	.short	0x0003
        /*0092*/ 	.short	0x0018
        /*0094*/ 	.byte	0x00, 0xf5, 0x21, 0x00


	//----- nvinfo : EIATTR_KPARAM_INFO
	.align		4
.L_393:
        /*0098*/ 	.byte	0x04, 0x17
        /*009a*/ 	.short	(.L_395 - .L_394)
.L_394:
        /*009c*/ 	.word	0x00000000
        /*00a0*/ 	.short	0x0002
        /*00a2*/ 	.short	0x0010
        /*00a4*/ 	.byte	0x00, 0xf5, 0x21, 0x00


	//----- nvinfo : EIATTR_KPARAM_INFO
	.align		4
.L_395:
        /*00a8*/ 	.byte	0x04, 0x17
        /*00aa*/ 	.short	(.L_397 - .L_396)
.L_396:
        /*00ac*/ 	.word	0x00000000
        /*00b0*/ 	.short	0x0001
        /*00b2*/ 	.short	0x0008
        /*00b4*/ 	.byte	0x00, 0xf5, 0x21, 0x00


	//----- nvinfo : EIATTR_KPARAM_INFO
	.align		4
.L_397:
        /*00b8*/ 	.byte	0x04, 0x17
        /*00ba*/ 	.short	(.L_399 - .L_398)
.L_398:
        /*00bc*/ 	.word	0x00000000
        /*00c0*/ 	.short	0x0000
        /*00c2*/ 	.short	0x0000
        /*00c4*/ 	.byte	0x00, 0xf5, 0x21, 0x00


	//----- nvinfo : EIATTR_SPARSE_MMA_MASK
	.align		4
.L_399:
        /*00c8*/ 	.byte	0x03, 0x50
        /*00ca*/ 	.short	0x0000


	//----- nvinfo : EIATTR_MAXREG_COUNT
	.align		4
        /*00cc*/ 	.byte	0x03, 0x1b
        /*00ce*/ 	.short	0x00ff


	//----- nvinfo : EIATTR_NUM_BARRIERS
	.align		4
        /*00d0*/ 	.byte	0x02, 0x4c
        /*00d2*/ 	.byte	0x01
	.zero		1


	//----- nvinfo : EIATTR_MERCURY_ISA_VERSION
	.align		4
        /*00d4*/ 	.byte	0x03, 0x5f
        /*00d6*/ 	.short	0x0101


	//----- nvinfo : EIATTR_INT_WARP_WIDE_INSTR_OFFSETS
	.align		4
        /*00d8*/ 	.byte	0x04, 0x31
        /*00da*/ 	.short	(.L_401 - .L_400)


	//   ....[0]....
.L_400:
        /*00dc*/ 	.word	0x000003c0


	//   ....[1]....
        /*00e0*/ 	.word	0x00000450


	//----- nvinfo : EIATTR_VRC_CTA_INIT_COUNT
	.align		4
.L_401:
        /*00e4*/ 	.byte	0x02, 0x4a
	.zero		1
	.zero		1


	//----- nvinfo : EIATTR_EXIT_INSTR_OFFSETS
	.align		4
        /*00e8*/ 	.byte	0x04, 0x1c
        /*00ea*/ 	.short	(.L_403 - .L_402)


	//   ....[0]....
.L_402:
        /*00ec*/ 	.word	0x000000c0


	//   ....[1]....
        /*00f0*/ 	.word	0x000007f0


	//----- nvinfo : EIATTR_CRS_STACK_SIZE
	.align		4
.L_403:
        /*00f4*/ 	.byte	0x04, 0x1e
        /*00f6*/ 	.short	(.L_405 - .L_404)
.L_404:
        /*00f8*/ 	.word	0x00000000


	//----- nvinfo : EIATTR_CBANK_PARAM_SIZE
	.align		4
.L_405:
        /*00fc*/ 	.byte	0x03, 0x19
        /*00fe*/ 	.short	0x0060


	//----- nvinfo : EIATTR_PARAM_CBANK
	.align		4
        /*0100*/ 	.byte	0x04, 0x0a
        /*0102*/ 	.short	(.L_407 - .L_406)
	.align		4
.L_406:
        /*0104*/ 	.word	index@(.nv.constant0._Z14cleanup_spikesPKdPKfS2_S2_S2_PKiPiS5_PfS6_S6_S5_)
        /*0108*/ 	.short	0x0380
        /*010a*/ 	.short	0x0060


	//----- nvinfo : EIATTR_SW_WAR
	.align		4
.L_407:
        /*010c*/ 	.byte	0x04, 0x36
        /*010e*/ 	.short	(.L_409 - .L_408)
.L_408:
        /*0110*/ 	.word	0x00000008
.L_409:


//--------------------- .nv.info._Z16bestFilterUpdatePKdPKfS2_PfS3_PiPKiS6_S6_ --------------------------
	.section	.nv.info._Z16bestFilterUpdatePKdPKfS2_PfS3_PiPKiS6_S6_,"",@"SHT_CUDA_INFO"
	.sectionflags	@""
	.align	4


	//----- nvinfo : EIATTR_CUDA_API_VERSION
	.align		4
        /*0000*/ 	.byte	0x04, 0x37
        /*0002*/ 	.short	(.L_411 - .L_410)
.L_410:
        /*0004*/ 	.word	0x00000082


	//----- nvinfo : EIATTR_KPARAM_INFO
	.align		4
.L_411:
        /*0008*/ 	.byte	0x04, 0x17
        /*000a*/ 	.short	(.L_413 - .L_412)
.L_412:
        /*000c*/ 	.word	0x00000000
        /*0010*/ 	.short	0x0008
        /*0012*/ 	.short	0x0040
        /*0014*/ 	.byte	0x00, 0xf5, 0x21, 0x00


	//----- nvinfo : EIATTR_KPARAM_INFO
	.align		4
.L_413:
        /*0018*/ 	.byte	0x04, 0x17
        /*001a*/ 	.short	(.L_415 - .L_414)
.L_414:
        /*001c*/ 	.word	0x00000000
        /*0020*/ 	.short	0x0007
        /*0022*/ 	.short	0x0038
        /*0024*/ 	.byte	0x00, 0xf5, 0x21, 0x00


	//----- nvinfo : EIATTR_KPARAM_INFO
	.align		4
.L_415:
        /*0028*/ 	.byte	0x04, 0x17
        /*002a*/ 	.short	(.L_417 - .L_416)
.L_416:
        /*002c*/ 	.word	0x00000000
        /*0030*/ 	.short	0x0006
        /*0032*/ 	.short	0x0030
        /*0034*/ 	.byte	0x00, 0xf5, 0x21, 0x00


	//----- nvinfo : EIATTR_KPARAM_INFO
	.align		4
.L_417:
        /*0038*/ 	.byte	0x04, 0x17
        /*003a*/ 	.short	(.L_419 - .L_418)
.L_418:
        /*003c*/ 	.word	0x00000000
        /*0040*/ 	.short	0x0005
        /*0042*/ 	.short	0x0028
        /*0044*/ 	.byte	0x00, 0xf5, 0x21, 0x00


	//----- nvinfo : EIATTR_KPARAM_INFO
	.align		4
.L_419:
        /*0048*/ 	.byte	0x04, 0x17
        /*004a*/ 	.short	(.L_421 - .L_420)
.L_420:
        /*004c*/ 	.word	0x00000000
        /*0050*/ 	.short	0x0004
        /*0052*/ 	.short	0x0020
        /*0054*/ 	.byte	0x00, 0xf5, 0x21, 0x00


	//----- nvinfo : EIATTR_KPARAM_INFO
	.align		4
.L_421:
        /*0058*/ 	.byte	0x04, 0x17
        /*005a*/ 	.short	(.L_423 - .L_422)
.L_422:
        /*005c*/ 	.word	0x00000000
        /*0060*/ 	.short	0x0003
        /*0062*/ 	.short	0x0018
        /*0064*/ 	.byte	0x00, 0xf5, 0x21, 0x00


	//----- nvinfo : EIATTR_KPARAM_INFO
	.align		4
.L_423:
        /*0068*/ 	.byte	0x04, 0x17
        /*006a*/ 	.short	(.L_425 - .L_424)
.L_424:
        /*006c*/ 	.word	0x00000000
        /*0070*/ 	.short	0x0002
        /*0072*/ 	.short	0x0010
        /*0074*/ 	.byte	0x00, 0xf5, 0x21, 0x00


	//----- nvinfo : EIATTR_KPARAM_INFO
	.align		4
.L_425:
        /*0078*/ 	.byte	0x04, 0x17
        /*007a*/ 	.short	(.L_427 - .L_426)
.L_426:
        /*007c*/ 	.word	0x00000000
        /*0080*/ 	.short	0x0001
        /*0082*/ 	.short	0x0008
        /*0084*/ 	.byte	0x00, 0xf5, 0x21, 0x00


	//----- nvinfo : EIATTR_KPARAM_INFO
	.align		4
.L_427:
        /*0088*/ 	.byte	0x04, 0x17
        /*008a*/ 	.short	(.L_429 - .L_428)
.L_428:
        /*008c*/ 	.word	0x00000000
        /*0090*/ 	.short	0x0000
        /*0092*/ 	.short	0x0000
        /*0094*/ 	.byte	0x00, 0xf5, 0x21, 0x00


	//----- nvinfo : EIATTR_SPARSE_MMA_MASK
	.align		4
.L_429:
        /*0098*/ 	.byte	0x03, 0x50
        /*009a*/ 	.short	0x0000


	//----- nvinfo : EIATTR_MAXREG_COUNT
	.align		4
        /*009c*/ 	.byte	0x03, 0x1b
        /*009e*/ 	.short	0x00ff


	//----- nvinfo : EIATTR_MERCURY_ISA_VERSION
	.align		4
        /*00a0*/ 	.byte	0x03, 0x5f
        /*00a2*/ 	.short	0x0101


	//----- nvinfo : EIATTR_VRC_CTA_INIT_COUNT
	.align		4
        /*00a4*/ 	.byte	0x02, 0x4a
	.zero		1
	.zero		1


	//----- nvinfo : EIATTR_EXIT_INSTR_OFFSETS
	.align		4
        /*00a8*/ 	.byte	0x04, 0x1c
        /*00aa*/ 	.short	(.L_431 - .L_430)


	//   ....[0]....
.L_430:
        /*00ac*/ 	.word	0x00000080


	//   ....[1]....
        /*00b0*/ 	.word	0x00000150


	//   ....[2]....
        /*00b4*/ 	.word	0x00001190


	//----- nvinfo : EIATTR_CRS_STACK_SIZE
	.align		4
.L_431:
        /*00b8*/ 	.byte	0x04, 0x1e
        /*00ba*/ 	.short	(.L_433 - .L_432)
.L_432:
        /*00bc*/ 	.word	0x00000000


	//----- nvinfo : EIATTR_CBANK_PARAM_SIZE
	.align		4
.L_433:
        /*00c0*/ 	.byte	0x03, 0x19
        /*00c2*/ 	.short	0x0048


	//----- nvinfo : EIATTR_PARAM_CBANK
	.align		4
        /*00c4*/ 	.byte	0x04, 0x0a
        /*00c6*/ 	.short	(.L_435 - .L_434)
	.align		4
.L_434:
        /*00c8*/ 	.word	index@(.nv.constant0._Z16bestFilterUpdatePKdPKfS2_PfS3_PiPKiS6_S6_)
        /*00cc*/ 	.short	0x0380
        /*00ce*/ 	.short	0x0048


	//----- nvinfo : EIATTR_SW_WAR
	.align		4
.L_435:
        /*00d0*/ 	.byte	0x04, 0x36
        /*00d2*/ 	.short	(.L_437 - .L_436)
.L_436:
        /*00d4*/ 	.word	0x00000008
.L_437:


//--------------------- .nv.info._Z10bestFilterPKdPKfS2_PfS3_Pi --------------------------
	.section	.nv.info._Z10bestFilterPKdPKfS2_PfS3_Pi,"",@"SHT_CUDA_INFO"
	.sectionflags	@""
	.align	4


	//----- nvinfo : EIATTR_CUDA_API_VERSION
	.align		4
        /*0000*/ 	.byte	0x04, 0x37
        /*0002*/ 	.short	(.L_439 - .L_438)
.L_438:
        /*0004*/ 	.word	0x00000082


	//----- nvinfo : EIATTR_KPARAM_INFO
	.align		4
.L_439:
        /*0008*/ 	.byte	0x04, 0x17
        /*000a*/ 	.short	(.L_441 - .L_440)
.L_440:
        /*000c*/ 	.word	0x00000000
        /*0010*/ 	.short	0x0005
        /*0012*/ 	.short	0x0028
        /*0014*/ 	.byte	0x00, 0xf5, 0x21, 0x00


	//----- nvinfo : EIATTR_KPARAM_INFO
	.align		4
.L_441:
        /*0018*/ 	.byte	0x04, 0x17
        /*001a*/ 	.short	(.L_443 - .L_442)
.L_442:
        /*001c*/ 	.word	0x00000000
        /*0020*/ 	.short	0x0004
        /*0022*/ 	.short	0x0020
        /*0024*/ 	.byte	0x00, 0xf5, 0x21, 0x00


	//----- nvinfo : EIATTR_KPARAM_INFO
	.align		4
.L_443:
        /*0028*/ 	.byte	0x04, 0x17
        /*002a*/ 	.short	(.L_445 - .L_444)
.L_444:
        /*002c*/ 	.word	0x00000000
        /*0030*/ 	.short	0x0003
        /*0032*/ 	.short	0x0018
        /*0034*/ 	.byte	0x00, 0xf5, 0x21, 0x00


	//----- nvinfo : EIATTR_KPARAM_INFO
	.align		4
.L_445:
        /*0038*/ 	.byte	0x04, 0x17
        /*003a*/ 	.short	(.L_447 - .L_446)
.L_446:
        /*003c*/ 	.word	0x00000000
        /*0040*/ 	.short	0x0002
        /*0042*/ 	.short	0x0010
        /*0044*/ 	.byte	0x00, 0xf5, 0x21, 0x00


	//----- nvinfo : EIATTR_KPARAM_INFO
	.align		4
.L_447:
        /*0048*/ 	.byte	0x04, 0x17
        /*004a*/ 	.short	(.L_449 - .L_448)
.L_448:
        /*004c*/ 	.word	0x00000000
        /*0050*/ 	.short	0x0001
        /*0052*/ 	.short	0x0008
        /*0054*/ 	.byte	0x00, 0xf5, 0x21, 0x00


	//----- nvinfo : EIATTR_KPARAM_INFO
	.align		4
.L_449:
        /*0058*/ 	.byte	0x04, 0x17
        /*005a*/ 	.short	(.L_451 - .L_450)
.L_450:
        /*005c*/ 	.word	0x00000000
        /*0060*/ 	.short	0x0000
        /*0062*/ 	.short	0x0000
        /*0064*/ 	.byte	0x00, 0xf5, 0x21, 0x00


	//----- nvinfo : EIATTR_SPARSE_MMA_MASK
	.align		4
.L_451:
        /*0068*/ 	.byte	0x03, 0x50
        /*006a*/ 	.short	0x0000


	//----- nvinfo : EIATTR_MAXREG_COUNT
	.align		4
        /*006c*/ 	.byte	0x03, 0x1b
        /*006e*/ 	.short	0x00ff


	//----- nvinfo : EIATTR_MERCURY_ISA_VERSION
	.align		4
        /*0070*/ 	.byte	0x03, 0x5f
        /*0072*/ 	.short	0x0101


	//----- nvinfo : EIATTR_VRC_CTA_INIT_COUNT
	.align		4
        /*0074*/ 	.byte	0x02, 0x4a
	.zero		1
	.zero		1


	//----- nvinfo : EIATTR_EXIT_INSTR_OFFSETS
	.align		4
        /*0078*/ 	.byte	0x04, 0x1c
        /*007a*/ 	.short	(.L_453 - .L_452)


	//   ....[0]....
.L_452:
        /*007c*/ 	.word	0x000000d0


	//   ....[1]....
        /*0080*/ 	.word	0x000013a0


	//----- nvinfo : EIATTR_CRS_STACK_SIZE
	.align		4
.L_453:
        /*0084*/ 	.byte	0x04, 0x1e
        /*0086*/ 	.short	(.L_455 - .L_454)
.L_454:
        /*0088*/ 	.word	0x00000000


	//----- nvinfo : EIATTR_CBANK_PARAM_SIZE
	.align		4
.L_455:
        /*008c*/ 	.byte	0x03, 0x19
        /*008e*/ 	.short	0x0030


	//----- nvinfo : EIATTR_PARAM_CBANK
	.align		4
        /*0090*/ 	.byte	0x04, 0x0a
        /*0092*/ 	.short	(.L_457 - .L_456)
	.align		4
.L_456:
        /*0094*/ 	.word	index@(.nv.constant0._Z10bestFilterPKdPKfS2_PfS3_Pi)
        /*0098*/ 	.short	0x0380
        /*009a*/ 	.short	0x0030


	//----- nvinfo : EIATTR_SW_WAR
	.align		4
.L_457:
        /*009c*/ 	.byte	0x04, 0x36
        /*009e*/ 	.short	(.L_459 - .L_458)
.L_458:
        /*00a0*/ 	.word	0x00000008
.L_459:


//--------------------- .nv.info._Z16timeFilterUpdatePKdPKfS2_PKbPfPKiS7_S7_ --------------------------
	.section	.nv.info._Z16timeFilterUpdatePKdPKfS2_PKbPfPKiS7_S7_,"",@"SHT_CUDA_INFO"
	.sectionflags	@""
	.align	4


	//----- nvinfo : EIATTR_CUDA_API_VERSION
	.align		4
        /*0000*/ 	.byte	0x04, 0x37
        /*0002*/ 	.short	(.L_461 - .L_460)
.L_460:
        /*0004*/ 	.word	0x00000082


	//----- nvinfo : EIATTR_KPARAM_INFO
	.align		4
.L_461:
        /*0008*/ 	.byte	0x04, 0x17
        /*000a*/ 	.short	(.L_463 - .L_462)
.L_462:
        /*000c*/ 	.word	0x00000000
        /*0010*/ 	.short	0x0007
        /*0012*/ 	.short	0x0038
        /*0014*/ 	.byte	0x00, 0xf5, 0x21, 0x00


	//----- nvinfo : EIATTR_KPARAM_INFO
	.align		4
.L_463:
        /*0018*/ 	.byte	0x04, 0x17
        /*001a*/ 	.short	(.L_465 - .L_464)
.L_464:
        /*001c*/ 	.word	0x00000000
        /*0020*/ 	.short	0x0006
        /*0022*/ 	.short	0x0030
        /*0024*/ 	.byte	0x00, 0xf5, 0x21, 0x00


	//----- nvinfo : EIATTR_KPARAM_INFO
	.align		4
.L_465:
        /*0028*/ 	.byte	0x04, 0x17
        /*002a*/ 	.short	(.L_467 - .L_466)
.L_466:
        /*002c*/ 	.word	0x00000000
        /*0030*/ 	.short	0x0005
        /*0032*/ 	.short	0x0028
        /*0034*/ 	.byte	0x00, 0xf5, 0x21, 0x00


	//----- nvinfo : EIATTR_KPARAM_INFO
	.align		4
.L_467:
        /*0038*/ 	.byte	0x04, 0x17
        /*003a*/ 	.short	(.L_469 - .L_468)
.L_468:
        /*003c*/ 	.word	0x00000000
        /*0040*/ 	.short	0x0004
        /*0042*/ 	.short	0x0020
        /*0044*/ 	.byte	0x00, 0xf5, 0x21, 0x00


	//----- nvinfo : EIATTR_KPARAM_INFO
	.align		4
.L_469:
        /*0048*/ 	.byte	0x04, 0x17
        /*004a*/ 	.short	(.L_471 - .L_470)
.L_470:
        /*004c*/ 	.word	0x00000000
        /*0050*/ 	.short	0x0003
        /*0052*/ 	.short	0x0018
        /*0054*/ 	.byte	0x00, 0xf5, 0x21, 0x00


	//----- nvinfo : EIATTR_KPARAM_INFO
	.align		4
.L_471:
        /*0058*/ 	.byte	0x04, 0x17
        /*005a*/ 	.short	(.L_473 - .L_472)
.L_472:
        /*005c*/ 	.word	0x00000000
        /*0060*/ 	.short	0x0002
        /*0062*/ 	.short	0x0010
        /*0064*/ 	.byte	0x00, 0xf5, 0x21, 0x00


	//----- nvinfo : EIATTR_KPARAM_INFO
	.align		4
.L_473:
        /*0068*/ 	.byte	0x04, 0x17
        /*006a*/ 	.short	(.L_475 - .L_474)
.L_474:
        /*006c*/ 	.word	0x00000000
        /*0070*/ 	.short	0x0001
        /*0072*/ 	.short	0x0008
        /*0074*/ 	.byte	0x00, 0xf5, 0x21, 0x00


	//----- nvinfo : EIATTR_KPARAM_INFO
	.align		4
.L_475:
        /*0078*/ 	.byte	0x04, 0x17
        /*007a*/ 	.short	(.L_477 - .L_476)
.L_476:
        /*007c*/ 	.word	0x00000000
        /*0080*/ 	.short	0x0000
        /*0082*/ 	.short	0x0000
        /*0084*/ 	.byte	0x00, 0xf5, 0x21, 0x00


	//----- nvinfo : EIATTR_SPARSE_MMA_MASK
	.align		4
.L_477:
        /*0088*/ 	.byte	0x03, 0x50
        /*008a*/ 	.short	0x0000


	//----- nvinfo : EIATTR_MAXREG_COUNT
	.align		4
        /*008c*/ 	.byte	0x03, 0x1b
        /*008e*/ 	.short	0x00ff


	//----- nvinfo : EIATTR_NUM_BARRIERS
	.align		4
        /*0090*/ 	.byte	0x02, 0x4c
        /*0092*/ 	.byte	0x01
	.zero		1


	//----- nvinfo : EIATTR_MERCURY_ISA_VERSION
	.align		4
        /*0094*/ 	.byte	0x03, 0x5f
        /*0096*/ 	.short	0x0101


	//----- nvinfo : EIATTR_VRC_CTA_INIT_COUNT
	.align		4
        /*0098*/ 	.byte	0x02, 0x4a
	.zero		1
	.zero		1


	//----- nvinfo : EIATTR_EXIT_INSTR_OFFSETS
	.align		4
        /*009c*/ 	.byte	0x04, 0x1c
        /*009e*/ 	.short	(.L_479 - .L_478)


	//   ....[0]....
.L_478:
        /*00a0*/ 	.word	0x00000fd0


	//   ....[1]....
        /*00a4*/ 	.word	0x00001cb0


	//----- nvinfo : EIATTR_CRS_STACK_SIZE
	.align		4
.L_479:
        /*00a8*/ 	.byte	0x04, 0x1e
        /*00aa*/ 	.short	(.L_481 - .L_480)
.L_480:
        /*00ac*/ 	.word	0x00000000


	//----- nvinfo : EIATTR_CBANK_PARAM_SIZE
	.align		4
.L_481:
        /*00b0*/ 	.byte	0x03, 0x19
        /*00b2*/ 	.short	0x0040


	//----- nvinfo : EIATTR_PARAM_CBANK
	.align		4
        /*00b4*/ 	.byte	0x04, 0x0a
        /*00b6*/ 	.short	(.L_483 - .L_482)
	.align		4
.L_482:
        /*00b8*/ 	.word	index@(.nv.constant0._Z16timeFilterUpdatePKdPKfS2_PKbPfPKiS7_S7_)
        /*00bc*/ 	.short	0x0380
        /*00be*/ 	.short	0x0040


	//----- nvinfo : EIATTR_SW_WAR
	.align		4
.L_483:
        /*00c0*/ 	.byte	0x04, 0x36
        /*00c2*/ 	.short	(.L_485 - .L_484)
.L_484:
        /*00c4*/ 	.word	0x00000008
.L_485:


//--------------------- .nv.info._Z10timeFilterPKdPKfS2_Pf --------------------------
	.section	.nv.info._Z10timeFilterPKdPKfS2_Pf,"",@"SHT_CUDA_INFO"
	.sectionflags	@""
	.align	4


	//----- nvinfo : EIATTR_CUDA_API_VERSION
	.align		4
        /*0000*/ 	.byte	0x04, 0x37
        /*0002*/ 	.short	(.L_487 - .L_486)
.L_486:
        /*0004*/ 	.word	0x00000082


	//----- nvinfo : EIATTR_KPARAM_INFO
	.align		4
.L_487:
        /*0008*/ 	.byte	0x04, 0x17
        /*000a*/ 	.short	(.L_489 - .L_488)
.L_488:
        /*000c*/ 	.word	0x00000000
        /*0010*/ 	.short	0x0003
        /*0012*/ 	.short	0x0018
        /*0014*/ 	.byte	0x00, 0xf5, 0x21, 0x00


	//----- nvinfo : EIATTR_KPARAM_INFO
	.align		4
.L_489:
        /*0018*/ 	.byte	0x04, 0x17
        /*001a*/ 	.short	(.L_491 - .L_490)
.L_490:
        /*001c*/ 	.word	0x00000000
        /*0020*/ 	.short	0x0002
        /*0022*/ 	.short	0x0010
        /*0024*/ 	.byte	0x00, 0xf5, 0x21, 0x00


	//----- nvinfo : EIATTR_KPARAM_INFO
	.align		4
.L_491:
        /*0028*/ 	.byte	0x04, 0x17
        /*002a*/ 	.short	(.L_493 - .L_492)
.L_492:
        /*002c*/ 	.word	0x00000000
        /*0030*/ 	.short	0x0001
        /*0032*/ 	.short	0x0008
        /*0034*/ 	.byte	0x00, 0xf5, 0x21, 0x00


	//----- nvinfo : EIATTR_KPARAM_INFO
	.align		4
.L_493:
        /*0038*/ 	.byte	0x04, 0x17
        /*003a*/ 	.short	(.L_495 - .L_494)
.L_494:
        /*003c*/ 	.word	0x00000000
        /*0040*/ 	.short	0x0000
        /*0042*/ 	.short	0x0000
        /*0044*/ 	.byte	0x00, 0xf5, 0x21, 0x00


	//----- nvinfo : EIATTR_SPARSE_MMA_MASK
	.align		4
.L_495:
        /*0048*/ 	.byte	0x03, 0x50
        /*004a*/ 	.short	0x0000


	//----- nvinfo : EIATTR_MAXREG_COUNT
	.align		4
        /*004c*/ 	.byte	0x03, 0x1b
        /*004e*/ 	.short	0x00ff


	//----- nvinfo : EIATTR_NUM_BARRIERS
	.align		4
        /*0050*/ 	.byte	0x02, 0x4c
        /*0052*/ 	.byte	0x01
	.zero		1


	//----- nvinfo : EIATTR_MERCURY_ISA_VERSION
	.align		4
        /*0054*/ 	.byte	0x03, 0x5f
        /*0056*/ 	.short	0x0101


	//----- nvinfo : EIATTR_VRC_CTA_INIT_COUNT
	.align		4
        /*0058*/ 	.byte	0x02, 0x4a
	.zero		1
	.zero		1


	//----- nvinfo : EIATTR_EXIT_INSTR_OFFSETS
	.align		4
        /*005c*/ 	.byte	0x04, 0x1c
        /*005e*/ 	.short	(.L_497 - .L_496)


	//   ....[0]....
.L_496:
        /*0060*/ 	.word	0x00000420


	//   ....[1]....
        /*0064*/ 	.word	0x00001060


	//----- nvinfo : EIATTR_CRS_STACK_SIZE
	.align		4
.L_497:
        /*0068*/ 	.byte	0x04, 0x1e
        /*006a*/ 	.short	(.L_499 - .L_498)
.L_498:
        /*006c*/ 	.word	0x00000000


	//----- nvinfo : EIATTR_CBANK_PARAM_SIZE
	.align		4
.L_499:
        /*0070*/ 	.byte	0x03, 0x19
        /*0072*/ 	.short	0x0020


	//----- nvinfo : EIATTR_PARAM_CBANK
	.align		4
        /*0074*/ 	.byte	0x04, 0x0a
        /*0076*/ 	.short	(.L_501 - .L_500)
	.align		4
.L_500:
        /*0078*/ 	.word	index@(.nv.constant0._Z10timeFilterPKdPKfS2_Pf)
        /*007c*/ 	.short	0x0380
        /*007e*/ 	.short	0x0020


	//----- nvinfo : EIATTR_SW_WAR
	.align		4
.L_501:
        /*0080*/ 	.byte	0x04, 0x36
        /*0082*/ 	.short	(.L_503 - .L_502)
.L_502:
        /*0084*/ 	.word	0x00000008
.L_503:


//--------------------- .nv.info._Z20spaceFilterUpdate_v2PKdS0_PKfPKbPKiS6_PfS6_S6_S6_ --------------------------
	.section	.nv.info._Z20spaceFilterUpdate_v2PKdS0_PKfPKbPKiS6_PfS6_S6_S6_,"",@"SHT_CUDA_INFO"
	.sectionflags	@""
	.align	4


	//----- nvinfo : EIATTR_CUDA_API_VERSION
	.align		4
        /*0000*/ 	.byte	0x04, 0x37
        /*0002*/ 	.short	(.L_505 - .L_504)
.L_504:
        /*0004*/ 	.word	0x00000082


	//----- nvinfo : EIATTR_KPARAM_INFO
	.align		4
.L_505:
        /*0008*/ 	.byte	0x04, 0x17
        /*000a*/ 	.short	(.L_507 - .L_506)
.L_506:
        /*000c*/ 	.word	0x00000000
        /*0010*/ 	.short	0x0009
        /*0012*/ 	.short	0x0048
        /*0014*/ 	.byte	0x00, 0xf5, 0x21, 0x00


	//----- nvinfo : EIATTR_KPARAM_INFO
	.align		4
.L_507:
        /*0018*/ 	.byte	0x04, 0x17
        /*001a*/ 	.short	(.L_509 - .L_508)
.L_508:
        /*001c*/ 	.word	0x00000000
        /*0020*/ 	.short	0x0008
        /*0022*/ 	.short	0x0040
        /*0024*/ 	.byte	0x00, 0xf5, 0x21, 0x00


	//----- nvinfo : EIATTR_KPARAM_INFO
	.align		4
.L_509:
        /*0028*/ 	.byte	0x04, 0x17
        /*002a*/ 	.short	(.L_511 - .L_510)
.L_510:
        /*002c*/ 	.word	0x00000000
        /*0030*/ 	.short	0x0007
        /*0032*/ 	.short	0x0038
        /*0034*/ 	.byte	0x00, 0xf5, 0x21, 0x00


	//----- nvinfo : EIATTR_KPARAM_INFO
	.align		4
.L_511:
        /*0038*/ 	.byte	0x04, 0x17
        /*003a*/ 	.short	(.L_513 - .L_512)
.L_512:
        /*003c*/ 	.word	0x00000000
        /*0040*/ 	.short	0x0006
        /*0042*/ 	.short	0x0030
        /*0044*/ 	.byte	0x00, 0xf5, 0x21, 0x00


	//----- nvinfo : EIATTR_KPARAM_INFO
	.align		4
.L_513:
        /*0048*/ 	.byte	0x04, 0x17
        /*004a*/ 	.short	(.L_515 - .L_514)
.L_514:
        /*004c*/ 	.word	0x00000000
        /*0050*/ 	.short	0x0005
        /*0052*/ 	.short	0x0028
        /*0054*/ 	.byte	0x00, 0xf5, 0x21, 0x00


	//----- nvinfo : EIATTR_KPARAM_INFO
	.align		4
.L_515:
        /*0058*/ 	.byte	0x04, 0x17
        /*005a*/ 	.short	(.L_517 - .L_516)
.L_516:
        /*005c*/ 	.word	0x00000000
        /*0060*/ 	.short	0x0004
        /*0062*/ 	.short	0x0020
        /*0064*/ 	.byte	0x00, 0xf5, 0x21, 0x00


	//----- nvinfo : EIATTR_KPARAM_INFO
	.align		4
.L_517:
        /*0068*/ 	.byte	0x04, 0x17
        /*006a*/ 	.short	(.L_519 - .L_518)
.L_518:
        /*006c*/ 	.word	0x00000000
        /*0070*/ 	.short	0x0003
        /*0072*/ 	.short	0x0018
        /*0074*/ 	.byte	0x00, 0xf5, 0x21, 0x00


	//----- nvinfo : EIATTR_KPARAM_INFO
	.align		4
.L_519:
        /*0078*/ 	.byte	0x04, 0x17
        /*007a*/ 	.short	(.L_521 - .L_520)
.L_520:
        /*007c*/ 	.word	0x00000000
        /*0080*/ 	.short	0x0002
        /*0082*/ 	.short	0x0010
        /*0084*/ 	.byte	0x00, 0xf5, 0x21, 0x00


	//----- nvinfo : EIATTR_KPARAM_INFO
	.align		4
.L_521:
        /*0088*/ 	.byte	0x04, 0x17
        /*008a*/ 	.short	(.L_523 - .L_522)
.L_522:
        /*008c*/ 	.word	0x00000000
        /*0090*/ 	.short	0x0001
        /*0092*/ 	.short	0x0008
        /*0094*/ 	.byte	0x00, 0xf5, 0x21, 0x00


	//----- nvinfo : EIATTR_KPARAM_INFO
	.align		4
.L_523:
        /*0098*/ 	.byte	0x04, 0x17
        /*009a*/ 	.short	(.L_525 - .L_524)
.L_524:
        /*009c*/ 	.word	0x00000000
        /*00a0*/ 	.short	0x0000
        /*00a2*/ 	.short	0x0000
        /*00a4*/ 	.byte	0x00, 0xf5, 0x21, 0x00


	//----- nvinfo : EIATTR_SPARSE_MMA_MASK
	.align		4
.L_525:
        /*00a8*/ 	.byte	0x03, 0x50
        /*00aa*/ 	.short	0x0000


	//----- nvinfo : EIATTR_MAXREG_COUNT
	.align		4
        /*00ac*/ 	.byte	0x03, 0x1b
        /*00ae*/ 	.short	0x00ff


	//----- nvinfo : EIATTR_NUM_BARRIERS
	.align		4
        /*00b0*/ 	.byte	0x02, 0x4c
        /*00b2*/ 	.byte	0x01
	.zero		1


	//----- nvinfo : EIATTR_MERCURY_ISA_VERSION
	.align		4
        /*00b4*/ 	.byte	0x03, 0x5f
        /*00b6*/ 	.short	0x0101


	//----- nvinfo : EIATTR_VRC_CTA_INIT_COUNT
	.align		4
        /*00b8*/ 	.byte	0x02, 0x4a
	.zero		1
	.zero		1


	//----- nvinfo : EIATTR_EXIT_INSTR_OFFSETS
	.align		4
        /*00bc*/ 	.byte	0x04, 0x1c
        /*00be*/ 	.short	(.L_527 - .L_526)


	//   ....[0]....
.L_526:
        /*00c0*/ 	.word	0x00001280


	//   ....[1]....
        /*00c4*/ 	.word	0x00001e30


	//----- nvinfo : EIATTR_CRS_STACK_SIZE
	.align		4
.L_527:
        /*00c8*/ 	.byte	0x04, 0x1e
        /*00ca*/ 	.short	(.L_529 - .L_528)
.L_528:
        /*00cc*/ 	.word	0x00000000


	//----- nvinfo : EIATTR_CBANK_PARAM_SIZE
	.align		4
.L_529:
        /*00d0*/ 	.byte	0x03, 0x19
        /*00d2*/ 	.short	0x0050


	//----- nvinfo : EIATTR_PARAM_CBANK
	.align		4
        /*00d4*/ 	.byte	0x04, 0x0a
        /*00d6*/ 	.short	(.L_531 - .L_530)
	.align		4
.L_530:
        /*00d8*/ 	.word	index@(.nv.constant0._Z20spaceFilterUpdate_v2PKdS0_PKfPKbPKiS6_PfS6_S6_S6_)
        /*00dc*/ 	.short	0x0380
        /*00de*/ 	.short	0x0050


	//----- nvinfo : EIATTR_SW_WAR
	.align		4
.L_531:
        /*00e0*/ 	.byte	0x04, 0x36
        /*00e2*/ 	.short	(.L_533 - .L_532)
.L_532:
        /*00e4*/ 	.word	0x00000008
.L_533:


//--------------------- .nv.info._Z17spaceFilterUpdatePKdPKfS2_PKbPKiS6_PfS6_S6_S6_ --------------------------
	.section	.nv.info._Z17spaceFilterUpdatePKdPKfS2_PKbPKiS6_PfS6_S6_S6_,"",@"SHT_CUDA_INFO"
	.sectionflags	@""
	.align	4


	//----- nvinfo : EIATTR_CUDA_API_VERSION
	.align		4
        /*0000*/ 	.byte	0x04, 0x37
        /*0002*/ 	.short	(.L_535 - .L_534)
.L_534:
        /*0004*/ 	.word	0x00000082


	//----- nvinfo : EIATTR_KPARAM_INFO
	.align		4
.L_535:
        /*0008*/ 	.byte	0x04, 0x17
        /*000a*/ 	.short	(.L_537 - .L_536)
.L_536:
        /*000c*/ 	.word	0x00000000
        /*0010*/ 	.short	0x0009
        /*0012*/ 	.short	0x0048
        /*0014*/ 	.byte	0x00, 0xf5, 0x21, 0x00


	//----- nvinfo : EIATTR_KPARAM_INFO
	.align		4
.L_537:
        /*0018*/ 	.byte	0x04, 0x17
        /*001a*/ 	.short	(.L_539 - .L_538)
.L_538:
        /*001c*/ 	.word	0x00000000
        /*0020*/ 	.short	0x0008
        /*0022*/ 	.short	0x0040
        /*0024*/ 	.byte	0x00, 0xf5, 0x21, 0x00


	//----- nvinfo : EIATTR_KPARAM_INFO
	.align		4
.L_539:
        /*0028*/ 	.byte	0x04, 0x17
        /*002a*/ 	.short	(.L_541 - .L_540)
.L_540:
        /*002c*/ 	.word	0x00000000
        /*0030*/ 	.short	0x0007
        /*0032*/ 	.short	0x0038
        /*0034*/ 	.byte	0x00, 0xf5, 0x21, 0x00


	//----- nvinfo : EIATTR_KPARAM_INFO
	.align		4
.L_541:
        /*0038*/ 	.byte	0x04, 0x17
        /*003a*/ 	.short	(.L_543 - .L_542)
.L_542:
        /*003c*/ 	.word	0x00000000
        /*0040*/ 	.short	0x0006
        /*0042*/ 	.short	0x0030
        /*0044*/ 	.byte	0x00, 0xf5, 0x21, 0x00


	//----- nvinfo : EIATTR_KPARAM_INFO
	.align		4
.L_543:
        /*0048*/ 	.byte	0x04, 0x17
        /*004a*/ 	.short	(.L_545 - .L_544)
.L_544:
        /*004c*/ 	.word	0x00000000
        /*0050*/ 	.short	0x0005
        /*0052*/ 	.short	0x0028
        /*0054*/ 	.byte	0x00, 0xf5, 0x21, 0x00


	//----- nvinfo : EIATTR_KPARAM_INFO
	.align		4
.L_545:
        /*0058*/ 	.byte	0x04, 0x17
        /*005a*/ 	.short	(.L_547 - .L_546)
.L_546:
        /*005c*/ 	.word	0x00000000
        /*0060*/ 	.short	0x0004
        /*0062*/ 	.short	0x0020
        /*0064*/ 	.byte	0x00, 0xf5, 0x21, 0x00


	//----- nvinfo : EIATTR_KPARAM_INFO
	.align		4
.L_547:
        /*0068*/ 	.byte	0x04, 0x17
        /*006a*/ 	.short	(.L_549 - .L_548)
.L_548:
        /*006c*/ 	.word	0x00000000
        /*0070*/ 	.short	0x0003
        /*0072*/ 	.short	0x0018
        /*0074*/ 	.byte	0x00, 0xf5, 0x21, 0x00


	//----- nvinfo : EIATTR_KPARAM_INFO
	.align		4
.L_549:
        /*0078*/ 	.byte	0x04, 0x17
        /*007a*/ 	.short	(.L_551 - .L_550)
.L_550:
        /*007c*/ 	.word	0x00000000
        /*0080*/ 	.short	0x0002
        /*0082*/ 	.short	0x0010
        /*0084*/ 	.byte	0x00, 0xf5, 0x21, 0x00


	//----- nvinfo : EIATTR_KPARAM_INFO
	.align		4
.L_551:
        /*0088*/ 	.byte	0x04, 0x17
        /*008a*/ 	.short	(.L_553 - .L_552)
.L_552:
        /*008c*/ 	.word	0x00000000
        /*0090*/ 	.short	0x0001
        /*0092*/ 	.short	0x0008
        /*0094*/ 	.byte	0x00, 0xf5, 0x21, 0x00


	//----- nvinfo : EIATTR_KPARAM_INFO
	.align		4
.L_553:
        /*0098*/ 	.byte	0x04, 0x17
        /*009a*/ 	.short	(.L_555 - .L_554)
.L_554:
        /*009c*/ 	.word	0x00000000
        /*00a0*/ 	.short	0x0000
        /*00a2*/ 	.short	0x0000
        /*00a4*/ 	.byte	0x00, 0xf5, 0x21, 0x00


	//----- nvinfo : EIATTR_SPARSE_MMA_MASK
	.align		4
.L_555:
        /*00a8*/ 	.byte	0x03, 0x50
        /*00aa*/ 	.short	0x0000


	//----- nvinfo : EIATTR_MAXREG_COUNT
	.align		4
        /*00ac*/ 	.byte	0x03, 0x1b
        /*00ae*/ 	.short	0x00ff


	//----- nvinfo : EIATTR_NUM_BARRIERS
	.align		4
        /*00b0*/ 	.byte	0x02, 0x4c
        /*00b2*/ 	.byte	0x01
	.zero		1


	//----- nvinfo : EIATTR_MERCURY_ISA_VERSION
	.align		4
        /*00b4*/ 	.byte	0x03, 0x5f
        /*00b6*/ 	.short	0x0101


	//----- nvinfo : EIATTR_VRC_CTA_INIT_COUNT
	.align		4
        /*00b8*/ 	.byte	0x02, 0x4a
	.zero		1
	.zero		1


	//----- nvinfo : EIATTR_EXIT_INSTR_OFFSETS
	.align		4
        /*00bc*/ 	.byte	0x04, 0x1c
        /*00be*/ 	.short	(.L_557 - .L_556)


	//   ....[0]....
.L_556:
        /*00c0*/ 	.word	0x00001280


	//   ....[1]....
        /*00c4*/ 	.word	0x000023b0


	//----- nvinfo : EIATTR_CRS_STACK_SIZE
	.align		4
.L_557:
        /*00c8*/ 	.byte	0x04, 0x1e
        /*00ca*/ 	.short	(.L_559 - .L_558)
.L_558:
        /*00cc*/ 	.word	0x00000000


	//----- nvinfo : EIATTR_CBANK_PARAM_SIZE
	.align		4
.L_559:
        /*00d0*/ 	.byte	0x03, 0x19
        /*00d2*/ 	.short	0x0050


	//----- nvinfo : EIATTR_PARAM_CBANK
	.align		4
        /*00d4*/ 	.byte	0x04, 0x0a
        /*00d6*/ 	.short	(.L_561 - .L_560)
	.align		4
.L_560:
        /*00d8*/ 	.word	index@(.nv.constant0._Z17spaceFilterUpdatePKdPKfS2_PKbPKiS6_PfS6_S6_S6_)
        /*00dc*/ 	.short	0x0380
        /*00de*/ 	.short	0x0050


	//----- nvinfo : EIATTR_SW_WAR
	.align		4
.L_561:
        /*00e0*/ 	.byte	0x04, 0x36
        /*00e2*/ 	.short	(.L_563 - .L_562)
.L_562:
        /*00e4*/ 	.word	0x00000008
.L_563:


//--------------------- .nv.info._Z11spaceFilterPKdPKfS2_PKiS4_Pf --------------------------
	.section	.nv.info._Z11spaceFilterPKdPKfS2_PKiS4_Pf,"",@"SHT_CUDA_INFO"
	.sectionflags	@""
	.align	4


	//----- nvinfo : EIATTR_CUDA_API_VERSION
	.align		4
        /*0000*/ 	.byte	0x04, 0x37
        /*0002*/ 	.short	(.L_565 - .L_564)
.L_564:
        /*0004*/ 	.word	0x00000082


	//----- nvinfo : EIATTR_KPARAM_INFO
	.align		4
.L_565:
        /*0008*/ 	.byte	0x04, 0x17
        /*000a*/ 	.short	(.L_567 - .L_566)
.L_566:
        /*000c*/ 	.word	0x00000000
        /*0010*/ 	.short	0x0005
        /*0012*/ 	.short	0x0028
        /*0014*/ 	.byte	0x00, 0xf5, 0x21, 0x00


	//----- nvinfo : EIATTR_KPARAM_INFO
	.align		4
.L_567:
        /*0018*/ 	.byte	0x04, 0x17
        /*001a*/ 	.short	(.L_569 - .L_568)
.L_568:
        /*001c*/ 	.word	0x00000000
        /*0020*/ 	.short	0x0004
        /*0022*/ 	.short	0x0020
        /*0024*/ 	.byte	0x00, 0xf5, 0x21, 0x00


	//----- nvinfo : EIATTR_KPARAM_INFO
	.align		4
.L_569:
        /*0028*/ 	.byte	0x04, 0x17
        /*002a*/ 	.short	(.L_571 - .L_570)
.L_570:
        /*002c*/ 	.word	0x00000000
        /*0030*/ 	.short	0x0003
        /*0032*/ 	.short	0x0018
        /*0034*/ 	.byte	0x00, 0xf5, 0x21, 0x00


	//----- nvinfo : EIATTR_KPARAM_INFO
	.align		4
.L_571:
        /*0038*/ 	.byte	0x04, 0x17
        /*003a*/ 	.short	(.L_573 - .L_572)
.L_572:
        /*003c*/ 	.word	0x00000000
        /*0040*/ 	.short	0x0002
        /*0042*/ 	.short	0x0010
        /*0044*/ 	.byte	0x00, 0xf5, 0x21, 0x00


	//----- nvinfo : EIATTR_KPARAM_INFO
	.align		4
.L_573:
        /*0048*/ 	.byte	0x04, 0x17
        /*004a*/ 	.short	(.L_575 - .L_574)
.L_574:
        /*004c*/ 	.word	0x00000000
        /*0050*/ 	.short	0x0001
        /*0052*/ 	.short	0x0008
        /*0054*/ 	.byte	0x00, 0xf5, 0x21, 0x00


	//----- nvinfo : EIATTR_KPARAM_INFO
	.align		4
.L_575:
        /*0058*/ 	.byte	0x04, 0x17
        /*005a*/ 	.short	(.L_577 - .L_576)
.L_576:
        /*005c*/ 	.word	0x00000000
        /*0060*/ 	.short	0x0000
        /*0062*/ 	.short	0x0000
        /*0064*/ 	.byte	0x00, 0xf5, 0x21, 0x00


	//----- nvinfo : EIATTR_SPARSE_MMA_MASK
	.align		4
.L_577:
        /*0068*/ 	.byte	0x03, 0x50
        /*006a*/ 	.short	0x0000


	//----- nvinfo : EIATTR_MAXREG_COUNT
	.align		4
        /*006c*/ 	.byte	0x03, 0x1b
        /*006e*/ 	.short	0x00ff


	//----- nvinfo : EIATTR_NUM_BARRIERS
	.align		4
        /*0070*/ 	.byte	0x02, 0x4c
        /*0072*/ 	.byte	0x01
	.zero		1


	//----- nvinfo : EIATTR_MERCURY_ISA_VERSION
	.align		4
        /*0074*/ 	.byte	0x03, 0x5f
        /*0076*/ 	.short	0x0101


	//----- nvinfo : EIATTR_VRC_CTA_INIT_COUNT
	.align		4
        /*0078*/ 	.byte	0x02, 0x4a
	.zero		1
	.zero		1


	//----- nvinfo : EIATTR_EXIT_INSTR_OFFSETS
	.align		4
        /*007c*/ 	.byte	0x04, 0x1c
        /*007e*/ 	.short	(.L_579 - .L_578)


	//   ....[0]....
.L_578:
        /*0080*/ 	.word	0x000004f0


	//   ....[1]....
        /*0084*/ 	.word	0x00001590


	//----- nvinfo : EIATTR_CRS_STACK_SIZE
	.align		4
.L_579:
        /*0088*/ 	.byte	0x04, 0x1e
        /*008a*/ 	.short	(.L_581 - .L_580)
.L_580:
        /*008c*/ 	.word	0x00000000


	//----- nvinfo : EIATTR_CBANK_PARAM_SIZE
	.align		4
.L_581:
        /*0090*/ 	.byte	0x03, 0x19
        /*0092*/ 	.short	0x0030


	//----- nvinfo : EIATTR_PARAM_CBANK
	.align		4
        /*0094*/ 	.byte	0x04, 0x0a
        /*0096*/ 	.short	(.L_583 - .L_582)
	.align		4
.L_582:
        /*0098*/ 	.word	index@(.nv.constant0._Z11spaceFilterPKdPKfS2_PKiS4_Pf)
        /*009c*/ 	.short	0x0380
        /*009e*/ 	.short	0x0030


	//----- nvinfo : EIATTR_SW_WAR
	.align		4
.L_583:
        /*00a0*/ 	.byte	0x04, 0x36
        /*00a2*/ 	.short	(.L_585 - .L_584)
.L_584:
        /*00a4*/ 	.word	0x00000008
.L_585:


//--------------------- .nv.callgraph             --------------------------
	.section	.nv.callgraph,"",@"SHT_CUDA_CALLGRAPH"
	.align	4
	.sectionentsize	8
	.align		4
        /*0000*/ 	.word	0x00000000
	.align		4
        /*0004*/ 	.word	0xffffffff
	.align		4
        /*0008*/ 	.word	0x00000000
	.align		4
        /*000c*/ 	.word	0xfffffffe
	.align		4
        /*0010*/ 	.word	0x00000000
	.align		4
        /*0014*/ 	.word	0xfffffffd
	.align		4
        /*0018*/ 	.word	0x00000000
	.align		4
        /*001c*/ 	.word	0xfffffffc


//--------------------- .nv.constant2._Z18subtract_spikes_v2PKdPKiPKjS2_PKfS2_PfS6_S6_ --------------------------
	.section	.nv.constant2._Z18subtract_spikes_v2PKdPKiPKjS2_PKfS2_PfS6_S6_,"a",@progbits
	.sectionflags	@""
	.align	4
.nv.constant2._Z18subtract_spikes_v2PKdPKiPKjS2_PKfS2_PfS6_S6_:
        /*0000*/ 	.byte	0x30, 0x15, 0x00, 0x00, 0x00, 0x14, 0x00, 0x00, 0x10, 0x12, 0x00, 0x00


//--------------------- .text._Z7set_idxPjj       --------------------------
	.section	.text._Z7set_idxPjj,"ax",@progbits
	.align	128
        .global         _Z7set_idxPjj
        .type           _Z7set_idxPjj,@function
        .size           _Z7set_idxPjj,(.L_x_282 - _Z7set_idxPjj)
        .other          _Z7set_idxPjj,@"STO_CUDA_ENTRY STV_DEFAULT"
_Z7set_idxPjj:
.text._Z7set_idxPjj:
[----:B------:R-:W-:Y:S01]  /*0000*/  LDC R1, c[0x0][0x37c] ;  /* 0x0000df00ff017b82 */ /* 0x000fe20000000800 */
[----:B------:R-:W0:Y:S02]  /*0010*/  LDCU UR6, c[0x0][0x388] ;  /* 0x00007100ff0677ac */ /* 0x000e240008000800 */
[----:B0-----:R-:W-:-:S13]  /*0020*/  ISETP.NE.AND P0, PT, RZ, UR6, PT ;  /* 0x00000006ff007c0c */ /* 0x001fda000bf05270 */
[----:B------:R-:W-:Y:S05]  /*0030*/  @!P0 EXIT ;  /* 0x000000000000894d */ /* 0x000fea0003800000 */
[----:B------:R-:W-:Y:S01]  /*0040*/  UISETP.GE.U32.AND UP0, UPT, UR6, 0x10, UPT ;  /* 0x000000100600788c */ /* 0x000fe2000bf06070 */
[----:B------:R-:W-:Y:S01]  /*0050*/  IMAD.MOV.U32 R0, RZ, RZ, RZ ;  /* 0x000000ffff007224 */ /* 0x000fe200078e00ff */
[----:B------:R-:W-:Y:S01]  /*0060*/  ULOP3.LUT UR7, UR6, 0xf, URZ, 0xc0, !UPT ;  /* 0x0000000f06077892 */ /* 0x000fe2000f8ec0ff */
[----:B------:R-:W0:Y:S05]  /*0070*/  LDCU.64 UR10, c[0x0][0x358] ;  /* 0x00006b00ff0a77ac */ /* 0x000e2a0008000a00 */
[----:B------:R-:W-:Y:S01]  /*0080*/  ISETP.NE.AND P1, PT, RZ, UR7, PT ;  /* 0x00000007ff007c0c */ /* 0x000fe2000bf25270 */
[----:B------:R-:W-:-:S12]  /*0090*/  BRA.U !UP0, `(.L_x_0) ;  /* 0x0000000108b87547 */ /* 0x000fd8000b800000 */
[----:B------:R-:W1:Y:S01]  /*00a0*/  LDCU.64 UR4, c[0x0][0x380] ;  /* 0x00007000ff0477ac */ /* 0x000e620008000a00 */
[----:B------:R-:W-:Y:S01]  /*00b0*/  IMAD.MOV.U32 R5, RZ, RZ, RZ ;  /* 0x000000ffff057224 */ /* 0x000fe200078e00ff */
[----:B------:R-:W-:-:S06]  /*00c0*/  ULOP3.LUT UR8, UR6, 0xfffffff0, URZ, 0xc0, !UPT ;  /* 0xfffffff006087892 */ /* 0x000fcc000f8ec0ff */
[----:B------:R-:W-:Y:S01]  /*00d0*/  MOV R0, UR8 ;  /* 0x0000000800007c02 */ /* 0x000fe20008000f00 */
[----:B-1----:R-:W-:-:S04]  /*00e0*/  UIADD3 UR4, UP0, UPT, UR4, 0x20, URZ ;  /* 0x0000002004047890 */ /* 0x002fc8000ff1e0ff */
[----:B------:R-:W-:Y:S02]  /*00f0*/  UIADD3.X UR5, UPT, UPT, URZ, UR5, URZ, UP0, !UPT ;  /* 0x00000005ff057290 */ /* 0x000fe400087fe4ff */
[----:B------:R-:W-:-:S04]  /*0100*/  IMAD.U32 R4, RZ, RZ, UR4 ;  /* 0x00000004ff047e24 */ /* 0x000fc8000f8e00ff */
[----:B------:R-:W-:-:S07]  /*0110*/  IMAD.U32 R17, RZ, RZ, UR5 ;  /* 0x00000005ff117e24 */ /* 0x000fce000f8e00ff */
.L_x_1:
[----:B---3--:R-:W-:Y:S01]  /*0120*/  MOV R2, R4 ;  /* 0x0000000400027202 */ /* 0x008fe20000000f00 */
[----:B------:R-:W-:Y:S01]  /*0130*/  IMAD.MOV.U32 R3, RZ, RZ, R17 ;  /* 0x000000ffff037224 */ /* 0x000fe200078e0011 */
[C---:B------:R-:W-:Y:S01]  /*0140*/  IADD3 R7, PT, PT, R5.reuse, 0x1, RZ ;  /* 0x0000000105077810 */ /* 0x040fe20007ffe0ff */
[C---:B------:R-:W-:Y:S01]  /*0150*/  VIADD R9, R5.reuse, 0x2 ;  /* 0x0000000205097836 */ /* 0x040fe20000000000 */
[C---:B------:R-:W-:Y:S01]  /*0160*/  IADD3 R11, PT, PT, R5.reuse, 0x3, RZ ;  /* 0x00000003050b7810 */ /* 0x040fe20007ffe0ff */
[C---:B------:R-:W-:Y:S01]  /*0170*/  VIADD R13, R5.reuse, 0x4 ;  /* 0x00000004050d7836 */ /* 0x040fe20000000000 */
[C---:B------:R-:W-:Y:S01]  /*0180*/  IADD3 R15, PT, PT, R5.reuse, 0x5, RZ ;  /* 0x00000005050f7810 */ /* 0x040fe20007ffe0ff */
[----:B0-----:R0:W-:Y:S01]  /*0190*/  STG.E desc[UR10][R2.64+-0x1c], R7 ;  /* 0xffffe40702007986 */ /* 0x0011e2000c10190a */
[C---:B------:R-:W-:Y:S01]  /*01a0*/  VIADD R17, R5.reuse, 0x6 ;  /* 0x0000000605117836 */ /* 0x040fe20000000000 */
[C---:B------:R-:W-:Y:S01]  /*01b0*/  IADD3 R19, PT, PT, R5.reuse, 0x7, RZ ;  /* 0x0000000705137810 */ /* 0x040fe20007ffe0ff */
[C---:B------:R-:W-:Y:S01]  /*01c0*/  VIADD R21, R5.reuse, 0x8 ;  /* 0x0000000805157836 */ /* 0x040fe20000000000 */
[----:B------:R1:W-:Y:S01]  /*01d0*/  STG.E desc[UR10][R2.64+-0x18], R9 ;  /* 0xffffe80902007986 */ /* 0x0003e2000c10190a */
[C---:B------:R-:W-:Y:S01]  /*01e0*/  IADD3 R23, PT, PT, R5.reuse, 0x9, RZ ;  /* 0x0000000905177810 */ /* 0x040fe20007ffe0ff */
[C---:B------:R-:W-:Y:S01]  /*01f0*/  VIADD R25, R5.reuse, 0xa ;  /* 0x0000000a05197836 */ /* 0x040fe20000000000 */
[----:B------:R-:W-:Y:S01]  /*0200*/  IADD3 R4, P2, PT, R2, 0x40, RZ ;  /* 0x0000004002047810 */ /* 0x000fe20007f5e0ff */
[----:B------:R2:W-:Y:S04]  /*0210*/  STG.E desc[UR10][R2.64+-0x14], R11 ;  /* 0xffffec0b02007986 */ /* 0x0005e8000c10190a */
[----:B------:R3:W-:Y:S01]  /*0220*/  STG.E desc[UR10][R2.64+-0x10], R13 ;  /* 0xfffff00d02007986 */ /* 0x0007e2000c10190a */
[----:B0-----:R-:W-:-:S03]  /*0230*/  IADD3 R7, PT, PT, R5, 0xb, RZ ;  /* 0x0000000b05077810 */ /* 0x001fc60007ffe0ff */
[----:B------:R0:W-:Y:S01]  /*0240*/  STG.E desc[UR10][R2.64+-0xc], R15 ;  /* 0xfffff40f02007986 */ /* 0x0001e2000c10190a */
[C---:B-1----:R-:W-:Y:S01]  /*0250*/  VIADD R9, R5.reuse, 0xc ;  /* 0x0000000c05097836 */ /* 0x042fe20000000000 */
[C---:B--2---:R-:W-:Y:S02]  /*0260*/  IADD3 R11, PT, PT, R5.reuse, 0xd, RZ ;  /* 0x0000000d050b7810 */ /* 0x044fe40007ffe0ff */
[----:B------:R1:W-:Y:S01]  /*0270*/  STG.E desc[UR10][R2.64+-0x20], R5 ;  /* 0xffffe00502007986 */ /* 0x0003e2000c10190a */
[----:B---3--:R-:W-:-:S03]  /*0280*/  VIADD R13, R5, 0xe ;  /* 0x0000000e050d7836 */ /* 0x008fc60000000000 */
[----:B------:R2:W-:Y:S01]  /*0290*/  STG.E desc[UR10][R2.64+-0x8], R17 ;  /* 0xfffff81102007986 */ /* 0x0005e2000c10190a */
[----:B0-----:R-:W-:-:S03]  /*02a0*/  IADD3 R15, PT, PT, R5, 0xf, RZ ;  /* 0x0000000f050f7810 */ /* 0x001fc60007ffe0ff */
[----:B------:R3:W-:Y:S01]  /*02b0*/  STG.E desc[UR10][R2.64+-0x4], R19 ;  /* 0xfffffc1302007986 */ /* 0x0007e2000c10190a */
[----:B-1----:R-:W-:-:S03]  /*02c0*/  VIADD R5, R5, 0x10 ;  /* 0x0000001005057836 */ /* 0x002fc60000000000 */
[----:B------:R3:W-:Y:S01]  /*02d0*/  STG.E desc[UR10][R2.64], R21 ;  /* 0x0000001502007986 */ /* 0x0007e2000c10190a */
[----:B--2---:R-:W-:-:S03]  /*02e0*/  IADD3.X R17, PT, PT, RZ, R3, RZ, P2, !PT ;  /* 0x00000003ff117210 */ /* 0x004fc600017fe4ff */
[----:B------:R3:W-:Y:S01]  /*02f0*/  STG.E desc[UR10][R2.64+0x4], R23 ;  /* 0x0000041702007986 */ /* 0x0007e2000c10190a */
[----:B------:R-:W-:-:S03]  /*0300*/  ISETP.NE.AND P0, PT, R5, R0, PT ;  /* 0x000000000500720c */ /* 0x000fc60003f05270 */
[----:B------:R3:W-:Y:S04]  /*0310*/  STG.E desc[UR10][R2.64+0x8], R25 ;  /* 0x0000081902007986 */ /* 0x0007e8000c10190a */
[----:B------:R3:W-:Y:S04]  /*0320*/  STG.E desc[UR10][R2.64+0xc], R7 ;  /* 0x00000c0702007986 */ /* 0x0007e8000c10190a */
[----:B------:R3:W-:Y:S04]  /*0330*/  STG.E desc[UR10][R2.64+0x10], R9 ;  /* 0x0000100902007986 */ /* 0x0007e8000c10190a */
[----:B------:R3:W-:Y:S04]  /*0340*/  STG.E desc[UR10][R2.64+0x14], R11 ;  /* 0x0000140b02007986 */ /* 0x0007e8000c10190a */
[----:B------:R3:W-:Y:S04]  /*0350*/  STG.E desc[UR10][R2.64+0x18], R13 ;  /* 0x0000180d02007986 */ /* 0x0007e8000c10190a */
[----:B------:R3:W-:Y:S01]  /*0360*/  STG.E desc[UR10][R2.64+0x1c], R15 ;  /* 0x00001c0f02007986 */ /* 0x0007e2000c10190a */
[----:B------:R-:W-:Y:S05]  /*0370*/  @P0 BRA `(.L_x_1) ;  /* 0xfffffffc00680947 */ /* 0x000fea000383ffff */
.L_x_0:
[----:B0-----:R-:W-:Y:S05]  /*0380*/  @!P1 EXIT ;  /* 0x000000000000994d */ /* 0x001fea0003800000 */
[----:B------:R-:W-:Y:S02]  /*0390*/  UISETP.GE.U32.AND UP0, UPT, UR7, 0x8, UPT ;  /* 0x000000080700788c */ /* 0x000fe4000bf06070 */
[----:B------:R-:W-:-:S06]  /*03a0*/  ULOP3.LUT UR5, UR6, 0x7, URZ, 0xc0, !UPT ;  /* 0x0000000706057892 */ /* 0x000fcc000f8ec0ff */
[----:B------:R-:W-:Y:S01]  /*03b0*/  ISETP.NE.AND P0, PT, RZ, UR5, PT ;  /* 0x00000005ff007c0c */ /* 0x000fe2000bf05270 */
[----:B------:R-:W-:-:S12]  /*03c0*/  BRA.U !UP0, `(.L_x_2) ;  /* 0x0000000108487547 */ /* 0x000fd8000b800000 */
[----:B---3--:R-:W0:Y:S01]  /*03d0*/  LDC.64 R2, c[0x0][0x380] ;  /* 0x0000e000ff027b82 */ /* 0x008e220000000a00 */
[C---:B------:R-:W-:Y:S01]  /*03e0*/  VIADD R5, R0.reuse, 0x1 ;  /* 0x0000000100057836 */ /* 0x040fe20000000000 */
[C---:B------:R-:W-:Y:S01]  /*03f0*/  IADD3 R7, PT, PT, R0.reuse, 0x2, RZ ;  /* 0x0000000200077810 */ /* 0x040fe20007ffe0ff */
[C---:B------:R-:W-:Y:S01]  /*0400*/  VIADD R9, R0.reuse, 0x3 ;  /* 0x0000000300097836 */ /* 0x040fe20000000000 */
[C---:B------:R-:W-:Y:S01]  /*0410*/  IADD3 R11, PT, PT, R0.reuse, 0x4, RZ ;  /* 0x00000004000b7810 */ /* 0x040fe20007ffe0ff */
[C---:B------:R-:W-:Y:S01]  /*0420*/  VIADD R13, R0.reuse, 0x5 ;  /* 0x00000005000d7836 */ /* 0x040fe20000000000 */
[C---:B------:R-:W-:Y:S01]  /*0430*/  IADD3 R15, PT, PT, R0.reuse, 0x6, RZ ;  /* 0x00000006000f7810 */ /* 0x040fe20007ffe0ff */
[C---:B------:R-:W-:Y:S02]  /*0440*/  VIADD R17, R0.reuse, 0x7 ;  /* 0x0000000700117836 */ /* 0x040fe40000000000 */
[----:B0-----:R-:W-:-:S05]  /*0450*/  IMAD.WIDE.U32 R2, R0, 0x4, R2 ;  /* 0x0000000400027825 */ /* 0x001fca00078e0002 */
[----:B------:R-:W-:Y:S04]  /*0460*/  STG.E desc[UR10][R2.64+0x4], R5 ;  /* 0x0000040502007986 */ /* 0x000fe8000c10190a */
[----:B------:R-:W-:Y:S04]  /*0470*/  STG.E desc[UR10][R2.64+0x8], R7 ;  /* 0x0000080702007986 */ /* 0x000fe8000c10190a */
[----:B------:R-:W-:Y:S04]  /*0480*/  STG.E desc[UR10][R2.64+0xc], R9 ;  /* 0x00000c0902007986 */ /* 0x000fe8000c10190a */
[----:B------:R-:W-:Y:S04]  /*0490*/  STG.E desc[UR10][R2.64+0x10], R11 ;  /* 0x0000100b02007986 */ /* 0x000fe8000c10190a */
[----:B------:R-:W-:Y:S04]  /*04a0*/  STG.E desc[UR10][R2.64+0x14], R13 ;  /* 0x0000140d02007986 */ /* 0x000fe8000c10190a */
[----:B------:R-:W-:Y:S04]  /*04b0*/  STG.E desc[UR10][R2.64+0x18], R15 ;  /* 0x0000180f02007986 */ /* 0x000fe8000c10190a */
[----:B------:R-:W-:Y:S04]  /*04c0*/  STG.E desc[UR10][R2.64+0x1c], R17 ;  /* 0x00001c1102007986 */ /* 0x000fe8000c10190a */
[----:B------:R0:W-:Y:S02]  /*04d0*/  STG.E desc[UR10][R2.64], R0 ;  /* 0x0000000002007986 */ /* 0x0001e4000c10190a */
[----:B0-----:R-:W-:-:S07]  /*04e0*/  IADD3 R0, PT, PT, R0, 0x8, RZ ;  /* 0x0000000800007810 */ /* 0x001fce0007ffe0ff */
.L_x_2:
[----:B------:R-:W-:Y:S05]  /*04f0*/  @!P0 EXIT ;  /* 0x000000000000894d */ /* 0x000fea0003800000 */
[----:B------:R-:W-:Y:S02]  /*0500*/  UISETP.GE.U32.AND UP0, UPT, UR5, 0x4, UPT ;  /* 0x000000040500788c */ /* 0x000fe4000bf06070 */
[----:B------:R-:W-:-:S06]  /*0510*/  ULOP3.LUT UR4, UR6, 0x3, URZ, 0xc0, !UPT ;  /* 0x0000000306047892 */ /* 0x000fcc000f8ec0ff */
[----:B------:R-:W-:Y:S01]  /*0520*/  ISETP.NE.AND P0, PT, RZ, UR4, PT ;  /* 0x00000004ff007c0c */ /* 0x000fe2000bf05270 */
[----:B------:R-:W-:-:S12]  /*0530*/  BRA.U !UP0, `(.L_x_3) ;  /* 0x0000000108287547 */ /* 0x000fd8000b800000 */
[----:B---3--:R-:W0:Y:S01]  /*0540*/  LDC.64 R2, c[0x0][0x380] ;  /* 0x0000e000ff027b82 */ /* 0x008e220000000a00 */
[C---:B------:R-:W-:Y:S01]  /*0550*/  VIADD R5, R0.reuse, 0x1 ;  /* 0x0000000100057836 */ /* 0x040fe20000000000 */
[C---:B------:R-:W-:Y:S01]  /*0560*/  IADD3 R7, PT, PT, R0.reuse, 0x2, RZ ;  /* 0x0000000200077810 */ /* 0x040fe20007ffe0ff */
[C---:B------:R-:W-:Y:S02]  /*0570*/  VIADD R9, R0.reuse, 0x3 ;  /* 0x0000000300097836 */ /* 0x040fe40000000000 */
[----:B0-----:R-:W-:-:S05]  /*0580*/  IMAD.WIDE.U32 R2, R0, 0x4, R2 ;  /* 0x0000000400027825 */ /* 0x001fca00078e0002 */
[----:B------:R-:W-:Y:S04]  /*0590*/  STG.E desc[UR10][R2.64+0x4], R5 ;  /* 0x0000040502007986 */ /* 0x000fe8000c10190a */
[----:B------:R-:W-:Y:S04]  /*05a0*/  STG.E desc[UR10][R2.64+0x8], R7 ;  /* 0x0000080702007986 */ /* 0x000fe8000c10190a */
[----:B------:R-:W-:Y:S04]  /*05b0*/  STG.E desc[UR10][R2.64+0xc], R9 ;  /* 0x00000c0902007986 */ /* 0x000fe8000c10190a */
[----:B------:R0:W-:Y:S02]  /*05c0*/  STG.E desc[UR10][R2.64], R0 ;  /* 0x0000000002007986 */ /* 0x0001e4000c10190a */
[----:B0-----:R-:W-:-:S07]  /*05d0*/  IADD3 R0, PT, PT, R0, 0x4, RZ ;  /* 0x0000000400007810 */ /* 0x001fce0007ffe0ff */
.L_x_3:
[----:B------:R-:W-:Y:S05]  /*05e0*/  @!P0 EXIT ;  /* 0x000000000000894d */ /* 0x000fea0003800000 */
[----:B---3--:R-:W0:Y:S01]  /*05f0*/  LDC.64 R2, c[0x0][0x380] ;  /* 0x0000e000ff027b82 */ /* 0x008e220000000a00 */
[----:B------:R-:W-:Y:S01]  /*0600*/  UIADD3 UR4, UPT, UPT, -UR4, URZ, URZ ;  /* 0x000000ff04047290 */ /* 0x000fe2000fffe1ff */
[----:B0-----:R-:W-:-:S11]  /*0610*/  IMAD.WIDE.U32 R2, R0, 0x4, R2 ;  /* 0x0000000400027825 */ /* 0x001fd600078e0002 */
.L_x_4:
[----:B------:R-:W-:Y:S01]  /*0620*/  UIADD3 UR4, UPT, UPT, UR4, 0x1, URZ ;  /* 0x0000000104047890 */ /* 0x000fe2000fffe0ff */
[----:B------:R0:W-:Y:S03]  /*0630*/  STG.E desc[UR10][R2.64], R0 ;  /* 0x0000000002007986 */ /* 0x0001e6000c10190a */
[----:B------:R-:W-:Y:S01]  /*0640*/  UISETP.NE.AND UP0, UPT, UR4, URZ, UPT ;  /* 0x000000ff0400728c */ /* 0x000fe2000bf05270 */
[----:B0-----:R-:W-:Y:S01]  /*0650*/  IADD3 R2, P0, PT, R2, 0x4, RZ ;  /* 0x0000000402027810 */ /* 0x001fe20007f1e0ff */
[----:B------:R-:W-:-:S03]  /*0660*/  VIADD R0, R0, 0x1 ;  /* 0x0000000100007836 */ /* 0x000fc60000000000 */
[----:B------:R-:W-:-:S04]  /*0670*/  IADD3.X R3, PT, PT, RZ, R3, RZ, P0, !PT ;  /* 0x00000003ff037210 */ /* 0x000fc800007fe4ff */
[----:B------:R-:W-:Y:S05]  /*0680*/  BRA.U UP0, `(.L_x_4) ;  /* 0xfffffffd00e47547 */ /* 0x000fea000b83ffff */
[----:B------:R-:W-:Y:S05]  /*0690*/  EXIT ;  /* 0x000000000000794d */ /* 0x000fea0003800000 */
.L_x_5:
[----:B------:R-:W-:-:S00]  /*06a0*/  BRA `(.L_x_5) ;  /* 0xfffffffc00fc7947 */ /* 0x000fc0000383ffff */
[----:B------:R-:W-:-:S00]  /*06b0*/  NOP ;  /* 0x0000000000007918 */ /* 0x000fc00000000000 */
        /* <DEDUP_REMOVED lines=12> */
.L_x_282:


//--------------------- .text._Z14addback_spikesPKdPKiS2_PKfS2_PfS4_S4_iS4_ --------------------------
	.section	.text._Z14addback_spikesPKdPKiS2_PKfS2_PfS4_S4_iS4_,"ax",@progbits
	.align	128
        .global         _Z14addback_spikesPKdPKiS2_PKfS2_PfS4_S4_iS4_
        .type           _Z14addback_spikesPKdPKiS2_PKfS2_PfS4_S4_iS4_,@function
        .size           _Z14addback_spikesPKdPKiS2_PKfS2_PfS4_S4_iS4_,(.L_x_283 - _Z14addback_spikesPKdPKiS2_PKfS2_PfS4_S4_iS4_)
        .other          _Z14addback_spikesPKdPKiS2_PKfS2_PfS4_S4_iS4_,@"STO_CUDA_ENTRY STV_DEFAULT"
_Z14addback_spikesPKdPKiS2_PKfS2_PfS4_S4_iS4_:
.text._Z14addback_spikesPKdPKiS2_PKfS2_PfS4_S4_iS4_:
[----:B------:R-:W-:Y:S08]  /*0000*/  LDC R1, c[0x0][0x37c] ;  /* 0x0000df00ff017b82 */ /* 0x000ff00000000800 */
[----:B------:R-:W0:Y:S01]  /*0010*/  LDC R5, c[0x0][0x3c0] ;  /* 0x0000f000ff057b82 */ /* 0x000e220000000800 */
[----:B------:R-:W1:Y:S07]  /*0020*/  LDCU.64 UR12, c[0x0][0x358] ;  /* 0x00006b00ff0c77ac */ /* 0x000e6e0008000a00 */
[----:B------:R-:W0:Y:S02]  /*0030*/  LDC.64 R2, c[0x0][0x3a0] ;  /* 0x0000e800ff027b82 */ /* 0x000e240000000a00 */
[----:B0-----:R-:W-:-:S05]  /*0040*/  IMAD.WIDE R2, R5, 0x4, R2 ;  /* 0x0000000405027825 */ /* 0x001fca00078e0202 */
[----:B-1----:R-:W2:Y:S04]  /*0050*/  LDG.E R0, desc[UR12][R2.64] ;  /* 0x0000000c02007981 */ /* 0x002ea8000c1e1900 */
[----:B------:R-:W3:Y:S01]  /*0060*/  LDG.E R17, desc[UR12][R2.64+0x4] ;  /* 0x0000040c02117981 */ /* 0x000ee2000c1e1900 */
[----:B------:R-:W2:Y:S02]  /*0070*/  S2UR UR4, SR_CTAID.X ;  /* 0x00000000000479c3 */ /* 0x000ea40000002500 */
[----:B--2---:R-:W-:-:S04]  /*0080*/  IADD3 R16, PT, PT, R0, UR4, RZ ;  /* 0x0000000400107c10 */ /* 0x004fc8000fffe0ff */
[----:B---3--:R-:W-:-:S13]  /*0090*/  ISETP.GE.AND P0, PT, R16, R17, PT ;  /* 0x000000111000720c */ /* 0x008fda0003f06270 */
[----:B------:R-:W-:Y:S05]  /*00a0*/  @P0 EXIT ;  /* 0x000000000000094d */ /* 0x000fea0003800000 */
[----:B------:R-:W0:Y:S02]  /*00b0*/  LDC.64 R2, c[0x0][0x380] ;  /* 0x0000e000ff027b82 */ /* 0x000e240000000a00 */
[----:B0-----:R-:W2:Y:S04]  /*00c0*/  LDG.E.64 R4, desc[UR12][R2.64+0x20] ;  /* 0x0000200c02047981 */ /* 0x001ea8000c1e1b00 */
[----:B------:R-:W3:Y:S04]  /*00d0*/  LDG.E.64 R8, desc[UR12][R2.64+0x8] ;  /* 0x0000080c02087981 */ /* 0x000ee8000c1e1b00 */
[----:B------:R-:W4:Y:S04]  /*00e0*/  LDG.E.64 R6, desc[UR12][R2.64+0x48] ;  /* 0x0000480c02067981 */ /* 0x000f28000c1e1b00 */
[----:B------:R-:W5:Y:S04]  /*00f0*/  LDG.E.64 R14, desc[UR12][R2.64+0x30] ;  /* 0x0000300c020e7981 */ /* 0x000f68000c1e1b00 */
[----:B------:R-:W5:Y:S04]  /*0100*/  LDG.E.64 R10, desc[UR12][R2.64] ;  /* 0x0000000c020a7981 */ /* 0x000f68000c1e1b00 */
[----:B------:R0:W5:Y:S01]  /*0110*/  LDG.E.64 R12, desc[UR12][R2.64+0x58] ;  /* 0x0000580c020c7981 */ /* 0x000162000c1e1b00 */
[----:B------:R-:W1:Y:S01]  /*0120*/  LDCU UR11, c[0x0][0x364] ;  /* 0x00006c80ff0b77ac */ /* 0x000e620008000800 */
[----:B------:R-:W1:Y:S01]  /*0130*/  LDCU UR14, c[0x0][0x370] ;  /* 0x00006e00ff0e77ac */ /* 0x000e620008000800 */
[----:B0-----:R-:W-:Y:S01]  /*0140*/  MOV R3, R16 ;  /* 0x0000001000037202 */ /* 0x001fe20000000f00 */
[----:B--2---:R-:W0:Y:S08]  /*0150*/  F2I.F64.TRUNC R4, R4 ;  /* 0x0000000400047311 */ /* 0x004e30000030d100 */
[----:B---3--:R-:W2:Y:S01]  /*0160*/  F2I.F64.TRUNC R8, R8 ;  /* 0x0000000800087311 */ /* 0x008ea2000030d100 */
[----:B0-----:R-:W-:-:S07]  /*0170*/  R2UR UR5, R4 ;  /* 0x00000000040572ca */ /* 0x001fce00000e0000 */
[----:B----4-:R-:W0:Y:S01]  /*0180*/  F2I.F64.TRUNC R6, R6 ;  /* 0x0000000600067311 */ /* 0x010e22000030d100 */
[----:B--2---:R-:W-:-:S07]  /*0190*/  R2UR UR7, R8 ;  /* 0x00000000080772ca */ /* 0x004fce00000e0000 */
[----:B-----5:R-:W2:Y:S01]  /*01a0*/  F2I.F64.TRUNC R14, R14 ;  /* 0x0000000e000e7311 */ /* 0x020ea2000030d100 */
[----:B0-----:R-:W-:-:S07]  /*01b0*/  R2UR UR6, R6 ;  /* 0x00000000060672ca */ /* 0x001fce00000e0000 */
[----:B------:R0:W3:Y:S01]  /*01c0*/  F2I.F64.TRUNC R0, R10 ;  /* 0x0000000a00007311 */ /* 0x0000e2000030d100 */
[----:B------:R-:W-:Y:S01]  /*01d0*/  UIMAD UR9, UR5, UR7, URZ ;  /* 0x00000007050972a4 */ /* 0x000fe2000f8e02ff */
[----:B--2---:R-:W-:-:S06]  /*01e0*/  R2UR UR8, R14 ;  /* 0x000000000e0872ca */ /* 0x004fcc00000e0000 */
[----:B------:R0:W2:Y:S01]  /*01f0*/  F2F.F32.F64 R2, R12 ;  /* 0x0000000c00027310 */ /* 0x0000a20000301000 */
[----:B-1----:R-:W-:-:S12]  /*0200*/  UIMAD UR10, UR6, UR7, URZ ;  /* 0x00000007060a72a4 */ /* 0x002fd8000f8e02ff */
.L_x_14:
[----:B-1----:R-:W1:Y:S02]  /*0210*/  LDC.64 R4, c[0x0][0x3c8] ;  /* 0x0000f200ff047b82 */ /* 0x002e640000000a00 */
[----:B-1----:R-:W-:-:S06]  /*0220*/  IMAD.WIDE R4, R3, 0x4, R4 ;  /* 0x0000000403047825 */ /* 0x002fcc00078e0204 */
[----:B------:R1:W2:Y:S01]  /*0230*/  LDG.E R5, desc[UR12][R4.64] ;  /* 0x0000000c04057981 */ /* 0x0002a2000c1e1900 */
[----:B------:R-:W-:Y:S01]  /*0240*/  BSSY.RECONVERGENT B0, `(.L_x_6) ;  /* 0x00000e3000007945 */ /* 0x000fe20003800200 */
[----:B-1----:R-:W1:Y:S02]  /*0250*/  S2R R4, SR_TID.Y ;  /* 0x0000000000047919 */ /* 0x002e640000002200 */
[----:B-1----:R-:W-:-:S04]  /*0260*/  ISETP.GE.AND P0, PT, R4, UR6, PT ;  /* 0x0000000604007c0c */ /* 0x002fc8000bf06270 */
[----:B--2---:R-:W-:-:S13]  /*0270*/  FSETP.LEU.OR P0, PT, R5, R2, P0 ;  /* 0x000000020500720b */ /* 0x004fda000070b400 */
[----:B------:R-:W-:Y:S05]  /*0280*/  @P0 BRA `(.L_x_7) ;  /* 0x0000000c00780947 */ /* 0x000fea0003800000 */
[----:B------:R-:W1:Y:S01]  /*0290*/  LDC.64 R16, c[0x0][0x388] ;  /* 0x0000e200ff107b82 */ /* 0x000e620000000a00 */
[----:B------:R-:W-:Y:S01]  /*02a0*/  BSSY.RECONVERGENT B1, `(.L_x_8) ;  /* 0x00000d8000017945 */ /* 0x000fe20003800200 */
[----:B-1----:R-:W-:-:S07]  /*02b0*/  IMAD.WIDE R16, R3, 0x4, R16 ;  /* 0x0000000403107825 */ /* 0x002fce00078e0210 */
.L_x_13:
[----:B------:R-:W-:Y:S01]  /*02c0*/  UISETP.GE.AND UP0, UPT, UR8, 0x1, UPT ;  /* 0x000000010800788c */ /* 0x000fe2000bf06270 */
[----:B------:R-:W-:-:S08]  /*02d0*/  HFMA2 R8, -RZ, RZ, 0, 0 ;  /* 0x00000000ff087431 */ /* 0x000fd000000001ff */
[----:B-1----:R-:W-:Y:S05]  /*02e0*/  BRA.U !UP0, `(.L_x_9) ;  /* 0x0000000d08147547 */ /* 0x002fea000b800000 */
[----:B------:R-:W0:Y:S02]  /*02f0*/  LDC.64 R6, c[0x0][0x390] ;  /* 0x0000e400ff067b82 */ /* 0x000e240000000a00 */
[----:B0-----:R-:W-:-:S05]  /*0300*/  IMAD.WIDE R10, R3, 0x4, R6 ;  /* 0x00000004030a7825 */ /* 0x001fca00078e0206 */
[----:B------:R0:W5:Y:S01]  /*0310*/  LDG.E R6, desc[UR12][R10.64] ;  /* 0x0000000c0a067981 */ /* 0x000162000c1e1900 */
[----:B------:R-:W-:Y:S01]  /*0320*/  UISETP.GE.U32.AND UP0, UPT, UR8, 0x8, UPT ;  /* 0x000000080800788c */ /* 0x000fe2000bf06070 */
[----:B------:R-:W-:Y:S02]  /*0330*/  MOV R8, RZ ;  /* 0x000000ff00087202 */ /* 0x000fe40000000f00 */
[----:B------:R-:W-:-:S06]  /*0340*/  MOV R7, RZ ;  /* 0x000000ff00077202 */ /* 0x000fcc0000000f00 */
[----:B0-----:R-:W-:Y:S05]  /*0350*/  BRA.U !UP0, `(.L_x_10) ;  /* 0x0000000508a47547 */ /* 0x001fea000b800000 */
[----:B------:R-:W0:Y:S01]  /*0360*/  S2R R18, SR_TID.X ;  /* 0x0000000000127919 */ /* 0x000e220000002100 */
[----:B------:R-:W-:Y:S01]  /*0370*/  ULOP3.LUT UR4, UR8, 0x7ffffff8, URZ, 0xc0, !UPT ;  /* 0x7ffffff808047892 */ /* 0x000fe2000f8ec0ff */
[----:B------:R-:W-:Y:S01]  /*0380*/  MOV R5, UR7 ;  /* 0x0000000700057c02 */ /* 0x000fe20008000f00 */
[----:B-----5:R-:W-:Y:S01]  /*0390*/  IMAD R30, R6, UR6, R4 ;  /* 0x00000006061e7c24 */ /* 0x020fe2000f8e0204 */
[----:B------:R-:W-:Y:S01]  /*03a0*/  MOV R7, UR7 ;  /* 0x0000000700077c02 */ /* 0x000fe20008000f00 */
[----:B------:R-:W-:Y:S01]  /*03b0*/  UIADD3 UR4, UPT, UPT, -UR4, URZ, URZ ;  /* 0x000000ff04047290 */ /* 0x000fe2000fffe1ff */
[----:B------:R-:W-:Y:S02]  /*03c0*/  MOV R15, UR7 ;  /* 0x00000007000f7c02 */ /* 0x000fe40008000f00 */
[----:B------:R-:W-:Y:S01]  /*03d0*/  MOV R19, UR7 ;  /* 0x0000000700137c02 */ /* 0x000fe20008000f00 */
[----:B------:R-:W-:Y:S01]  /*03e0*/  IMAD R7, R7, 0x3, R6 ;  /* 0x0000000307077824 */ /* 0x000fe200078e0206 */
[----:B------:R-:W-:-:S02]  /*03f0*/  MOV R21, UR7 ;  /* 0x0000000700157c02 */ /* 0x000fc40008000f00 */
[----:B------:R-:W-:Y:S01]  /*0400*/  MOV R23, UR7 ;  /* 0x0000000700177c02 */ /* 0x000fe20008000f00 */
[--C-:B------:R-:W-:Y:S01]  /*0410*/  IMAD R19, R19, 0x5, R6.reuse ;  /* 0x0000000513137824 */ /* 0x100fe200078e0206 */
[----:B------:R-:W-:Y:S01]  /*0420*/  IADD3 R31, PT, PT, R6, UR7, RZ ;  /* 0x00000007061f7c10 */ /* 0x000fe2000fffe0ff */
[--C-:B------:R-:W-:Y:S01]  /*0430*/  IMAD R21, R21, 0x6, R6.reuse ;  /* 0x0000000615157824 */ /* 0x100fe200078e0206 */
[-C--:B------:R-:W-:Y:S01]  /*0440*/  LEA R5, R5, R6.reuse, 0x1 ;  /* 0x0000000605057211 */ /* 0x080fe200078e08ff */
[----:B------:R-:W-:Y:S01]  /*0450*/  IMAD R23, R23, 0x7, R6 ;  /* 0x0000000717177824 */ /* 0x000fe200078e0206 */
[----:B------:R-:W-:Y:S01]  /*0460*/  LEA R15, R15, R6, 0x2 ;  /* 0x000000060f0f7211 */ /* 0x000fe200078e10ff */
[--C-:B------:R-:W-:Y:S01]  /*0470*/  IMAD R10, R31, UR6, R4.reuse ;  /* 0x000000061f0a7c24 */ /* 0x100fe2000f8e0204 */
[----:B------:R-:W-:Y:S01]  /*0480*/  MOV R8, RZ ;  /* 0x000000ff00087202 */ /* 0x000fe20000000f00 */
[--C-:B------:R-:W-:Y:S02]  /*0490*/  IMAD R24, R5, UR6, R4.reuse ;  /* 0x0000000605187c24 */ /* 0x100fe4000f8e0204 */
[----:B------:R-:W-:-:S02]  /*04a0*/  IMAD R12, R7, UR6, R4 ;  /* 0x00000006070c7c24 */ /* 0x000fc4000f8e0204 */
[--C-:B------:R-:W-:Y:S02]  /*04b0*/  IMAD R14, R15, UR6, R4.reuse ;  /* 0x000000060f0e7c24 */ /* 0x100fe4000f8e0204 */
[--C-:B------:R-:W-:Y:S02]  /*04c0*/  IMAD R26, R21, UR6, R4.reuse ;  /* 0x00000006151a7c24 */ /* 0x100fe4000f8e0204 */
[----:B------:R-:W-:Y:S02]  /*04d0*/  IMAD R28, R23, UR6, R4 ;  /* 0x00000006171c7c24 */ /* 0x000fe4000f8e0204 */
[--C-:B0-----:R-:W-:Y:S02]  /*04e0*/  IMAD R9, R5, UR5, R18.reuse ;  /* 0x0000000505097c24 */ /* 0x101fe4000f8e0212 */
[--C-:B------:R-:W-:Y:S01]  /*04f0*/  IMAD R11, R7, UR5, R18.reuse ;  /* 0x00000005070b7c24 */ /* 0x100fe2000f8e0212 */
[----:B------:R-:W-:Y:S01]  /*0500*/  MOV R7, UR4 ;  /* 0x0000000400077c02 */ /* 0x000fe20008000f00 */
[----:B------:R-:W-:-:S02]  /*0510*/  IMAD R13, R15, UR5, R18 ;  /* 0x000000050f0d7c24 */ /* 0x000fc4000f8e0212 */
[--C-:B------:R-:W-:Y:S02]  /*0520*/  IMAD R31, R31, UR5, R18.reuse ;  /* 0x000000051f1f7c24 */ /* 0x100fe4000f8e0212 */
[--C-:B------:R-:W-:Y:S02]  /*0530*/  IMAD R29, R6, UR5, R18.reuse ;  /* 0x00000005061d7c24 */ /* 0x100fe4000f8e0212 */
[C---:B------:R-:W-:Y:S02]  /*0540*/  IMAD R15, R19.reuse, UR5, R18 ;  /* 0x00000005130f7c24 */ /* 0x040fe4000f8e0212 */
[----:B------:R-:W-:Y:S02]  /*0550*/  IMAD R5, R19, UR6, R4 ;  /* 0x0000000613057c24 */ /* 0x000fe4000f8e0204 */
[--C-:B------:R-:W-:Y:S02]  /*0560*/  IMAD R25, R21, UR5, R18.reuse ;  /* 0x0000000515197c24 */ /* 0x100fe4000f8e0212 */
[----:B------:R-:W-:-:S07]  /*0570*/  IMAD R27, R23, UR5, R18 ;  /* 0x00000005171b7c24 */ /* 0x000fce000f8e0212 */
.L_x_11:
[----:B------:R-:W0:Y:S08]  /*0580*/  LDC.64 R18, c[0x0][0x3b0] ;  /* 0x0000ec00ff127b82 */ /* 0x000e300000000a00 */
[----:B------:R-:W1:Y:S01]  /*0590*/  LDC.64 R20, c[0x0][0x3b8] ;  /* 0x0000ee00ff147b82 */ /* 0x000e620000000a00 */
[----:B0-----:R-:W-:-:S06]  /*05a0*/  IMAD.WIDE R32, R29, 0x4, R18 ;  /* 0x000000041d207825 */ /* 0x001fcc00078e0212 */
[----:B------:R-:W2:Y:S01]  /*05b0*/  LDG.E R33, desc[UR12][R32.64] ;  /* 0x0000000c20217981 */ /* 0x000ea2000c1e1900 */
[----:B-1----:R-:W-:-:S06]  /*05c0*/  IMAD.WIDE R22, R30, 0x4, R20 ;  /* 0x000000041e167825 */ /* 0x002fcc00078e0214 */
[----:B------:R-:W2:Y:S01]  /*05d0*/  LDG.E R22, desc[UR12][R22.64] ;  /* 0x0000000c16167981 */ /* 0x000ea2000c1e1900 */
[----:B------:R-:W-:-:S06]  /*05e0*/  IMAD.WIDE R34, R10, 0x4, R20 ;  /* 0x000000040a227825 */ /* 0x000fcc00078e0214 */
[----:B------:R-:W4:Y:S01]  /*05f0*/  LDG.E R34, desc[UR12][R34.64] ;  /* 0x0000000c22227981 */ /* 0x000f22000c1e1900 */
[----:B--2---:R-:W-:Y:S01]  /*0600*/  FFMA R8, R33, R22, R8 ;  /* 0x0000001621087223 */ /* 0x004fe20000000008 */
[----:B------:R-:W-:-:S04]  /*0610*/  IMAD.WIDE R22, R9, 0x4, R18 ;  /* 0x0000000409167825 */ /* 0x000fc800078e0212 */
[----:B------:R-:W-:Y:S01]  /*0620*/  IMAD.WIDE R32, R31, 0x4, R18 ;  /* 0x000000041f207825 */ /* 0x000fe200078e0212 */
[----:B------:R0:W2:Y:S04]  /*0630*/  LDG.E R36, desc[UR12][R22.64] ;  /* 0x0000000c16247981 */ /* 0x0000a8000c1e1900 */
[----:B------:R1:W4:Y:S01]  /*0640*/  LDG.E R37, desc[UR12][R32.64] ;  /* 0x0000000c20257981 */ /* 0x000322000c1e1900 */
[----:B0-----:R-:W-:-:S05]  /*0650*/  IMAD.WIDE R22, R24, 0x4, R20 ;  /* 0x0000000418167825 */ /* 0x001fca00078e0214 */
[----:B------:R0:W2:Y:S01]  /*0660*/  LDG.E R35, desc[UR12][R22.64] ;  /* 0x0000000c16237981 */ /* 0x0000a2000c1e1900 */
[----:B-1----:R-:W-:-:S04]  /*0670*/  IMAD.WIDE R32, R11, 0x4, R18 ;  /* 0x000000040b207825 */ /* 0x002fc800078e0212 */
[----:B0-----:R-:W-:-:S04]  /*0680*/  IMAD.WIDE R22, R13, 0x4, R18 ;  /* 0x000000040d167825 */ /* 0x001fc800078e0212 */
[----:B----4-:R-:W-:-:S04]  /*0690*/  FFMA R37, R37, R34, R8 ;  /* 0x0000002225257223 */ /* 0x010fc80000000008 */
[----:B--2---:R-:W-:Y:S02]  /*06a0*/  FFMA R8, R36, R35, R37 ;  /* 0x0000002324087223 */ /* 0x004fe40000000025 */
[----:B------:R0:W2:Y:S04]  /*06b0*/  LDG.E R36, desc[UR12][R22.64] ;  /* 0x0000000c16247981 */ /* 0x0000a8000c1e1900 */
[----:B------:R-:W4:Y:S01]  /*06c0*/  LDG.E R37, desc[UR12][R32.64] ;  /* 0x0000000c20257981 */ /* 0x000f22000c1e1900 */
[----:B0-----:R-:W-:-:S05]  /*06d0*/  IMAD.WIDE R22, R12, 0x4, R20 ;  /* 0x000000040c167825 */ /* 0x001fca00078e0214 */
[----:B------:R0:W4:Y:S02]  /*06e0*/  LDG.E R32, desc[UR12][R22.64] ;  /* 0x0000000c16207981 */ /* 0x000124000c1e1900 */
[----:B0-----:R-:W-:-:S05]  /*06f0*/  IMAD.WIDE R22, R14, 0x4, R20 ;  /* 0x000000040e167825 */ /* 0x001fca00078e0214 */
[----:B------:R0:W2:Y:S02]  /*0700*/  LDG.E R34, desc[UR12][R22.64] ;  /* 0x0000000c16227981 */ /* 0x0000a4000c1e1900 */
[----:B0-----:R-:W-:-:S05]  /*0710*/  IMAD.WIDE R22, R15, 0x4, R18 ;  /* 0x000000040f167825 */ /* 0x001fca00078e0212 */
[----:B------:R0:W5:Y:S02]  /*0720*/  LDG.E R33, desc[UR12][R22.64] ;  /* 0x0000000c16217981 */ /* 0x000164000c1e1900 */
[----:B0-----:R-:W-:-:S04]  /*0730*/  IMAD.WIDE R22, R25, 0x4, R18 ;  /* 0x0000000419167825 */ /* 0x001fc800078e0212 */
[----:B------:R-:W-:-:S06]  /*0740*/  IMAD.WIDE R18, R27, 0x4, R18 ;  /* 0x000000041b127825 */ /* 0x000fcc00078e0212 */
[----:B------:R-:W3:Y:S01]  /*0750*/  LDG.E R18, desc[UR12][R18.64] ;  /* 0x0000000c12127981 */ /* 0x000ee2000c1e1900 */
[----:B----4-:R-:W-:-:S03]  /*0760*/  FFMA R37, R37, R32, R8 ;  /* 0x0000002025257223 */ /* 0x010fc60000000008 */
[----:B------:R0:W4:Y:S01]  /*0770*/  LDG.E R32, desc[UR12][R22.64] ;  /* 0x0000000c16207981 */ /* 0x000122000c1e1900 */
[----:B--2---:R-:W-:Y:S01]  /*0780*/  FFMA R8, R36, R34, R37 ;  /* 0x0000002224087223 */ /* 0x004fe20000000025 */
[----:B------:R-:W-:-:S04]  /*0790*/  IMAD.WIDE R34, R5, 0x4, R20 ;  /* 0x0000000405227825 */ /* 0x000fc800078e0214 */
[--C-:B0-----:R-:W-:Y:S02]  /*07a0*/  IMAD.WIDE R22, R26, 0x4, R20.reuse ;  /* 0x000000041a167825 */ /* 0x101fe400078e0214 */
[----:B------:R0:W5:Y:S02]  /*07b0*/  LDG.E R34, desc[UR12][R34.64] ;  /* 0x0000000c22227981 */ /* 0x000164000c1e1900 */
[----:B------:R-:W-:Y:S02]  /*07c0*/  IMAD.WIDE R20, R28, 0x4, R20 ;  /* 0x000000041c147825 */ /* 0x000fe400078e0214 */
[----:B------:R1:W4:Y:S04]  /*07d0*/  LDG.E R37, desc[UR12][R22.64] ;  /* 0x0000000c16257981 */ /* 0x000328000c1e1900 */
[----:B------:R2:W3:Y:S01]  /*07e0*/  LDG.E R21, desc[UR12][R20.64] ;  /* 0x0000000c14157981 */ /* 0x0004e2000c1e1900 */
[----:B------:R-:W-:-:S04]  /*07f0*/  IADD3 R7, PT, PT, R7, 0x8, RZ ;  /* 0x0000000807077810 */ /* 0x000fc80007ffe0ff */
[----:B------:R-:W-:Y:S02]  /*0800*/  ISETP.NE.AND P0, PT, R7, RZ, PT ;  /* 0x000000ff0700720c */ /* 0x000fe40003f05270 */
[----:B0-----:R-:W-:Y:S02]  /*0810*/  MOV R35, UR9 ;  /* 0x0000000900237c02 */ /* 0x001fe40008000f00 */
[----:B------:R-:W-:Y:S02]  /*0820*/  MOV R36, UR9 ;  /* 0x0000000900247c02 */ /* 0x000fe40008000f00 */
[----:B------:R-:W-:Y:S02]  /*0830*/  LEA R11, R35, R11, 0x3 ;  /* 0x0000000b230b7211 */ /* 0x000fe400078e18ff */
[----:B-1----:R-:W-:Y:S02]  /*0840*/  MOV R22, UR9 ;  /* 0x0000000900167c02 */ /* 0x002fe40008000f00 */
[----:B--2---:R-:W-:-:S02]  /*0850*/  MOV R20, UR9 ;  /* 0x0000000900147c02 */ /* 0x004fc40008000f00 */
[----:B------:R-:W-:Y:S02]  /*0860*/  MOV R19, UR10 ;  /* 0x0000000a00137c02 */ /* 0x000fe40008000f00 */
[----:B------:R-:W-:Y:S02]  /*0870*/  MOV R23, UR10 ;  /* 0x0000000a00177c02 */ /* 0x000fe40008000f00 */
[----:B------:R-:W-:Y:S02]  /*0880*/  MOV R35, UR10 ;  /* 0x0000000a00237c02 */ /* 0x000fe40008000f00 */
[C---:B------:R-:W-:Y:S02]  /*0890*/  LEA R31, R36.reuse, R31, 0x3 ;  /* 0x0000001f241f7211 */ /* 0x040fe400078e18ff */
[----:B------:R-:W-:Y:S02]  /*08a0*/  LEA R9, R36, R9, 0x3 ;  /* 0x0000000924097211 */ /* 0x000fe400078e18ff */
[----:B------:R-:W-:-:S02]  /*08b0*/  LEA R13, R22, R13, 0x3 ;  /* 0x0000000d160d7211 */ /* 0x000fc400078e18ff */
[----:B------:R-:W-:Y:S02]  /*08c0*/  LEA R15, R36, R15, 0x3 ;  /* 0x0000000f240f7211 */ /* 0x000fe400078e18ff */
[----:B------:R-:W-:Y:S02]  /*08d0*/  LEA R25, R20, R25, 0x3 ;  /* 0x0000001914197211 */ /* 0x000fe400078e18ff */
[----:B------:R-:W-:Y:S02]  /*08e0*/  LEA R27, R22, R27, 0x3 ;  /* 0x0000001b161b7211 */ /* 0x000fe400078e18ff */
[----:B------:R-:W-:Y:S02]  /*08f0*/  LEA R29, R20, R29, 0x3 ;  /* 0x0000001d141d7211 */ /* 0x000fe400078e18ff */
[C---:B------:R-:W-:Y:S02]  /*0900*/  LEA R10, R19.reuse, R10, 0x3 ;  /* 0x0000000a130a7211 */ /* 0x040fe400078e18ff */
[----:B------:R-:W-:-:S02]  /*0910*/  LEA R24, R19, R24, 0x3 ;  /* 0x0000001813187211 */ /* 0x000fc400078e18ff */
[----:B------:R-:W-:Y:S02]  /*0920*/  LEA R12, R23, R12, 0x3 ;  /* 0x0000000c170c7211 */ /* 0x000fe400078e18ff */
[----:B------:R-:W-:Y:S02]  /*0930*/  LEA R14, R35, R14, 0x3 ;  /* 0x0000000e230e7211 */ /* 0x000fe400078e18ff */
[----:B------:R-:W-:Y:S02]  /*0940*/  LEA R26, R19, R26, 0x3 ;  /* 0x0000001a131a7211 */ /* 0x000fe400078e18ff */
[----:B------:R-:W-:Y:S02]  /*0950*/  LEA R28, R23, R28, 0x3 ;  /* 0x0000001c171c7211 */ /* 0x000fe400078e18ff */
[----:B------:R-:W-:Y:S01]  /*0960*/  LEA R30, R35, R30, 0x3 ;  /* 0x0000001e231e7211 */ /* 0x000fe200078e18ff */
[----:B-----5:R-:W-:Y:S01]  /*0970*/  FFMA R33, R33, R34, R8 ;  /* 0x0000002221217223 */ /* 0x020fe20000000008 */
[----:B------:R-:W-:-:S03]  /*0980*/  MOV R8, UR10 ;  /* 0x0000000a00087c02 */ /* 0x000fc60008000f00 */
[----:B----4-:R-:W-:Y:S01]  /*0990*/  FFMA R33, R32, R37, R33 ;  /* 0x0000002520217223 */ /* 0x010fe20000000021 */
[----:B------:R-:W-:-:S03]  /*09a0*/  LEA R5, R8, R5, 0x3 ;  /* 0x0000000508057211 */ /* 0x000fc600078e18ff */
[----:B---3--:R-:W-:Y:S01]  /*09b0*/  FFMA R8, R18, R21, R33 ;  /* 0x0000001512087223 */ /* 0x008fe20000000021 */
[----:B------:R-:W-:Y:S06]  /*09c0*/  @P0 BRA `(.L_x_11) ;  /* 0xfffffff800ec0947 */ /* 0x000fec000383ffff */
[----:B------:R-:W-:-:S06]  /*09d0*/  ULOP3.LUT UR4, UR8, 0x7ffffff8, URZ, 0xc0, !UPT ;  /* 0x7ffffff808047892 */ /* 0x000fcc000f8ec0ff */
[----:B------:R-:W-:-:S07]  /*09e0*/  MOV R7, UR4 ;  /* 0x0000000400077c02 */ /* 0x000fce0008000f00 */
.L_x_10:
[----:B------:R-:W-:-:S04]  /*09f0*/  ULOP3.LUT UR4, UR8, 0x7, URZ, 0xc0, !UPT ;  /* 0x0000000708047892 */ /* 0x000fc8000f8ec0ff */
[----:B------:R-:W-:-:S09]  /*0a00*/  UISETP.NE.AND UP0, UPT, UR4, URZ, UPT ;  /* 0x000000ff0400728c */ /* 0x000fd2000bf05270 */
[----:B------:R-:W-:Y:S05]  /*0a10*/  BRA.U !UP0, `(.L_x_9) ;  /* 0x0000000508487547 */ /* 0x000fea000b800000 */
[----:B------:R-:W0:Y:S01]  /*0a20*/  S2R R5, SR_TID.X ;  /* 0x0000000000057919 */ /* 0x000e220000002100 */
[----:B------:R-:W-:Y:S02]  /*0a30*/  UIADD3 UR4, UPT, UPT, UR4, -0x1, URZ ;  /* 0xffffffff04047890 */ /* 0x000fe4000fffe0ff */
[----:B------:R-:W-:Y:S02]  /*0a40*/  ULOP3.LUT UR15, UR8, 0x3, URZ, 0xc0, !UPT ;  /* 0x00000003080f7892 */ /* 0x000fe4000f8ec0ff */
[----:B------:R-:W-:Y:S02]  /*0a50*/  UISETP.GE.U32.AND UP0, UPT, UR4, 0x3, UPT ;  /* 0x000000030400788c */ /* 0x000fe4000bf06070 */
[----:B------:R-:W-:-:S07]  /*0a60*/  UISETP.NE.AND UP1, UPT, UR15, URZ, UPT ;  /* 0x000000ff0f00728c */ /* 0x000fce000bf25270 */
[----:B------:R-:W-:Y:S05]  /*0a70*/  BRA.U !UP0, `(.L_x_12) ;  /* 0x00000001088c7547 */ /* 0x000fea000b800000 */
[----:B------:R-:W1:Y:S01]  /*0a80*/  LDC.64 R10, c[0x0][0x3b8] ;  /* 0x0000ee00ff0a7b82 */ /* 0x000e620000000a00 */
[----:B-----5:R-:W-:-:S04]  /*0a90*/  IMAD R9, R7, UR7, R6 ;  /* 0x0000000707097c24 */ /* 0x020fc8000f8e0206 */
[C-C-:B------:R-:W-:Y:S01]  /*0aa0*/  IMAD R19, R9.reuse, UR6, R4.reuse ;  /* 0x0000000609137c24 */ /* 0x140fe2000f8e0204 */
[C---:B------:R-:W-:Y:S01]  /*0ab0*/  IADD3 R20, PT, PT, R9.reuse, UR7, RZ ;  /* 0x0000000709147c10 */ /* 0x040fe2000fffe0ff */
[--C-:B0-----:R-:W-:Y:S01]  /*0ac0*/  IMAD R13, R9, UR5, R5.reuse ;  /* 0x00000005090d7c24 */ /* 0x101fe2000f8e0205 */
[----:B------:R-:W0:Y:S02]  /*0ad0*/  LDC.64 R14, c[0x0][0x3b0] ;  /* 0x0000ec00ff0e7b82 */ /* 0x000e240000000a00 */
[C---:B------:R-:W-:Y:S01]  /*0ae0*/  IADD3 R22, PT, PT, R20.reuse, UR7, RZ ;  /* 0x0000000714167c10 */ /* 0x040fe2000fffe0ff */
[C-C-:B------:R-:W-:Y:S02]  /*0af0*/  IMAD R25, R20.reuse, UR5, R5.reuse ;  /* 0x0000000514197c24 */ /* 0x140fe4000f8e0205 */
[----:B------:R-:W-:Y:S01]  /*0b00*/  IMAD R21, R20, UR6, R4 ;  /* 0x0000000614157c24 */ /* 0x000fe2000f8e0204 */
[C---:B------:R-:W-:Y:S01]  /*0b10*/  IADD3 R26, PT, PT, R22.reuse, UR7, RZ ;  /* 0x00000007161a7c10 */ /* 0x040fe2000fffe0ff */
[----:B------:R-:W-:-:S02]  /*0b20*/  IMAD R23, R22, UR5, R5 ;  /* 0x0000000516177c24 */ /* 0x000fc4000f8e0205 */
[----:B------:R-:W-:Y:S02]  /*0b30*/  IMAD R27, R22, UR6, R4 ;  /* 0x00000006161b7c24 */ /* 0x000fe4000f8e0204 */
[----:B-1----:R-:W-:-:S04]  /*0b40*/  IMAD.WIDE R18, R19, 0x4, R10 ;  /* 0x0000000413127825 */ /* 0x002fc800078e020a */
[----:B------:R-:W-:Y:S02]  /*0b50*/  IMAD.WIDE R20, R21, 0x4, R10 ;  /* 0x0000000415147825 */ /* 0x000fe400078e020a */
[----:B------:R-:W2:Y:S02]  /*0b60*/  LDG.E R18, desc[UR12][R18.64] ;  /* 0x0000000c12127981 */ /* 0x000ea4000c1e1900 */
[--C-:B0-----:R-:W-:Y:S02]  /*0b70*/  IMAD.WIDE R12, R13, 0x4, R14.reuse ;  /* 0x000000040d0c7825 */ /* 0x101fe400078e020e */
[----:B------:R-:W4:Y:S02]  /*0b80*/  LDG.E R20, desc[UR12][R20.64] ;  /* 0x0000000c14147981 */ /* 0x000f24000c1e1900 */
[--C-:B------:R-:W-:Y:S02]  /*0b90*/  IMAD.WIDE R24, R25, 0x4, R14.reuse ;  /* 0x0000000419187825 */ /* 0x100fe400078e020e */
[----:B------:R0:W2:Y:S02]  /*0ba0*/  LDG.E R9, desc[UR12][R12.64] ;  /* 0x0000000c0c097981 */ /* 0x0000a4000c1e1900 */
[----:B------:R-:W-:-:S02]  /*0bb0*/  IMAD.WIDE R22, R23, 0x4, R14 ;  /* 0x0000000417167825 */ /* 0x000fc400078e020e */
[----:B------:R-:W4:Y:S02]  /*0bc0*/  LDG.E R24, desc[UR12][R24.64] ;  /* 0x0000000c18187981 */ /* 0x000f24000c1e1900 */
[C---:B------:R-:W-:Y:S02]  /*0bd0*/  IMAD R29, R26.reuse, UR5, R5 ;  /* 0x000000051a1d7c24 */ /* 0x040fe4000f8e0205 */
[----:B------:R-:W-:Y:S01]  /*0be0*/  IMAD R31, R26, UR6, R4 ;  /* 0x000000061a1f7c24 */ /* 0x000fe2000f8e0204 */
[----:B------:R-:W3:Y:S01]  /*0bf0*/  LDG.E R22, desc[UR12][R22.64] ;  /* 0x0000000c16167981 */ /* 0x000ee2000c1e1900 */
[----:B0-----:R-:W-:-:S04]  /*0c00*/  IMAD.WIDE R12, R27, 0x4, R10 ;  /* 0x000000041b0c7825 */ /* 0x001fc800078e020a */
[----:B------:R-:W-:Y:S02]  /*0c10*/  IMAD.WIDE R14, R29, 0x4, R14 ;  /* 0x000000041d0e7825 */ /* 0x000fe400078e020e */
[----:B------:R-:W3:Y:S02]  /*0c20*/  LDG.E R12, desc[UR12][R12.64] ;  /* 0x0000000c0c0c7981 */ /* 0x000ee4000c1e1900 */
[----:B------:R-:W-:Y:S02]  /*0c30*/  IMAD.WIDE R10, R31, 0x4, R10 ;  /* 0x000000041f0a7825 */ /* 0x000fe400078e020a */
[----:B------:R-:W3:Y:S04]  /*0c40*/  LDG.E R14, desc[UR12][R14.64] ;  /* 0x0000000c0e0e7981 */ /* 0x000ee8000c1e1900 */
[----:B------:R-:W3:Y:S01]  /*0c50*/  LDG.E R10, desc[UR12][R10.64] ;  /* 0x0000000c0a0a7981 */ /* 0x000ee2000c1e1900 */
[----:B------:R-:W-:Y:S01]  /*0c60*/  IADD3 R7, PT, PT, R7, 0x4, RZ ;  /* 0x0000000407077810 */ /* 0x000fe20007ffe0ff */
[----:B--2---:R-:W-:-:S04]  /*0c70*/  FFMA R9, R9, R18, R8 ;  /* 0x0000001209097223 */ /* 0x004fc80000000008 */
[----:B----4-:R-:W-:-:S04]  /*0c80*/  FFMA R9, R24, R20, R9 ;  /* 0x0000001418097223 */ /* 0x010fc80000000009 */
[----:B---3--:R-:W-:-:S04]  /*0c90*/  FFMA R9, R22, R12, R9 ;  /* 0x0000000c16097223 */ /* 0x008fc80000000009 */
[----:B------:R-:W-:-:S07]  /*0ca0*/  FFMA R8, R14, R10, R9 ;  /* 0x0000000a0e087223 */ /* 0x000fce0000000009 */
.L_x_12:
[----:B------:R-:W-:Y:S05]  /*0cb0*/  BRA.U !UP1, `(.L_x_9) ;  /* 0x0000000109a07547 */ /* 0x000fea000b800000 */
[----:B------:R-:W-:Y:S02]  /*0cc0*/  UISETP.NE.AND UP0, UPT, UR15, 0x1, UPT ;  /* 0x000000010f00788c */ /* 0x000fe4000bf05270 */
[----:B------:R-:W-:-:S04]  /*0cd0*/  ULOP3.LUT UR4, UR8, 0x1, URZ, 0xc0, !UPT ;  /* 0x0000000108047892 */ /* 0x000fc8000f8ec0ff */
[----:B------:R-:W-:-:S05]  /*0ce0*/  PLOP3.LUT P0, PT, PT, PT, UP0, 0x80, 0x8 ;  /* 0x000000000008781c */ /* 0x000fca0003f0f008 */
[----:B------:R-:W1:Y:S01]  /*0cf0*/  @UP0 LDCU.128 UR16, c[0x0][0x3b0] ;  /* 0x00007600ff1007ac */ /* 0x000e620008000c00 */
[----:B------:R-:W-:-:S07]  /*0d00*/  UISETP.NE.U32.AND UP0, UPT, UR4, 0x1, UPT ;  /* 0x000000010400788c */ /* 0x000fce000bf05070 */
[C---:B-----5:R-:W-:Y:S01]  /*0d10*/  @P0 IMAD R9, R7.reuse, UR7, R6 ;  /* 0x0000000707090c24 */ /* 0x060fe2000f8e0206 */
[----:B------:R-:W-:Y:S02]  /*0d20*/  @P0 IADD3 R7, PT, PT, R7, 0x2, RZ ;  /* 0x0000000207070810 */ /* 0x000fe40007ffe0ff */
[----:B------:R-:W-:Y:S01]  /*0d30*/  PLOP3.LUT P1, PT, PT, PT, UP0, 0x80, 0x8 ;  /* 0x000000000008781c */ /* 0x000fe20003f2f008 */
[C-C-:B------:R-:W-:Y:S01]  /*0d40*/  @P0 IMAD R21, R9.reuse, UR6, R4.reuse ;  /* 0x0000000609150c24 */ /* 0x140fe2000f8e0204 */
[C---:B------:R-:W-:Y:S01]  /*0d50*/  @P0 IADD3 R12, PT, PT, R9.reuse, UR7, RZ ;  /* 0x00000007090c0c10 */ /* 0x040fe2000fffe0ff */
[--C-:B0-----:R-:W-:Y:S01]  /*0d60*/  @P0 IMAD R19, R9, UR5, R5.reuse ;  /* 0x0000000509130c24 */ /* 0x101fe2000f8e0205 */
[----:B------:R-:W0:Y:S01]  /*0d70*/  @!UP0 LDCU.128 UR20, c[0x0][0x3b0] ;  /* 0x00007600ff1487ac */ /* 0x000e220008000c00 */
[----:B-1----:R-:W-:Y:S02]  /*0d80*/  MOV R10, UR16 ;  /* 0x00000010000a7c02 */ /* 0x002fe40008000f00 */
[C---:B------:R-:W-:Y:S01]  /*0d90*/  @P0 IMAD R13, R12.reuse, UR5, R5 ;  /* 0x000000050c0d0c24 */ /* 0x040fe2000f8e0205 */
[----:B------:R-:W-:Y:S01]  /*0da0*/  MOV R11, UR17 ;  /* 0x00000011000b7c02 */ /* 0x000fe20008000f00 */
[----:B------:R-:W-:-:S04]  /*0db0*/  @P0 IMAD R15, R12, UR6, R4 ;  /* 0x000000060c0f0c24 */ /* 0x000fc8000f8e0204 */
[----:B------:R-:W-:Y:S01]  /*0dc0*/  @!P1 IMAD R22, R7, UR7, R6 ;  /* 0x0000000707169c24 */ /* 0x000fe2000f8e0206 */
[----:B------:R-:W-:Y:S01]  /*0dd0*/  MOV R6, UR18 ;  /* 0x0000001200067c02 */ /* 0x000fe20008000f00 */
[----:B------:R-:W-:Y:S01]  /*0de0*/  @P0 IMAD.WIDE R18, R19, 0x4, R10 ;  /* 0x0000000413120825 */ /* 0x000fe200078e020a */
[----:B------:R-:W-:-:S03]  /*0df0*/  MOV R7, UR19 ;  /* 0x0000001300077c02 */ /* 0x000fc60008000f00 */
[----:B------:R-:W-:Y:S01]  /*0e00*/  @P0 IMAD.WIDE R10, R13, 0x4, R10 ;  /* 0x000000040d0a0825 */ /* 0x000fe200078e020a */
[----:B------:R-:W2:Y:S01]  /*0e10*/  @P0 LDG.E R9, desc[UR12][R18.64] ;  /* 0x0000000c12090981 */ /* 0x000ea2000c1e1900 */
[----:B0-----:R-:W-:Y:S02]  /*0e20*/  MOV R14, UR20 ;  /* 0x00000014000e7c02 */ /* 0x001fe40008000f00 */
[--C-:B------:R-:W-:Y:S01]  /*0e30*/  @P0 IMAD.WIDE R20, R21, 0x4, R6.reuse ;  /* 0x0000000415140825 */ /* 0x100fe200078e0206 */
[----:B------:R-:W-:Y:S01]  /*0e40*/  MOV R12, UR22 ;  /* 0x00000016000c7c02 */ /* 0x000fe20008000f00 */
[----:B------:R-:W4:Y:S01]  /*0e50*/  @P0 LDG.E R10, desc[UR12][R10.64] ;  /* 0x0000000c0a0a0981 */ /* 0x000f22000c1e1900 */
[----:B------:R-:W-:Y:S01]  /*0e60*/  MOV R13, UR23 ;  /* 0x00000017000d7c02 */ /* 0x000fe20008000f00 */
[----:B------:R-:W-:Y:S01]  /*0e70*/  @P0 IMAD.WIDE R6, R15, 0x4, R6 ;  /* 0x000000040f060825 */ /* 0x000fe200078e0206 */
[----:B------:R-:W-:Y:S01]  /*0e80*/  MOV R15, UR21 ;  /* 0x00000015000f7c02 */ /* 0x000fe20008000f00 */
[----:B------:R-:W2:Y:S02]  /*0e90*/  @P0 LDG.E R20, desc[UR12][R20.64] ;  /* 0x0000000c14140981 */ /* 0x000ea4000c1e1900 */
[----:B------:R-:W-:-:S02]  /*0ea0*/  @!P1 IMAD R5, R22, UR5, R5 ;  /* 0x0000000516059c24 */ /* 0x000fc4000f8e0205 */
[----:B------:R-:W-:Y:S01]  /*0eb0*/  @!P1 IMAD R23, R22, UR6, R4 ;  /* 0x0000000616179c24 */ /* 0x000fe2000f8e0204 */
[----:B------:R-:W4:Y:S01]  /*0ec0*/  @P0 LDG.E R6, desc[UR12][R6.64] ;  /* 0x0000000c06060981 */ /* 0x000f22000c1e1900 */
[----:B------:R-:W-:-:S04]  /*0ed0*/  @!P1 IMAD.WIDE R14, R5, 0x4, R14 ;  /* 0x00000004050e9825 */ /* 0x000fc800078e020e */
[----:B------:R-:W-:Y:S02]  /*0ee0*/  @!P1 IMAD.WIDE R12, R23, 0x4, R12 ;  /* 0x00000004170c9825 */ /* 0x000fe400078e020c */
[----:B------:R-:W3:Y:S04]  /*0ef0*/  @!P1 LDG.E R15, desc[UR12][R14.64] ;  /* 0x0000000c0e0f9981 */ /* 0x000ee8000c1e1900 */
[----:B------:R-:W3:Y:S01]  /*0f00*/  @!P1 LDG.E R12, desc[UR12][R12.64] ;  /* 0x0000000c0c0c9981 */ /* 0x000ee2000c1e1900 */
[----:B--2---:R-:W-:-:S04]  /*0f10*/  @P0 FFMA R9, R9, R20, R8 ;  /* 0x0000001409090223 */ /* 0x004fc80000000008 */
[----:B----4-:R-:W-:-:S04]  /*0f20*/  @P0 FFMA R8, R10, R6, R9 ;  /* 0x000000060a080223 */ /* 0x010fc80000000009 */
[----:B---3--:R-:W-:-:S07]  /*0f30*/  @!P1 FFMA R8, R15, R12, R8 ;  /* 0x0000000c0f089223 */ /* 0x008fce0000000008 */
.L_x_9:
[----:B-----5:R-:W1:Y:S01]  /*0f40*/  LDC.64 R6, c[0x0][0x398] ;  /* 0x0000e600ff067b82 */ /* 0x020e620000000a00 */
[----:B0-----:R-:W2:Y:S01]  /*0f50*/  LDG.E R5, desc[UR12][R16.64] ;  /* 0x0000000c10057981 */ /* 0x001ea2000c1e1900 */
[----:B-1----:R-:W-:Y:S01]  /*0f60*/  IMAD.WIDE R10, R3, 0x4, R6 ;  /* 0x00000004030a7825 */ /* 0x002fe200078e0206 */
[----:B------:R-:W3:Y:S05]  /*0f70*/  S2R R9, SR_TID.X ;  /* 0x0000000000097919 */ /* 0x000eea0000002100 */
[----:B------:R-:W0:Y:S01]  /*0f80*/  LDC.64 R6, c[0x0][0x3a8] ;  /* 0x0000ea00ff067b82 */ /* 0x000e220000000a00 */
[----:B------:R-:W4:Y:S01]  /*0f90*/  LDG.E R11, desc[UR12][R10.64] ;  /* 0x0000000c0a0b7981 */ /* 0x000f22000c1e1900 */
[----:B---3--:R-:W-:Y:S01]  /*0fa0*/  IMAD R12, R0, R4, R9 ;  /* 0x00000004000c7224 */ /* 0x008fe200078e0209 */
[----:B------:R-:W-:-:S04]  /*0fb0*/  IADD3 R4, PT, PT, R4, UR11, RZ ;  /* 0x0000000b04047c10 */ /* 0x000fc8000fffe0ff */
[----:B------:R-:W-:Y:S02]  /*0fc0*/  ISETP.GE.AND P0, PT, R4, UR6, PT ;  /* 0x0000000604007c0c */ /* 0x000fe4000bf06270 */
[----:B--2---:R-:W-:-:S05]  /*0fd0*/  IADD3 R9, PT, PT, R5, R12, RZ ;  /* 0x0000000c05097210 */ /* 0x004fca0007ffe0ff */
[----:B0-----:R-:W-:-:S04]  /*0fe0*/  IMAD.WIDE R6, R9, 0x4, R6 ;  /* 0x0000000409067825 */ /* 0x001fc800078e0206 */
[----:B----4-:R-:W-:-:S05]  /*0ff0*/  FMUL R5, R11, R8 ;  /* 0x000000080b057220 */ /* 0x010fca0000400000 */
[----:B------:R1:W-:Y:S01]  /*1000*/  REDG.E.ADD.F32.FTZ.RN.STRONG.GPU desc[UR12][R6.64], R5 ;  /* 0x00000005060079a6 */ /* 0x0003e2000c12f30c */
[----:B------:R-:W-:Y:S05]  /*1010*/  @!P0 BRA `(.L_x_13) ;  /* 0xfffffff000a88947 */ /* 0x000fea000383ffff */
[----:B------:R-:W-:Y:S05]  /*1020*/  BSYNC.RECONVERGENT B1 ;  /* 0x0000000000017941 */ /* 0x000fea0003800200 */
.L_x_8:
[----:B-1----:R-:W0:Y:S08]  /*1030*/  LDC R7, c[0x0][0x3c0] ;  /* 0x0000f000ff077b82 */ /* 0x002e300000000800 */
[----:B------:R-:W0:Y:S02]  /*1040*/  LDC.64 R4, c[0x0][0x3a0] ;  /* 0x0000e800ff047b82 */ /* 0x000e240000000a00 */
[----:B0-----:R-:W-:-:S05]  /*1050*/  IMAD.WIDE R4, R7, 0x4, R4 ;  /* 0x0000000407047825 */ /* 0x001fca00078e0204 */
[----:B------:R1:W5:Y:S02]  /*1060*/  LDG.E R17, desc[UR12][R4.64+0x4] ;  /* 0x0000040c04117981 */ /* 0x000364000c1e1900 */
.L_x_7:
[----:B------:R-:W-:Y:S05]  /*1070*/  BSYNC.RECONVERGENT B0 ;  /* 0x0000000000007941 */ /* 0x000fea0003800200 */
.L_x_6:
[----:B------:R-:W-:-:S04]  /*1080*/  IADD3 R3, PT, PT, R3, UR14, RZ ;  /* 0x0000000e03037c10 */ /* 0x000fc8000fffe0ff */
[----:B-----5:R-:W-:-:S13]  /*1090*/  ISETP.GE.AND P0, PT, R3, R17, PT ;  /* 0x000000110300720c */ /* 0x020fda0003f06270 */
[----:B------:R-:W-:Y:S05]  /*10a0*/  @!P0 BRA `(.L_x_14) ;  /* 0xfffffff000588947 */ /* 0x000fea000383ffff */
[----:B------:R-:W-:Y:S05]  /*10b0*/  EXIT ;  /* 0x000000000000794d */ /* 0x000fea0003800000 */
.L_x_15:
        /* <DEDUP_REMOVED lines=12> */
.L_x_283:


//--------------------- .text._Z17computePCfeaturesPKdPKiPKfS2_S2_S4_S4_S4_S4_S2_S2_S4_Pf --------------------------
	.section	.text._Z17computePCfeaturesPKdPKiPKfS2_S2_S4_S4_S4_S4_S2_S2_S4_Pf,"ax",@progbits
	.align	128
        .global         _Z17computePCfeaturesPKdPKiPKfS2_S2_S4_S4_S4_S4_S2_S2_S4_Pf
        .type           _Z17computePCfeaturesPKdPKiPKfS2_S2_S4_S4_S4_S4_S2_S2_S4_Pf,@function
        .size           _Z17computePCfeaturesPKdPKiPKfS2_S2_S4_S4_S4_S4_S2_S2_S4_Pf,(.L_x_284 - _Z17computePCfeaturesPKdPKiPKfS2_S2_S4_S4_S4_S4_S2_S2_S4_Pf)
        .other          _Z17computePCfeaturesPKdPKiPKfS2_S2_S4_S4_S4_S4_S2_S2_S4_Pf,@"STO_CUDA_ENTRY STV_DEFAULT"
_Z17computePCfeaturesPKdPKiPKfS2_S2_S4_S4_S4_S4_S2_S2_S4_Pf:
.text._Z17computePCfeaturesPKdPKiPKfS2_S2_S4_S4_S4_S4_S2_S2_S4_Pf:
[----:B------:R-:W-:Y:S01]  /*0000*/  LDC R1, c[0x0][0x37c] ;  /* 0x0000df00ff017b82 */ /* 0x000fe20000000800 */
[----:B------:R-:W0:Y:S07]  /*0010*/  S2R R10, SR_TID.Y ;  /* 0x00000000000a7919 */ /* 0x000e2e0000002200 */
[----:B------:R-:W1:Y:S01]  /*0020*/  LDC.64 R4, c[0x0][0x380] ;  /* 0x0000e000ff047b82 */ /* 0x000e620000000a00 */
[----:B------:R-:W1:Y:S01]  /*0030*/  LDCU.64 UR10, c[0x0][0x358] ;  /* 0x00006b00ff0a77ac */ /* 0x000e620008000a00 */
[----:B------:R-:W2:Y:S01]  /*0040*/  S2R R0, SR_CTAID.X ;  /* 0x0000000000007919 */ /* 0x000ea20000002500 */
[----:B------:R-:W3:Y:S05]  /*0050*/  S2R R12, SR_TID.X ;  /* 0x00000000000c7919 */ /* 0x000eea0000002100 */
[----:B------:R-:W4:Y:S01]  /*0060*/  LDC.64 R18, c[0x0][0x3b8] ;  /* 0x0000ee00ff127b82 */ /* 0x000f220000000a00 */
[----:B-1----:R-:W5:Y:S04]  /*0070*/  LDG.E.64 R6, desc[UR10][R4.64+0x50] ;  /* 0x0000500a04067981 */ /* 0x002f68000c1e1b00 */
[----:B------:R-:W4:Y:S01]  /*0080*/  LDG.E.64 R20, desc[UR10][R4.64+0x8] ;  /* 0x0000080a04147981 */ /* 0x000f22000c1e1b00 */
[----:B0-----:R-:W-:-:S03]  /*0090*/  ISETP.NE.AND P0, PT, R10, RZ, PT ;  /* 0x000000ff0a00720c */ /* 0x001fc60003f05270 */
[----:B------:R-:W4:Y:S01]  /*00a0*/  LDG.E.64 R24, desc[UR10][R4.64+0x48] ;  /* 0x0000480a04187981 */ /* 0x000f22000c1e1b00 */
[----:B------:R-:W0:Y:S03]  /*00b0*/  S2R R14, SR_CgaCtaId ;  /* 0x00000000000e7919 */ /* 0x000e260000008800 */
[----:B------:R-:W4:Y:S06]  /*00c0*/  LDG.E.64 R16, desc[UR10][R4.64+0x20] ;  /* 0x0000200a04107981 */ /* 0x000f2c000c1e1b00 */
[----:B------:R-:W2:Y:S08]  /*00d0*/  @!P0 LDC.64 R2, c[0x0][0x3c8] ;  /* 0x0000f200ff028b82 */ /* 0x000eb00000000a00 */
[----:B------:R-:W1:Y:S01]  /*00e0*/  @!P0 LDC.64 R8, c[0x0][0x3d0] ;  /* 0x0000f400ff088b82 */ /* 0x000e620000000a00 */
[----:B--2---:R-:W-:-:S06]  /*00f0*/  @!P0 IMAD.WIDE.U32 R2, R0, 0x4, R2 ;  /* 0x0000000400028825 */ /* 0x004fcc00078e0002 */
[----:B------:R-:W3:Y:S01]  /*0100*/  @!P0 LDG.E R2, desc[UR10][R2.64] ;  /* 0x0000000a02028981 */ /* 0x000ee2000c1e1900 */
[----:B-----5:R2:W3:Y:S03]  /*0110*/  F2I.F64.TRUNC R11, R6 ;  /* 0x00000006000b7311 */ /* 0x0204e6000030d100 */
[----:B--2---:R-:W2:Y:S01]  /*0120*/  LDG.E.64 R6, desc[UR10][R4.64] ;  /* 0x0000000a04067981 */ /* 0x004ea2000c1e1b00 */
[----:B---3--:R-:W-:-:S04]  /*0130*/  @!P0 IMAD R13, R11, R2, R12 ;  /* 0x000000020b0d8224 */ /* 0x008fc800078e020c */
[----:B-1----:R-:W-:-:S05]  /*0140*/  @!P0 IMAD.WIDE R8, R13, 0x4, R8 ;  /* 0x000000040d088825 */ /* 0x002fca00078e0208 */
[----:B------:R-:W3:Y:S01]  /*0150*/  @!P0 LDG.E R15, desc[UR10][R8.64] ;  /* 0x0000000a080f8981 */ /* 0x000ee2000c1e1900 */
[----:B------:R-:W-:-:S05]  /*0160*/  MOV R13, 0x400 ;  /* 0x00000400000d7802 */ /* 0x000fca0000000f00 */
[----:B------:R-:W-:Y:S01]  /*0170*/  VIADD R3, R13, 0x918 ;  /* 0x000009180d037836 */ /* 0x000fe20000000000 */
[----:B------:R1:W5:Y:S04]  /*0180*/  LDG.E.64 R8, desc[UR10][R4.64+0x30] ;  /* 0x0000300a04087981 */ /* 0x000368000c1e1b00 */
[----:B0-----:R-:W-:-:S05]  /*0190*/  LEA R3, R14, R3, 0x18 ;  /* 0x000000030e037211 */ /* 0x001fca00078ec0ff */
[----:B------:R-:W-:Y:S01]  /*01a0*/  IMAD R2, R12, 0x4, R3 ;  /* 0x000000040c027824 */ /* 0x000fe200078e0203 */
[----:B----4-:R-:W0:Y:S08]  /*01b0*/  F2I.F64.TRUNC R21, R20 ;  /* 0x0000001400157311 */ /* 0x010e30000030d100 */
[----:B------:R-:W4:Y:S01]  /*01c0*/  F2I.F64.TRUNC R25, R24 ;  /* 0x0000001800197311 */ /* 0x000f22000030d100 */
[----:B0-----:R-:W-:Y:S01]  /*01d0*/  IMAD R22, R21, R10, R0 ;  /* 0x0000000a15167224 */ /* 0x001fe200078e0200 */
[----:B---3--:R-:W-:Y:S01]  /*01e0*/  @!P0 STS [R2], R15 ;  /* 0x0000000f02008388 */ /* 0x008fe20000000800 */
[----:B------:R-:W-:Y:S06]  /*01f0*/  BAR.SYNC.DEFER_BLOCKING 0x0 ;  /* 0x0000000000007b1d */ /* 0x000fec0000010000 */
[----:B------:R-:W4:Y:S02]  /*0200*/  LDS R3, [R2] ;  /* 0x0000000002037984 */ /* 0x000f240000000800 */
[----:B----4-:R-:W-:-:S04]  /*0210*/  IMAD R3, R25, R22, R3 ;  /* 0x0000001619037224 */ /* 0x010fc800078e0203 */
[----:B------:R-:W-:-:S06]  /*0220*/  IMAD.WIDE R26, R3, 0x4, R18 ;  /* 0x00000004031a7825 */ /* 0x000fcc00078e0212 */
[----:B------:R-:W3:Y:S01]  /*0230*/  LDG.E R26, desc[UR10][R26.64] ;  /* 0x0000000a1a1a7981 */ /* 0x000ee2000c1e1900 */
[----:B------:R-:W-:Y:S01]  /*0240*/  VIADD R15, R13, 0x798 ;  /* 0x000007980d0f7836 */ /* 0x000fe20000000000 */
[----:B------:R-:W0:Y:S01]  /*0250*/  F2I.F64.TRUNC R3, R16 ;  /* 0x0000001000037311 */ /* 0x000e22000030d100 */
[----:B-1----:R-:W-:-:S03]  /*0260*/  IMAD R5, R11, R10, R12 ;  /* 0x0000000a0b057224 */ /* 0x002fc600078e020c */
[----:B------:R-:W-:-:S04]  /*0270*/  LEA R20, R14, R15, 0x18 ;  /* 0x0000000f0e147211 */ /* 0x000fc800078ec0ff */
[----:B------:R-:W-:Y:S01]  /*0280*/  LEA R15, R5, R20, 0x2 ;  /* 0x00000014050f7211 */ /* 0x000fe200078e10ff */
[----:B--2---:R1:W2:Y:S01]  /*0290*/  F2I.F64.TRUNC R4, R6 ;  /* 0x0000000600047311 */ /* 0x0042a2000030d100 */
[----:B0-----:R-:W-:-:S07]  /*02a0*/  ISETP.GE.AND P0, PT, R12, R3, PT ;  /* 0x000000030c00720c */ /* 0x001fce0003f06270 */
[----:B-----5:R1:W0:Y:S01]  /*02b0*/  F2I.F64.TRUNC R18, R8 ;  /* 0x0000000800127311 */ /* 0x020222000030d100 */
[----:B------:R-:W-:Y:S01]  /*02c0*/  BSSY.RECONVERGENT B0, `(.L_x_16) ;  /* 0x0000018000007945 */ /* 0x000fe20003800200 */
[----:B---3--:R1:W-:Y:S04]  /*02d0*/  STS [R15], R26 ;  /* 0x0000001a0f007388 */ /* 0x0083e80000000800 */
[----:B0-2---:R-:W-:Y:S05]  /*02e0*/  @P0 BRA `(.L_x_17) ;  /* 0x0000000000540947 */ /* 0x005fea0003800000 */
[----:B------:R-:W0:Y:S01]  /*02f0*/  LDC R19, c[0x0][0x360] ;  /* 0x0000d800ff137b82 */ /* 0x000e220000000800 */
[----:B------:R-:W-:Y:S01]  /*0300*/  VIADD R21, R13, 0x3cc ;  /* 0x000003cc0d157836 */ /* 0x000fe20000000000 */
[C---:B------:R-:W-:Y:S01]  /*0310*/  LEA R13, R14.reuse, R13, 0x18 ;  /* 0x0000000d0e0d7211 */ /* 0x040fe200078ec0ff */
[----:B------:R-:W-:Y:S02]  /*0320*/  IMAD R22, R3, R22, RZ ;  /* 0x0000001603167224 */ /* 0x000fe400078e02ff */
[----:B------:R-:W-:Y:S01]  /*0330*/  IMAD.MOV.U32 R24, RZ, RZ, R12 ;  /* 0x000000ffff187224 */ /* 0x000fe200078e000c */
[----:B------:R-:W-:Y:S02]  /*0340*/  LEA R21, R14, R21, 0x18 ;  /* 0x000000150e157211 */ /* 0x000fe400078ec0ff */
[----:B-1----:R-:W1:Y:S08]  /*0350*/  LDC.64 R6, c[0x0][0x3b0] ;  /* 0x0000ec00ff067b82 */ /* 0x002e700000000a00 */
[----:B------:R-:W2:Y:S02]  /*0360*/  LDC.64 R8, c[0x0][0x3d8] ;  /* 0x0000f600ff087b82 */ /* 0x000ea40000000a00 */
.L_x_18:
[--C-:B------:R-:W-:Y:S02]  /*0370*/  IMAD.IADD R15, R22, 0x1, R24.reuse ;  /* 0x00000001160f7824 */ /* 0x100fe400078e0218 */
[----:B------:R-:W-:Y:S02]  /*0380*/  IMAD R26, R3, R10, R24 ;  /* 0x0000000a031a7224 */ /* 0x000fe400078e0218 */
[----:B-1--4-:R-:W-:-:S04]  /*0390*/  IMAD.WIDE R14, R15, 0x4, R6 ;  /* 0x000000040f0e7825 */ /* 0x012fc800078e0206 */
[C---:B--2---:R-:W-:Y:S02]  /*03a0*/  IMAD.WIDE R16, R26.reuse, 0x4, R8 ;  /* 0x000000041a107825 */ /* 0x044fe400078e0208 */
[----:B------:R-:W2:Y:S04]  /*03b0*/  LDG.E R14, desc[UR10][R14.64] ;  /* 0x0000000a0e0e7981 */ /* 0x000ea8000c1e1900 */
[----:B------:R-:W3:Y:S01]  /*03c0*/  LDG.E R16, desc[UR10][R16.64] ;  /* 0x0000000a10107981 */ /* 0x000ee2000c1e1900 */
[C---:B------:R-:W-:Y:S01]  /*03d0*/  LEA R23, R26.reuse, R21, 0x2 ;  /* 0x000000151a177211 */ /* 0x040fe200078e10ff */
[----:B------:R-:W-:Y:S02]  /*03e0*/  IMAD R25, R26, 0x4, R13 ;  /* 0x000000041a197824 */ /* 0x000fe400078e020d */
[----:B0-----:R-:W-:-:S05]  /*03f0*/  IMAD.IADD R24, R19, 0x1, R24 ;  /* 0x0000000113187824 */ /* 0x001fca00078e0218 */
[----:B------:R-:W-:Y:S01]  /*0400*/  ISETP.GE.AND P0, PT, R24, R3, PT ;  /* 0x000000031800720c */ /* 0x000fe20003f06270 */
[----:B--2---:R4:W-:Y:S04]  /*0410*/  STS [R23], R14 ;  /* 0x0000000e17007388 */ /* 0x0049e80000000800 */
[----:B---3--:R4:W-:Y:S08]  /*0420*/  STS [R25], R16 ;  /* 0x0000001019007388 */ /* 0x0089f00000000800 */
[----:B------:R-:W-:Y:S05]  /*0430*/  @!P0 BRA `(.L_x_18) ;  /* 0xfffffffc00cc8947 */ /* 0x000fea000383ffff */
.L_x_17:
[----:B------:R-:W-:Y:S05]  /*0440*/  BSYNC.RECONVERGENT B0 ;  /* 0x0000000000007941 */ /* 0x000fea0003800200 */
.L_x_16:
[----:B------:R-:W-:Y:S01]  /*0450*/  BAR.SYNC.DEFER_BLOCKING 0x0 ;  /* 0x0000000000007b1d */ /* 0x000fe20000010000 */
[----:B------:R-:W-:Y:S01]  /*0460*/  ISETP.GE.AND P0, PT, R18, 0x1, PT ;  /* 0x000000011200780c */ /* 0x000fe20003f06270 */
[----:B-1----:R-:W-:-:S12]  /*0470*/  IMAD.MOV.U32 R6, RZ, RZ, RZ ;  /* 0x000000ffff067224 */ /* 0x002fd800078e00ff */
[----:B------:R-:W-:Y:S05]  /*0480*/  @!P0 BRA `(.L_x_19) ;  /* 0x0000000400e08947 */ /* 0x000fea0003800000 */
[----:B------:R-:W-:Y:S02]  /*0490*/  HFMA2 R6, -RZ, RZ, 0, 0 ;  /* 0x00000000ff067431 */ /* 0x000fe400000001ff */
[C---:B------:R-:W-:Y:S01]  /*04a0*/  IMAD R7, R3.reuse, R10, RZ ;  /* 0x0000000a03077224 */ /* 0x040fe200078e02ff */
[----:B----4-:R-:W-:Y:S01]  /*04b0*/  LOP3.LUT R25, R3, 0x7, RZ, 0xc0, !PT ;  /* 0x0000000703197812 */ /* 0x010fe200078ec0ff */
[----:B------:R-:W-:-:S06]  /*04c0*/  UMOV UR4, URZ ;  /* 0x000000ff00047c82 */ /* 0x000fcc0008000000 */
.L_x_25:
[----:B------:R-:W-:Y:S01]  /*04d0*/  ISETP.GE.AND P0, PT, R3, 0x1, PT ;  /* 0x000000010300780c */ /* 0x000fe20003f06270 */
[----:B------:R-:W-:-:S12]  /*04e0*/  IMAD.MOV.U32 R23, RZ, RZ, RZ ;  /* 0x000000ffff177224 */ /* 0x000fd800078e00ff */
[----:B------:R-:W-:Y:S05]  /*04f0*/  @!P0 BRA `(.L_x_20) ;  /* 0x0000000400a88947 */ /* 0x000fea0003800000 */
[C---:B------:R-:W-:Y:S01]  /*0500*/  ISETP.GE.U32.AND P0, PT, R3.reuse, 0x8, PT ;  /* 0x000000080300780c */ /* 0x040fe20003f06070 */
[----:B------:R-:W-:Y:S02]  /*0510*/  IMAD R8, R3, UR4, RZ ;  /* 0x0000000403087c24 */ /* 0x000fe4000f8e02ff */
[----:B------:R-:W-:Y:S02]  /*0520*/  IMAD.MOV.U32 R23, RZ, RZ, RZ ;  /* 0x000000ffff177224 */ /* 0x000fe400078e00ff */
[----:B------:R-:W-:-:S08]  /*0530*/  IMAD.MOV.U32 R9, RZ, RZ, RZ ;  /* 0x000000ffff097224 */ /* 0x000fd000078e00ff */
[----:B------:R-:W-:Y:S05]  /*0540*/  @!P0 BRA `(.L_x_21) ;  /* 0x00000000009c8947 */ /* 0x000fea0003800000 */
[----:B------:R-:W0:Y:S01]  /*0550*/  S2UR UR7, SR_CgaCtaId ;  /* 0x00000000000779c3 */ /* 0x000e220000008800 */
[----:B------:R-:W-:Y:S01]  /*0560*/  UMOV UR5, 0x400 ;  /* 0x0000040000057882 */ /* 0x000fe20000000000 */
[----:B------:R-:W-:Y:S01]  /*0570*/  HFMA2 R23, -RZ, RZ, 0, 0 ;  /* 0x00000000ff177431 */ /* 0x000fe200000001ff */
[----:B------:R-:W-:Y:S01]  /*0580*/  UIADD3 UR6, UPT, UPT, UR5, 0x3cc, URZ ;  /* 0x000003cc05067890 */ /* 0x000fe2000fffe0ff */
[----:B------:R-:W-:Y:S01]  /*0590*/  LOP3.LUT R9, R3, 0x7ffffff8, RZ, 0xc0, !PT ;  /* 0x7ffffff803097812 */ /* 0x000fe200078ec0ff */
[----:B0-----:R-:W-:Y:S02]  /*05a0*/  ULEA UR8, UR7, UR5, 0x18 ;  /* 0x0000000507087291 */ /* 0x001fe4000f8ec0ff */
[----:B------:R-:W-:Y:S01]  /*05b0*/  ULEA UR6, UR7, UR6, 0x18 ;  /* 0x0000000607067291 */ /* 0x000fe2000f8ec0ff */
[----:B------:R-:W-:-:S11]  /*05c0*/  UMOV UR5, URZ ;  /* 0x000000ff00057c82 */ /* 0x000fd60008000000 */
.L_x_22:
[----:B------:R-:W-:Y:S02]  /*05d0*/  VIADD R14, R8, UR5 ;  /* 0x00000005080e7c36 */ /* 0x000fe40008000000 */
[----:B------:R-:W-:Y:S01]  /*05e0*/  VIADD R13, R7, UR5 ;  /* 0x00000005070d7c36 */ /* 0x000fe20008000000 */
[----:B------:R-:W-:Y:S02]  /*05f0*/  UIADD3 UR5, UPT, UPT, UR5, 0x8, URZ ;  /* 0x0000000805057890 */ /* 0x000fe4000fffe0ff */
[----:B------:R-:W-:Y:S02]  /*0600*/  LEA R14, R14, UR6, 0x2 ;  /* 0x000000060e0e7c11 */ /* 0x000fe4000f8e10ff */
[----:B------:R-:W-:Y:S02]  /*0610*/  LEA R13, R13, UR8, 0x2 ;  /* 0x000000080d0d7c11 */ /* 0x000fe4000f8e10ff */
[----:B------:R-:W-:Y:S01]  /*0620*/  ISETP.NE.AND P0, PT, R9, UR5, PT ;  /* 0x0000000509007c0c */ /* 0x000fe2000bf05270 */
[----:B------:R-:W-:Y:S04]  /*0630*/  LDS R16, [R14] ;  /* 0x000000000e107984 */ /* 0x000fe80000000800 */
[----:B------:R-:W0:Y:S04]  /*0640*/  LDS R15, [R13] ;  /* 0x000000000d0f7984 */ /* 0x000e280000000800 */
[----:B------:R-:W-:Y:S04]  /*0650*/  LDS R24, [R14+0x4] ;  /* 0x000004000e187984 */ /* 0x000fe80000000800 */
[----:B------:R-:W1:Y:S04]  /*0660*/  LDS R19, [R13+0x4] ;  /* 0x000004000d137984 */ /* 0x000e680000000800 */
[----:B------:R-:W-:Y:S04]  /*0670*/  LDS R22, [R14+0x8] ;  /* 0x000008000e167984 */ /* 0x000fe80000000800 */
[----:B------:R-:W2:Y:S01]  /*0680*/  LDS R17, [R13+0x8] ;  /* 0x000008000d117984 */ /* 0x000ea20000000800 */
[----:B0-----:R-:W-:-:S03]  /*0690*/  FFMA R23, R16, R15, R23 ;  /* 0x0000000f10177223 */ /* 0x001fc60000000017 */
[----:B------:R-:W-:Y:S04]  /*06a0*/  LDS R15, [R14+0xc] ;  /* 0x00000c000e0f7984 */ /* 0x000fe80000000800 */
[----:B------:R-:W0:Y:S01]  /*06b0*/  LDS R16, [R13+0xc] ;  /* 0x00000c000d107984 */ /* 0x000e220000000800 */
[----:B-1----:R-:W-:-:S03]  /*06c0*/  FFMA R23, R24, R19, R23 ;  /* 0x0000001318177223 */ /* 0x002fc60000000017 */
[----:B------:R-:W-:Y:S04]  /*06d0*/  LDS R19, [R14+0x10] ;  /* 0x000010000e137984 */ /* 0x000fe80000000800 */
[----:B------:R-:W1:Y:S01]  /*06e0*/  LDS R24, [R13+0x10] ;  /* 0x000010000d187984 */ /* 0x000e620000000800 */
[----:B--2---:R-:W-:-:S03]  /*06f0*/  FFMA R27, R22, R17, R23 ;  /* 0x00000011161b7223 */ /* 0x004fc60000000017 */
[----:B------:R-:W-:Y:S04]  /*0700*/  LDS R21, [R14+0x14] ;  /* 0x000014000e157984 */ /* 0x000fe80000000800 */
[----:B------:R-:W2:Y:S04]  /*0710*/  LDS R26, [R13+0x14] ;  /* 0x000014000d1a7984 */ /* 0x000ea80000000800 */
[----:B------:R-:W-:Y:S04]  /*0720*/  LDS R17, [R14+0x18] ;  /* 0x000018000e117984 */ /* 0x000fe80000000800 */
[----:B------:R-:W3:Y:S04]  /*0730*/  LDS R22, [R13+0x18] ;  /* 0x000018000d167984 */ /* 0x000ee80000000800 */
[----:B------:R-:W-:Y:S04]  /*0740*/  LDS R23, [R14+0x1c] ;  /* 0x00001c000e177984 */ /* 0x000fe80000000800 */
[----:B------:R-:W4:Y:S01]  /*0750*/  LDS R28, [R13+0x1c] ;  /* 0x00001c000d1c7984 */ /* 0x000f220000000800 */
[----:B0-----:R-:W-:-:S04]  /*0760*/  FFMA R16, R15, R16, R27 ;  /* 0x000000100f107223 */ /* 0x001fc8000000001b */
[----:B-1----:R-:W-:-:S04]  /*0770*/  FFMA R16, R19, R24, R16 ;  /* 0x0000001813107223 */ /* 0x002fc80000000010 */
[----:B--2---:R-:W-:-:S04]  /*0780*/  FFMA R16, R21, R26, R16 ;  /* 0x0000001a15107223 */ /* 0x004fc80000000010 */
[----:B---3--:R-:W-:-:S04]  /*0790*/  FFMA R16, R17, R22, R16 ;  /* 0x0000001611107223 */ /* 0x008fc80000000010 */
[----:B----4-:R-:W-:Y:S01]  /*07a0*/  FFMA R23, R23, R28, R16 ;  /* 0x0000001c17177223 */ /* 0x010fe20000000010 */
[----:B------:R-:W-:Y:S06]  /*07b0*/  @P0 BRA `(.L_x_22) ;  /* 0xfffffffc00840947 */ /* 0x000fec000383ffff */
.L_x_21:
[----:B------:R-:W-:-:S13]  /*07c0*/  ISETP.NE.AND P0, PT, R25, RZ, PT ;  /* 0x000000ff1900720c */ /* 0x000fda0003f05270 */
[----:B------:R-:W-:Y:S05]  /*07d0*/  @!P0 BRA `(.L_x_20) ;  /* 0x0000000000f08947 */ /* 0x000fea0003800000 */
[----:B------:R-:W-:Y:S02]  /*07e0*/  IADD3 R13, PT, PT, R25, -0x1, RZ ;  /* 0xffffffff190d7810 */ /* 0x000fe40007ffe0ff */
[----:B------:R-:W-:Y:S02]  /*07f0*/  LOP3.LUT P1, R24, R3, 0x3, RZ, 0xc0, !PT ;  /* 0x0000000303187812 */ /* 0x000fe4000782c0ff */
[----:B------:R-:W-:-:S13]  /*0800*/  ISETP.GE.U32.AND P0, PT, R13, 0x3, PT ;  /* 0x000000030d00780c */ /* 0x000fda0003f06070 */
[----:B------:R-:W-:Y:S05]  /*0810*/  @!P0 BRA `(.L_x_23) ;  /* 0x0000000000588947 */ /* 0x000fea0003800000 */
[----:B------:R-:W0:Y:S01]  /*0820*/  S2R R16, SR_CgaCtaId ;  /* 0x0000000000107919 */ /* 0x000e220000008800 */
[----:B------:R-:W-:Y:S01]  /*0830*/  MOV R14, 0x400 ;  /* 0x00000400000e7802 */ /* 0x000fe20000000f00 */
[----:B------:R-:W-:-:S04]  /*0840*/  IMAD.IADD R13, R8, 0x1, R9 ;  /* 0x00000001080d7824 */ /* 0x000fc800078e0209 */
[----:B------:R-:W-:Y:S01]  /*0850*/  VIADD R15, R14, 0x3cc ;  /* 0x000003cc0e0f7836 */ /* 0x000fe20000000000 */
[----:B0-----:R-:W-:-:S04]  /*0860*/  LEA R17, R16, R14, 0x18 ;  /* 0x0000000e10117211 */ /* 0x001fc800078ec0ff */
[----:B------:R-:W-:Y:S02]  /*0870*/  LEA R16, R16, R15, 0x18 ;  /* 0x0000000f10107211 */ /* 0x000fe400078ec0ff */
[----:B------:R-:W-:Y:S02]  /*0880*/  IADD3 R14, PT, PT, R7, R9, RZ ;  /* 0x00000009070e7210 */ /* 0x000fe40007ffe0ff */
[----:B------:R-:W-:Y:S01]  /*0890*/  IADD3 R9, PT, PT, R9, 0x4, RZ ;  /* 0x0000000409097810 */ /* 0x000fe20007ffe0ff */
[----:B------:R-:W-:Y:S02]  /*08a0*/  IMAD R13, R13, 0x4, R16 ;  /* 0x000000040d0d7824 */ /* 0x000fe400078e0210 */
[----:B------:R-:W-:-:S03]  /*08b0*/  IMAD R15, R14, 0x4, R17 ;  /* 0x000000040e0f7824 */ /* 0x000fc600078e0211 */
[----:B------:R-:W-:Y:S04]  /*08c0*/  LDS R14, [R13] ;  /* 0x000000000d0e7984 */ /* 0x000fe80000000800 */
[----:B------:R-:W0:Y:S04]  /*08d0*/  LDS R16, [R15] ;  /* 0x000000000f107984 */ /* 0x000e280000000800 */
[----:B------:R-:W-:Y:S04]  /*08e0*/  LDS R17, [R13+0x4] ;  /* 0x000004000d117984 */ /* 0x000fe80000000800 */
[----:B------:R-:W1:Y:S04]  /*08f0*/  LDS R19, [R15+0x4] ;  /* 0x000004000f137984 */ /* 0x000e680000000800 */
[----:B------:R-:W-:Y:S04]  /*0900*/  LDS R21, [R13+0x8] ;  /* 0x000008000d157984 */ /* 0x000fe80000000800 */
[----:B------:R-:W2:Y:S04]  /*0910*/  LDS R22, [R15+0x8] ;  /* 0x000008000f167984 */ /* 0x000ea80000000800 */
[----:B------:R-:W-:Y:S04]  /*0920*/  LDS R27, [R13+0xc] ;  /* 0x00000c000d1b7984 */ /* 0x000fe80000000800 */
[----:B------:R-:W3:Y:S01]  /*0930*/  LDS R26, [R15+0xc] ;  /* 0x00000c000f1a7984 */ /* 0x000ee20000000800 */
[----:B0-----:R-:W-:-:S04]  /*0940*/  FFMA R14, R14, R16, R23 ;  /* 0x000000100e0e7223 */ /* 0x001fc80000000017 */
[----:B-1----:R-:W-:-:S04]  /*0950*/  FFMA R14, R17, R19, R14 ;  /* 0x00000013110e7223 */ /* 0x002fc8000000000e */
[----:B--2---:R-:W-:-:S04]  /*0960*/  FFMA R14, R21, R22, R14 ;  /* 0x00000016150e7223 */ /* 0x004fc8000000000e */
[----:B---3--:R-:W-:-:S07]  /*0970*/  FFMA R23, R27, R26, R14 ;  /* 0x0000001a1b177223 */ /* 0x008fce000000000e */
.L_x_23:
[----:B------:R-:W-:Y:S05]  /*0980*/  @!P1 BRA `(.L_x_20) ;  /* 0x0000000000849947 */ /* 0x000fea0003800000 */
[----:B------:R-:W-:Y:S02]  /*0990*/  ISETP.NE.AND P0, PT, R24, 0x1, PT ;  /* 0x000000011800780c */ /* 0x000fe40003f05270 */
[----:B------:R-:W-:-:S04]  /*09a0*/  LOP3.LUT R13, R3, 0x1, RZ, 0xc0, !PT ;  /* 0x00000001030d7812 */ /* 0x000fc800078ec0ff */
[----:B------:R-:W-:-:S07]  /*09b0*/  ISETP.NE.U32.AND P1, PT, R13, 0x1, PT ;  /* 0x000000010d00780c */ /* 0x000fce0003f25070 */
[----:B------:R-:W-:Y:S06]  /*09c0*/  @!P0 BRA `(.L_x_24) ;  /* 0x0000000000408947 */ /* 0x000fec0003800000 */
        /* <DEDUP_REMOVED lines=13> */
[----:B------:R-:W1:Y:S01]  /*0aa0*/  LDS R15, [R19+0x4] ;  /* 0x00000400130f7984 */ /* 0x000e620000000800 */
[----:B0-----:R-:W-:-:S04]  /*0ab0*/  FFMA R13, R14, R13, R23 ;  /* 0x0000000d0e0d7223 */ /* 0x001fc80000000017 */
[----:B-1----:R-:W-:-:S07]  /*0ac0*/  FFMA R23, R16, R15, R13 ;  /* 0x0000000f10177223 */ /* 0x002fce000000000d */
.L_x_24:
[----:B------:R-:W-:Y:S05]  /*0ad0*/  @P1 BRA `(.L_x_20) ;  /* 0x0000000000301947 */ /* 0x000fea0003800000 */
[----:B------:R-:W0:Y:S01]  /*0ae0*/  S2R R15, SR_CgaCtaId ;  /* 0x00000000000f7919 */ /* 0x000e220000008800 */
[----:B------:R-:W-:Y:S01]  /*0af0*/  MOV R13, 0x400 ;  /* 0x00000400000d7802 */ /* 0x000fe20000000f00 */
[----:B------:R-:W-:Y:S01]  /*0b00*/  IMAD.IADD R8, R8, 0x1, R9 ;  /* 0x0000000108087824 */ /* 0x000fe200078e0209 */
[----:B------:R-:W-:-:S03]  /*0b10*/  IADD3 R9, PT, PT, R7, R9, RZ ;  /* 0x0000000907097210 */ /* 0x000fc60007ffe0ff */
[----:B------:R-:W-:Y:S01]  /*0b20*/  VIADD R14, R13, 0x3cc ;  /* 0x000003cc0d0e7836 */ /* 0x000fe20000000000 */
[----:B0-----:R-:W-:-:S04]  /*0b30*/  LEA R16, R15, R13, 0x18 ;  /* 0x0000000d0f107211 */ /* 0x001fc800078ec0ff */
[----:B------:R-:W-:Y:S01]  /*0b40*/  LEA R15, R15, R14, 0x18 ;  /* 0x0000000e0f0f7211 */ /* 0x000fe200078ec0ff */
[----:B------:R-:W-:-:S04]  /*0b50*/  IMAD R9, R9, 0x4, R16 ;  /* 0x0000000409097824 */ /* 0x000fc800078e0210 */
[----:B------:R-:W-:-:S06]  /*0b60*/  IMAD R8, R8, 0x4, R15 ;  /* 0x0000000408087824 */ /* 0x000fcc00078e020f */
[----:B------:R-:W-:Y:S04]  /*0b70*/  LDS R8, [R8] ;  /* 0x0000000008087984 */ /* 0x000fe80000000800 */
[----:B------:R-:W0:Y:S02]  /*0b80*/  LDS R9, [R9] ;  /* 0x0000000009097984 */ /* 0x000e240000000800 */
[----:B0-----:R-:W-:-:S07]  /*0b90*/  FFMA R23, R8, R9, R23 ;  /* 0x0000000908177223 */ /* 0x001fce0000000017 */
.L_x_20:
[----:B------:R-:W-:Y:S01]  /*0ba0*/  IMAD R9, R11, UR4, R12 ;  /* 0x000000040b097c24 */ /* 0x000fe2000f8e020c */
[----:B------:R-:W-:-:S04]  /*0bb0*/  UIADD3 UR4, UPT, UPT, UR4, 0x1, URZ ;  /* 0x0000000104047890 */ /* 0x000fc8000fffe0ff */
[----:B------:R-:W-:Y:S02]  /*0bc0*/  LEA R9, R9, R20, 0x2 ;  /* 0x0000001409097211 */ /* 0x000fe400078e10ff */
[----:B------:R-:W-:-:S04]  /*0bd0*/  ISETP.NE.AND P0, PT, R18, UR4, PT ;  /* 0x0000000412007c0c */ /* 0x000fc8000bf05270 */
[----:B------:R-:W0:Y:S02]  /*0be0*/  LDS R9, [R9] ;  /* 0x0000000009097984 */ /* 0x000e240000000800 */
[----:B0-----:R-:W-:-:S07]  /*0bf0*/  FFMA R6, R9, R23, R6 ;  /* 0x0000001709067223 */ /* 0x001fce0000000006 */
[----:B------:R-:W-:Y:S05]  /*0c00*/  @P0 BRA `(.L_x_25) ;  /* 0xfffffff800300947 */ /* 0x000fea000383ffff */
.L_x_19:
[----:B------:R-:W0:Y:S02]  /*0c10*/  LDC.64 R8, c[0x0][0x388] ;  /* 0x0000e200ff087b82 */ /* 0x000e240000000a00 */
[----:B0-----:R-:W2:Y:S02]  /*0c20*/  LDG.E R9, desc[UR10][R8.64] ;  /* 0x0000000a08097981 */ /* 0x001ea4000c1e1900 */
[----:B--2---:R-:W-:-:S13]  /*0c30*/  ISETP.GE.AND P0, PT, R9, 0x1, PT ;  /* 0x000000010900780c */ /* 0x004fda0003f06270 */
[----:B------:R-:W-:Y:S05]  /*0c40*/  @!P0 EXIT ;  /* 0x000000000000894d */ /* 0x000fea0003800000 */
[----:B------:R-:W-:Y:S02]  /*0c50*/  IMAD R8, R18, R11, RZ ;  /* 0x0000000b12087224 */ /* 0x000fe400078e02ff */
[----:B------:R-:W-:Y:S01]  /*0c60*/  IMAD.MOV.U32 R11, RZ, RZ, R9 ;  /* 0x000000ffff0b7224 */ /* 0x000fe200078e0009 */
[C---:B------:R-:W-:Y:S01]  /*0c70*/  LOP3.LUT R9, R3.reuse, 0x7, RZ, 0xc0, !PT ;  /* 0x0000000703097812 */ /* 0x040fe200078ec0ff */
[----:B------:R-:W-:Y:S02]  /*0c80*/  IMAD R7, R3, R10, RZ ;  /* 0x0000000a03077224 */ /* 0x000fe400078e02ff */
[----:B------:R-:W-:-:S07]  /*0c90*/  IMAD.MOV.U32 R10, RZ, RZ, RZ ;  /* 0x000000ffff0a7224 */ /* 0x000fce00078e00ff */
.L_x_32:
[----:B0-----:R-:W0:Y:S02]  /*0ca0*/  LDC.64 R12, c[0x0][0x3a0] ;  /* 0x0000e800ff0c7b82 */ /* 0x001e240000000a00 */
[----:B0-----:R-:W-:-:S06]  /*0cb0*/  IMAD.WIDE.U32 R12, R10, 0x4, R12 ;  /* 0x000000040a0c7825 */ /* 0x001fcc00078e000c */
[----:B------:R-:W2:Y:S02]  /*0cc0*/  LDG.E R13, desc[UR10][R12.64] ;  /* 0x0000000a0c0d7981 */ /* 0x000ea4000c1e1900 */
[----:B--2---:R-:W-:-:S13]  /*0cd0*/  ISETP.NE.AND P0, PT, R13, R0, PT ;  /* 0x000000000d00720c */ /* 0x004fda0003f05270 */
[----:B------:R-:W-:Y:S05]  /*0ce0*/  @P0 BRA `(.L_x_26) ;  /* 0x0000000c00100947 */ /* 0x000fea0003800000 */
[----:B------:R-:W0:Y:S02]  /*0cf0*/  LDC.64 R12, c[0x0][0x3a8] ;  /* 0x0000ea00ff0c7b82 */ /* 0x000e240000000a00 */
[----:B0-----:R-:W-:-:S06]  /*0d00*/  IMAD.WIDE.U32 R12, R10, 0x4, R12 ;  /* 0x000000040a0c7825 */ /* 0x001fcc00078e000c */
[----:B------:R-:W2:Y:S01]  /*0d10*/  LDG.E R13, desc[UR10][R12.64] ;  /* 0x0000000a0c0d7981 */ /* 0x000ea2000c1e1900 */
[----:B------:R-:W-:Y:S01]  /*0d20*/  ISETP.GE.AND P0, PT, R3, 0x1, PT ;  /* 0x000000010300780c */ /* 0x000fe20003f06270 */
[----:B--2---:R-:W-:-:S12]  /*0d30*/  FMUL R20, R13, R6 ;  /* 0x000000060d147220 */ /* 0x004fd80000400000 */
[----:B------:R-:W-:Y:S05]  /*0d40*/  @!P0 BRA `(.L_x_27) ;  /* 0x0000000800e08947 */ /* 0x000fea0003800000 */
[----:B------:R-:W0:Y:S02]  /*0d50*/  LDC.64 R12, c[0x0][0x398] ;  /* 0x0000e600ff0c7b82 */ /* 0x000e240000000a00 */
[----:B0-----:R-:W-:-:S05]  /*0d60*/  IMAD.WIDE.U32 R12, R10, 0x4, R12 ;  /* 0x000000040a0c7825 */ /* 0x001fca00078e000c */
[----:B------:R0:W5:Y:S01]  /*0d70*/  LDG.E R18, desc[UR10][R12.64] ;  /* 0x0000000a0c127981 */ /* 0x000162000c1e1900 */
[----:B------:R-:W-:Y:S01]  /*0d80*/  ISETP.GE.U32.AND P0, PT, R3, 0x8, PT ;  /* 0x000000080300780c */ /* 0x000fe20003f06070 */
[----:B------:R-:W-:-:S12]  /*0d90*/  HFMA2 R19, -RZ, RZ, 0, 0 ;  /* 0x00000000ff137431 */ /* 0x000fd800000001ff */
[----:B0-----:R-:W-:Y:S05]  /*0da0*/  @!P0 BRA `(.L_x_28) ;  /* 0x0000000400548947 */ /* 0x001fea0003800000 */
[----:B------:R-:W0:Y:S01]  /*0db0*/  S2UR UR5, SR_CgaCtaId ;  /* 0x00000000000579c3 */ /* 0x000e220000008800 */
[----:B------:R-:W-:Y:S01]  /*0dc0*/  UMOV UR4, 0x400 ;  /* 0x0000040000047882 */ /* 0x000fe20000000000 */
[----:B------:R-:W-:Y:S01]  /*0dd0*/  LOP3.LUT R19, R3, 0x7ffffff8, RZ, 0xc0, !PT ;  /* 0x7ffffff803137812 */ /* 0x000fe200078ec0ff */
[----:B-----5:R-:W-:Y:S01]  /*0de0*/  IMAD.MOV.U32 R11, RZ, RZ, R18 ;  /* 0x000000ffff0b7224 */ /* 0x020fe200078e0012 */
[----:B------:R-:W1:Y:S03]  /*0df0*/  LDCU.64 UR6, c[0x0][0x390] ;  /* 0x00007200ff0677ac */ /* 0x000e660008000a00 */
[----:B----4-:R-:W-:Y:S01]  /*0e00*/  IMAD.MOV R23, RZ, RZ, -R19 ;  /* 0x000000ffff177224 */ /* 0x010fe200078e0a13 */
[----:B------:R-:W2:Y:S01]  /*0e10*/  LDC.64 R12, c[0x0][0x390] ;  /* 0x0000e400ff0c7b82 */ /* 0x000ea20000000a00 */
[----:B0-----:R-:W-:-:S06]  /*0e20*/  ULEA UR4, UR5, UR4, 0x18 ;  /* 0x0000000405047291 */ /* 0x001fcc000f8ec0ff */
[----:B------:R-:W-:-:S04]  /*0e30*/  LEA R22, R7, UR4, 0x2 ;  /* 0x0000000407167c11 */ /* 0x000fc8000f8e10ff */
[----:B-1----:R-:W-:-:S07]  /*0e40*/  IADD3 R22, PT, PT, R22, 0x10, RZ ;  /* 0x0000001016167810 */ /* 0x002fce0007ffe0ff */
.L_x_29:
[----:B------:R-:W0:Y:S04]  /*0e50*/  LDS R14, [R2] ;  /* 0x00000000020e7984 */ /* 0x000e280000000800 */
[----:B------:R-:W-:Y:S04]  /*0e60*/  LDS R27, [R22+-0x10] ;  /* 0xfffff000161b7984 */ /* 0x000fe80000000800 */
[----:B------:R-:W1:Y:S01]  /*0e70*/  LDS R17, [R2] ;  /* 0x0000000002117984 */ /* 0x000e620000000800 */
[----:B0-----:R-:W-:-:S04]  /*0e80*/  IMAD R15, R4, R14, R11 ;  /* 0x0000000e040f7224 */ /* 0x001fc800078e020b */
[----:B--2---:R-:W-:-:S06]  /*0e90*/  IMAD.WIDE R14, R15, 0x4, R12 ;  /* 0x000000040f0e7825 */ /* 0x004fcc00078e020c */
[----:B------:R0:W2:Y:S01]  /*0ea0*/  LDG.E R15, desc[UR10][R14.64] ;  /* 0x0000000a0e0f7981 */ /* 0x0000a2000c1e1900 */
[----:B-1----:R-:W-:Y:S01]  /*0eb0*/  IMAD R17, R4, R17, RZ ;  /* 0x0000001104117224 */ /* 0x002fe200078e02ff */
[----:B------:R-:W-:-:S04]  /*0ec0*/  SHF.R.S32.HI R24, RZ, 0x1f, R11 ;  /* 0x0000001fff187819 */ /* 0x000fc8000001140b */
[----:B------:R-:W-:-:S04]  /*0ed0*/  IADD3 R21, P0, PT, R17, R11, RZ ;  /* 0x0000000b11157210 */ /* 0x000fc80007f1e0ff */
[----:B------:R-:W-:Y:S02]  /*0ee0*/  LEA.HI.X.SX32 R26, R17, R24, 0x1, P0 ;  /* 0x00000018111a7211 */ /* 0x000fe400000f0eff */
[----:B------:R-:W-:-:S04]  /*0ef0*/  LEA R16, P0, R21, UR6, 0x2 ;  /* 0x0000000615107c11 */ /* 0x000fc8000f8010ff */
[----:B------:R-:W-:Y:S02]  /*0f00*/  LEA.HI.X R17, R21, UR7, R26, 0x2, P0 ;  /* 0x0000000715117c11 */ /* 0x000fe400080f141a */
[----:B------:R-:W-:Y:S04]  /*0f10*/  LDS R26, [R22+-0xc] ;  /* 0xfffff400161a7984 */ /* 0x000fe80000000800 */
[----:B------:R1:W3:Y:S04]  /*0f20*/  LDG.E R25, desc[UR10][R16.64+0x4] ;  /* 0x0000040a10197981 */ /* 0x0002e8000c1e1900 */
[----:B0-----:R-:W0:Y:S04]  /*0f30*/  LDS R14, [R2] ;  /* 0x00000000020e7984 */ /* 0x001e280000000800 */
[----:B------:R-:W-:Y:S04]  /*0f40*/  LDS R21, [R22+-0x8] ;  /* 0xfffff80016157984 */ /* 0x000fe80000000800 */
[----:B------:R-:W4:Y:S01]  /*0f50*/  LDS R29, [R2] ;  /* 0x00000000021d7984 */ /* 0x000f220000000800 */
[----:B0-----:R-:W-:-:S02]  /*0f60*/  IMAD R14, R4, R14, RZ ;  /* 0x0000000e040e7224 */ /* 0x001fc400078e02ff */
[----:B----4-:R-:W-:Y:S02]  /*0f70*/  IMAD R29, R4, R29, RZ ;  /* 0x0000001d041d7224 */ /* 0x010fe400078e02ff */
[----:B--2---:R-:W-:Y:S01]  /*0f80*/  FFMA R28, R15, R27, R20 ;  /* 0x0000001b0f1c7223 */ /* 0x004fe20000000014 */
[C---:B------:R-:W-:Y:S01]  /*0f90*/  IADD3 R15, P0, PT, R14.reuse, R11, RZ ;  /* 0x0000000b0e0f7210 */ /* 0x040fe20007f1e0ff */
[----:B------:R-:W-:Y:S03]  /*0fa0*/  LDS R27, [R22+-0x4] ;  /* 0xfffffc00161b7984 */ /* 0x000fe60000000800 */
[----:B------:R-:W-:Y:S02]  /*0fb0*/  LEA.HI.X.SX32 R20, R14, R24, 0x1, P0 ;  /* 0x000000180e147211 */ /* 0x000fe400000f0eff */
[----:B------:R-:W-:-:S04]  /*0fc0*/  LEA R14, P0, R15, UR6, 0x2 ;  /* 0x000000060f0e7c11 */ /* 0x000fc8000f8010ff */
[----:B------:R-:W-:Y:S02]  /*0fd0*/  LEA.HI.X R15, R15, UR7, R20, 0x2, P0 ;  /* 0x000000070f0f7c11 */ /* 0x000fe400080f1414 */
[----:B-1----:R-:W-:-:S03]  /*0fe0*/  IADD3 R17, P0, PT, R29, R11, RZ ;  /* 0x0000000b1d117210 */ /* 0x002fc60007f1e0ff */
[----:B------:R0:W2:Y:S01]  /*0ff0*/  LDG.E R20, desc[UR10][R14.64+0x8] ;  /* 0x0000080a0e147981 */ /* 0x0000a2000c1e1900 */
[----:B------:R-:W-:Y:S02]  /*1000*/  LEA.HI.X.SX32 R29, R29, R24, 0x1, P0 ;  /* 0x000000181d1d7211 */ /* 0x000fe400000f0eff */
[----:B------:R-:W-:-:S04]  /*1010*/  LEA R16, P0, R17, UR6, 0x2 ;  /* 0x0000000611107c11 */ /* 0x000fc8000f8010ff */
[----:B------:R-:W-:Y:S02]  /*1020*/  LEA.HI.X R17, R17, UR7, R29, 0x2, P0 ;  /* 0x0000000711117c11 */ /* 0x000fe400080f141d */
[----:B------:R-:W1:Y:S04]  /*1030*/  LDS R29, [R2] ;  /* 0x00000000021d7984 */ /* 0x000e680000000800 */
[----:B------:R4:W5:Y:S01]  /*1040*/  LDG.E R16, desc[UR10][R16.64+0xc] ;  /* 0x00000c0a10107981 */ /* 0x000962000c1e1900 */
[----:B---3--:R-:W-:Y:S01]  /*1050*/  FFMA R25, R25, R26, R28 ;  /* 0x0000001a19197223 */ /* 0x008fe2000000001c */
[----:B-1----:R-:W-:-:S05]  /*1060*/  IMAD R29, R4, R29, RZ ;  /* 0x0000001d041d7224 */ /* 0x002fca00078e02ff */
[----:B------:R-:W-:-:S04]  /*1070*/  IADD3 R26, P0, PT, R29, R11, RZ ;  /* 0x0000000b1d1a7210 */ /* 0x000fc80007f1e0ff */
[----:B------:R-:W-:Y:S02]  /*1080*/  LEA.HI.X.SX32 R29, R29, R24, 0x1, P0 ;  /* 0x000000181d1d7211 */ /* 0x000fe400000f0eff */
[----:B0-----:R-:W-:-:S04]  /*1090*/  LEA R14, P0, R26, UR6, 0x2 ;  /* 0x000000061a0e7c11 */ /* 0x001fc8000f8010ff */
[----:B------:R-:W-:Y:S02]  /*10a0*/  LEA.HI.X R15, R26, UR7, R29, 0x2, P0 ;  /* 0x000000071a0f7c11 */ /* 0x000fe400080f141d */
[----:B------:R-:W-:Y:S04]  /*10b0*/  LDS R29, [R22] ;  /* 0x00000000161d7984 */ /* 0x000fe80000000800 */
[----:B------:R-:W3:Y:S04]  /*10c0*/  LDG.E R14, desc[UR10][R14.64+0x10] ;  /* 0x0000100a0e0e7981 */ /* 0x000ee8000c1e1900 */
[----:B------:R-:W0:Y:S01]  /*10d0*/  LDS R28, [R2] ;  /* 0x00000000021c7984 */ /* 0x000e220000000800 */
[----:B--2---:R-:W-:-:S03]  /*10e0*/  FFMA R21, R20, R21, R25 ;  /* 0x0000001514157223 */ /* 0x004fc60000000019 */
[----:B------:R-:W-:Y:S04]  /*10f0*/  LDS R25, [R22+0x4] ;  /* 0x0000040016197984 */ /* 0x000fe80000000800 */
[----:B----4-:R-:W1:Y:S04]  /*1100*/  LDS R17, [R2] ;  /* 0x0000000002117984 */ /* 0x010e680000000800 */
[----:B------:R-:W-:Y:S01]  /*1110*/  LDS R26, [R22+0x8] ;  /* 0x00000800161a7984 */ /* 0x000fe20000000800 */
[----:B-----5:R-:W-:Y:S01]  /*1120*/  FFMA R21, R16, R27, R21 ;  /* 0x0000001b10157223 */ /* 0x020fe20000000015 */
[----:B0-----:R-:W-:-:S02]  /*1130*/  IMAD R16, R4, R28, RZ ;  /* 0x0000001c04107224 */ /* 0x001fc400078e02ff */
[----:B------:R-:W0:Y:S01]  /*1140*/  LDS R27, [R2] ;  /* 0x00000000021b7984 */ /* 0x000e220000000800 */
[----:B-1----:R-:W-:Y:S02]  /*1150*/  IMAD R17, R4, R17, RZ ;  /* 0x0000001104117224 */ /* 0x002fe400078e02ff */
[----:B---3--:R-:W-:Y:S01]  /*1160*/  FFMA R28, R14, R29, R21 ;  /* 0x0000001d0e1c7223 */ /* 0x008fe20000000015 */
[----:B------:R-:W-:-:S04]  /*1170*/  IADD3 R14, P0, PT, R16, R11, RZ ;  /* 0x0000000b100e7210 */ /* 0x000fc80007f1e0ff */
[----:B------:R-:W-:Y:S02]  /*1180*/  LEA.HI.X.SX32 R15, R16, R24, 0x1, P0 ;  /* 0x00000018100f7211 */ /* 0x000fe400000f0eff */
[----:B------:R-:W-:-:S04]  /*1190*/  LEA R20, P0, R14, UR6, 0x2 ;  /* 0x000000060e147c11 */ /* 0x000fc8000f8010ff */
[----:B------:R-:W-:Y:S02]  /*11a0*/  LEA.HI.X R21, R14, UR7, R15, 0x2, P0 ;  /* 0x000000070e157c11 */ /* 0x000fe400080f140f */
[----:B------:R-:W-:Y:S01]  /*11b0*/  IADD3 R15, P0, PT, R17, R11, RZ ;  /* 0x0000000b110f7210 */ /* 0x000fe20007f1e0ff */
[----:B0-----:R-:W-:-:S03]  /*11c0*/  IMAD R27, R4, R27, RZ ;  /* 0x0000001b041b7224 */ /* 0x001fc600078e02ff */
[----:B------:R-:W-:Y:S01]  /*11d0*/  LEA.HI.X.SX32 R16, R17, R24, 0x1, P0 ;  /* 0x0000001811107211 */ /* 0x000fe200000f0eff */
[----:B------:R0:W2:Y:S01]  /*11e0*/  LDG.E R21, desc[UR10][R20.64+0x14] ;  /* 0x0000140a14157981 */ /* 0x0000a2000c1e1900 */
[----:B------:R-:W-:-:S04]  /*11f0*/  LEA R14, P0, R15, UR6, 0x2 ;  /* 0x000000060f0e7c11 */ /* 0x000fc8000f8010ff */
[----:B------:R-:W-:Y:S02]  /*1200*/  LEA.HI.X R15, R15, UR7, R16, 0x2, P0 ;  /* 0x000000070f0f7c11 */ /* 0x000fe400080f1410 */
[----:B------:R-:W-:-:S03]  /*1210*/  IADD3 R17, P0, PT, R27, R11, RZ ;  /* 0x0000000b1b117210 */ /* 0x000fc60007f1e0ff */
[----:B------:R-:W3:Y:S01]  /*1220*/  LDG.E R14, desc[UR10][R14.64+0x18] ;  /* 0x0000180a0e0e7981 */ /* 0x000ee2000c1e1900 */
[----:B------:R-:W-:Y:S02]  /*1230*/  LEA.HI.X.SX32 R24, R27, R24, 0x1, P0 ;  /* 0x000000181b187211 */ /* 0x000fe400000f0eff */
[C---:B------:R-:W-:Y:S01]  /*1240*/  LEA R16, P0, R17.reuse, UR6, 0x2 ;  /* 0x0000000611107c11 */ /* 0x040fe2000f8010ff */
[----:B0-----:R0:W1:Y:S03]  /*1250*/  LDS R20, [R22+0xc] ;  /* 0x00000c0016147984 */ /* 0x0010660000000800 */
[----:B------:R-:W-:-:S05]  /*1260*/  LEA.HI.X R17, R17, UR7, R24, 0x2, P0 ;  /* 0x0000000711117c11 */ /* 0x000fca00080f1418 */
[----:B------:R-:W1:Y:S01]  /*1270*/  LDG.E R16, desc[UR10][R16.64+0x1c] ;  /* 0x00001c0a10107981 */ /* 0x000e62000c1e1900 */
[----:B------:R-:W-:-:S05]  /*1280*/  VIADD R23, R23, 0x8 ;  /* 0x0000000817177836 */ /* 0x000fca0000000000 */
[----:B------:R-:W-:Y:S01]  /*1290*/  ISETP.NE.AND P0, PT, R23, RZ, PT ;  /* 0x000000ff1700720c */ /* 0x000fe20003f05270 */
[----:B0-----:R-:W-:Y:S01]  /*12a0*/  VIADD R22, R22, 0x20 ;  /* 0x0000002016167836 */ /* 0x001fe20000000000 */
[----:B------:R-:W-:Y:S01]  /*12b0*/  IADD3 R11, PT, PT, R11, 0x8, RZ ;  /* 0x000000080b0b7810 */ /* 0x000fe20007ffe0ff */
[----:B--2---:R-:W-:-:S04]  /*12c0*/  FFMA R21, R21, R25, R28 ;  /* 0x0000001915157223 */ /* 0x004fc8000000001c */
[----:B---3--:R-:W-:-:S04]  /*12d0*/  FFMA R21, R14, R26, R21 ;  /* 0x0000001a0e157223 */ /* 0x008fc80000000015 */
[----:B-1----:R-:W-:Y:S02]  /*12e0*/  FFMA R20, R16, R20, R21 ;  /* 0x0000001410147223 */ /* 0x002fe40000000015 */
[----:B------:R-:W-:Y:S05]  /*12f0*/  @P0 BRA `(.L_x_29) ;  /* 0xfffffff800d40947 */ /* 0x000fea000383ffff */
.L_x_28:
[----:B------:R-:W-:-:S13]  /*1300*/  ISETP.NE.AND P0, PT, R9, RZ, PT ;  /* 0x000000ff0900720c */ /* 0x000fda0003f05270 */
[----:B------:R-:W-:Y:S05]  /*1310*/  @!P0 BRA `(.L_x_27) ;  /* 0x00000004006c8947 */ /* 0x000fea0003800000 */
[----:B------:R-:W-:-:S05]  /*1320*/  VIADD R11, R9, 0xffffffff ;  /* 0xffffffff090b7836 */ /* 0x000fca0000000000 */
[----:B------:R-:W-:-:S13]  /*1330*/  ISETP.GE.U32.AND P0, PT, R11, 0x3, PT ;  /* 0x000000030b00780c */ /* 0x000fda0003f06070 */
[----:B------:R-:W-:Y:S05]  /*1340*/  @!P0 BRA `(.L_x_30) ;  /* 0x0000000000ac8947 */ /* 0x000fea0003800000 */
[----:B------:R-:W0:Y:S01]  /*1350*/  S2UR UR5, SR_CgaCtaId ;  /* 0x00000000000579c3 */ /* 0x000e220000008800 */
[----:B------:R-:W-:Y:S01]  /*1360*/  UMOV UR4, 0x400 ;  /* 0x0000040000047882 */ /* 0x000fe20000000000 */
[----:B------:R-:W-:Y:S01]  /*1370*/  IMAD.IADD R11, R7, 0x1, R19 ;  /* 0x00000001070b7824 */ /* 0x000fe200078e0213 */
[----:B----4-:R-:W1:Y:S01]  /*1380*/  LDS R14, [R2] ;  /* 0x00000000020e7984 */ /* 0x010e620000000800 */
[----:B-----5:R-:W-:-:S04]  /*1390*/  IADD3 R27, PT, PT, R18, R19, RZ ;  /* 0x00000013121b7210 */ /* 0x020fc80007ffe0ff */
[----:B------:R-:W2:Y:S01]  /*13a0*/  LDC.64 R12, c[0x0][0x390] ;  /* 0x0000e400ff0c7b82 */ /* 0x000ea20000000a00 */
[----:B0-----:R-:W-:-:S06]  /*13b0*/  ULEA UR4, UR5, UR4, 0x18 ;  /* 0x0000000405047291 */ /* 0x001fcc000f8ec0ff */
[----:B------:R-:W-:-:S05]  /*13c0*/  LEA R11, R11, UR4, 0x2 ;  /* 0x000000040b0b7c11 */ /* 0x000fca000f8e10ff */
[----:B------:R-:W-:Y:S01]  /*13d0*/  LDS R23, [R11] ;  /* 0x000000000b177984 */ /* 0x000fe20000000800 */
[----:B------:R-:W0:Y:S03]  /*13e0*/  LDCU.64 UR4, c[0x0][0x390] ;  /* 0x00007200ff0477ac */ /* 0x000e260008000a00 */
[----:B------:R-:W3:Y:S04]  /*13f0*/  LDS R15, [R2] ;  /* 0x00000000020f7984 */ /* 0x000ee80000000800 */
[----:B------:R-:W-:Y:S01]  /*1400*/  LDS R22, [R11+0x4] ;  /* 0x000004000b167984 */ /* 0x000fe20000000800 */
[----:B-1----:R-:W-:-:S03]  /*1410*/  IMAD R17, R4, R14, R27 ;  /* 0x0000000e04117224 */ /* 0x002fc600078e021b */
[----:B------:R-:W1:Y:S01]  /*1420*/  LDS R25, [R2] ;  /* 0x0000000002197984 */ /* 0x000e620000000800 */
[----:B--2---:R-:W-:-:S03]  /*1430*/  IMAD.WIDE R16, R17, 0x4, R12 ;  /* 0x0000000411107825 */ /* 0x004fc600078e020c */
[----:B------:R-:W-:Y:S04]  /*1440*/  LDS R21, [R11+0x8] ;  /* 0x000008000b157984 */ /* 0x000fe80000000800 */
[----:B------:R-:W2:Y:S04]  /*1450*/  LDS R29, [R2] ;  /* 0x00000000021d7984 */ /* 0x000ea80000000800 */
[----:B------:R-:W4:Y:S01]  /*1460*/  LDS R11, [R11+0xc] ;  /* 0x00000c000b0b7984 */ /* 0x000f220000000800 */
[----:B---3--:R-:W-:-:S05]  /*1470*/  IMAD R12, R4, R15, RZ ;  /* 0x0000000f040c7224 */ /* 0x008fca00078e02ff */
[C---:B------:R-:W-:Y:S01]  /*1480*/  IADD3 R13, P0, PT, R27.reuse, R12, RZ ;  /* 0x0000000c1b0d7210 */ /* 0x040fe20007f1e0ff */
[C---:B-1----:R-:W-:Y:S02]  /*1490*/  IMAD R26, R4.reuse, R25, RZ ;  /* 0x00000019041a7224 */ /* 0x042fe400078e02ff */
[----:B------:R1:W3:Y:S01]  /*14a0*/  LDG.E R25, desc[UR10][R16.64] ;  /* 0x0000000a10197981 */ /* 0x0002e2000c1e1900 */
[----:B--2---:R-:W-:Y:S01]  /*14b0*/  IMAD R14, R4, R29, RZ ;  /* 0x0000001d040e7224 */ /* 0x004fe200078e02ff */
[----:B------:R-:W-:Y:S02]  /*14c0*/  SHF.R.S32.HI R29, RZ, 0x1f, R27 ;  /* 0x0000001fff1d7819 */ /* 0x000fe4000001141b */
[C---:B------:R-:W-:Y:S02]  /*14d0*/  IADD3 R15, P1, PT, R27.reuse, R26, RZ ;  /* 0x0000001a1b0f7210 */ /* 0x040fe40007f3e0ff */
[----:B------:R-:W-:Y:S02]  /*14e0*/  LEA.HI.X.SX32 R28, R12, R29, 0x1, P0 ;  /* 0x0000001d0c1c7211 */ /* 0x000fe400000f0eff */
[----:B------:R-:W-:-:S02]  /*14f0*/  IADD3 R24, P2, PT, R27, R14, RZ ;  /* 0x0000000e1b187210 */ /* 0x000fc40007f5e0ff */
[C---:B0-----:R-:W-:Y:S02]  /*1500*/  LEA R12, P0, R13.reuse, UR4, 0x2 ;  /* 0x000000040d0c7c11 */ /* 0x041fe4000f8010ff */
[-C--:B------:R-:W-:Y:S02]  /*1510*/  LEA.HI.X.SX32 R27, R14, R29.reuse, 0x1, P2 ;  /* 0x0000001d0e1b7211 */ /* 0x080fe400010f0eff */
[----:B------:R-:W-:Y:S02]  /*1520*/  LEA.HI.X R13, R13, UR5, R28, 0x2, P0 ;  /* 0x000000050d0d7c11 */ /* 0x000fe400080f141c */
[----:B------:R-:W-:Y:S02]  /*1530*/  LEA.HI.X.SX32 R26, R26, R29, 0x1, P1 ;  /* 0x0000001d1a1a7211 */ /* 0x000fe400008f0eff */
[C---:B------:R-:W-:Y:S01]  /*1540*/  LEA R14, P0, R15.reuse, UR4, 0x2 ;  /* 0x000000040f0e7c11 */ /* 0x040fe2000f8010ff */
[----:B------:R-:W2:Y:S03]  /*1550*/  LDG.E R12, desc[UR10][R12.64+0x4] ;  /* 0x0000040a0c0c7981 */ /* 0x000ea6000c1e1900 */
[----:B------:R-:W-:-:S02]  /*1560*/  LEA.HI.X R15, R15, UR5, R26, 0x2, P0 ;  /* 0x000000050f0f7c11 */ /* 0x000fc400080f141a */
[----:B-1----:R-:W-:-:S04]  /*1570*/  LEA R16, P0, R24, UR4, 0x2 ;  /* 0x0000000418107c11 */ /* 0x002fc8000f8010ff */
[----:B------:R-:W-:Y:S01]  /*1580*/  LEA.HI.X R17, R24, UR5, R27, 0x2, P0 ;  /* 0x0000000518117c11 */ /* 0x000fe200080f141b */
[----:B------:R-:W4:Y:S04]  /*1590*/  LDG.E R15, desc[UR10][R14.64+0x8] ;  /* 0x0000080a0e0f7981 */ /* 0x000f28000c1e1900 */
[----:B------:R-:W4:Y:S01]  /*15a0*/  LDG.E R16, desc[UR10][R16.64+0xc] ;  /* 0x00000c0a10107981 */ /* 0x000f22000c1e1900 */
[----:B------:R-:W-:Y:S02]  /*15b0*/  VIADD R19, R19, 0x4 ;  /* 0x0000000413137836 */ /* 0x000fe40000000000 */
[----:B---3--:R-:W-:-:S04]  /*15c0*/  FFMA R23, R25, R23, R20 ;  /* 0x0000001719177223 */ /* 0x008fc80000000014 */
[----:B--2---:R-:W-:-:S04]  /*15d0*/  FFMA R22, R12, R22, R23 ;  /* 0x000000160c167223 */ /* 0x004fc80000000017 */
[----:B----4-:R-:W-:-:S04]  /*15e0*/  FFMA R21, R15, R21, R22 ;  /* 0x000000150f157223 */ /* 0x010fc80000000016 */
[----:B------:R-:W-:-:S07]  /*15f0*/  FFMA R20, R16, R11, R21 ;  /* 0x0000000b10147223 */ /* 0x000fce0000000015 */
.L_x_30:
[----:B------:R-:W-:-:S13]  /*1600*/  LOP3.LUT P0, R11, R3, 0x3, RZ, 0xc0, !PT ;  /* 0x00000003030b7812 */ /* 0x000fda000780c0ff */
[----:B------:R-:W-:Y:S05]  /*1610*/  @!P0 BRA `(.L_x_27) ;  /* 0x0000000000ac8947 */ /* 0x000fea0003800000 */
[----:B------:R-:W-:Y:S02]  /*1620*/  ISETP.NE.AND P1, PT, R11, 0x1, PT ;  /* 0x000000010b00780c */ /* 0x000fe40003f25270 */
[----:B------:R-:W-:-:S04]  /*1630*/  LOP3.LUT R12, R3, 0x1, RZ, 0xc0, !PT ;  /* 0x00000001030c7812 */ /* 0x000fc800078ec0ff */
[----:B------:R-:W-:-:S07]  /*1640*/  ISETP.NE.U32.AND P0, PT, R12, 0x1, PT ;  /* 0x000000010c00780c */ /* 0x000fce0003f05070 */
[----:B------:R-:W-:Y:S06]  /*1650*/  @!P1 BRA `(.L_x_31) ;  /* 0x0000000000649947 */ /* 0x000fec0003800000 */
[----:B------:R-:W0:Y:S01]  /*1660*/  S2UR UR5, SR_CgaCtaId ;  /* 0x00000000000579c3 */ /* 0x000e220000008800 */
[----:B------:R-:W-:Y:S01]  /*1670*/  UMOV UR4, 0x400 ;  /* 0x0000040000047882 */ /* 0x000fe20000000000 */
[----:B----4-:R-:W-:Y:S01]  /*1680*/  IMAD.IADD R16, R7, 0x1, R19 ;  /* 0x0000000107107824 */ /* 0x010fe200078e0213 */
[----:B------:R-:W1:Y:S01]  /*1690*/  LDS R13, [R2] ;  /* 0x00000000020d7984 */ /* 0x000e620000000800 */
[----:B-----5:R-:W-:-:S04]  /*16a0*/  IADD3 R22, PT, PT, R18, R19, RZ ;  /* 0x0000001312167210 */ /* 0x020fc80007ffe0ff */
[----:B------:R-:W2:Y:S01]  /*16b0*/  LDC.64 R14, c[0x0][0x390] ;  /* 0x0000e400ff0e7b82 */ /* 0x000ea20000000a00 */
[----:B0-----:R-:W-:-:S06]  /*16c0*/  ULEA UR4, UR5, UR4, 0x18 ;  /* 0x0000000405047291 */ /* 0x001fcc000f8ec0ff */
[----:B------:R-:W-:-:S05]  /*16d0*/  LEA R16, R16, UR4, 0x2 ;  /* 0x0000000410107c11 */ /* 0x000fca000f8e10ff */
[----:B------:R-:W-:Y:S01]  /*16e0*/  LDS R11, [R16] ;  /* 0x00000000100b7984 */ /* 0x000fe20000000800 */
[----:B------:R-:W0:Y:S03]  /*16f0*/  LDCU.64 UR4, c[0x0][0x390] ;  /* 0x00007200ff0477ac */ /* 0x000e260008000a00 */
[----:B------:R-:W3:Y:S01]  /*1700*/  LDS R17, [R2] ;  /* 0x0000000002117984 */ /* 0x000ee20000000800 */
[----:B-1----:R-:W-:-:S03]  /*1710*/  IMAD R13, R4, R13, R22 ;  /* 0x0000000d040d7224 */ /* 0x002fc600078e0216 */
[----:B------:R-:W1:Y:S01]  /*1720*/  LDS R16, [R16+0x4] ;  /* 0x0000040010107984 */ /* 0x000e620000000800 */
[----:B--2---:R-:W-:-:S06]  /*1730*/  IMAD.WIDE R14, R13, 0x4, R14 ;  /* 0x000000040d0e7825 */ /* 0x004fcc00078e020e */
[----:B------:R-:W2:Y:S01]  /*1740*/  LDG.E R15, desc[UR10][R14.64] ;  /* 0x0000000a0e0f7981 */ /* 0x000ea2000c1e1900 */
[----:B---3--:R-:W-:-:S05]  /*1750*/  IMAD R17, R4, R17, RZ ;  /* 0x0000001104117224 */ /* 0x008fca00078e02ff */
[----:B------:R-:W-:Y:S02]  /*1760*/  SHF.R.S32.HI R12, RZ, 0x1f, R17 ;  /* 0x0000001fff0c7819 */ /* 0x000fe40000011411 */
[----:B------:R-:W-:-:S04]  /*1770*/  IADD3 R17, P1, PT, R22, R17, RZ ;  /* 0x0000001116117210 */ /* 0x000fc80007f3e0ff */
[----:B------:R-:W-:Y:S02]  /*1780*/  LEA.HI.X.SX32 R22, R22, R12, 0x1, P1 ;  /* 0x0000000c16167211 */ /* 0x000fe400008f0eff */
[----:B0-----:R-:W-:-:S04]  /*1790*/  LEA R12, P1, R17, UR4, 0x2 ;  /* 0x00000004110c7c11 */ /* 0x001fc8000f8210ff */
[----:B------:R-:W-:-:S05]  /*17a0*/  LEA.HI.X R13, R17, UR5, R22, 0x2, P1 ;  /* 0x00000005110d7c11 */ /* 0x000fca00088f1416 */
[----:B------:R-:W1:Y:S01]  /*17b0*/  LDG.E R12, desc[UR10][R12.64+0x4] ;  /* 0x0000040a0c0c7981 */ /* 0x000e62000c1e1900 */
[----:B------:R-:W-:Y:S02]  /*17c0*/  VIADD R19, R19, 0x2 ;  /* 0x0000000213137836 */ /* 0x000fe40000000000 */
[----:B--2---:R-:W-:-:S04]  /*17d0*/  FFMA R11, R15, R11, R20 ;  /* 0x0000000b0f0b7223 */ /* 0x004fc80000000014 */
[----:B-1----:R-:W-:-:S07]  /*17e0*/  FFMA R20, R12, R16, R11 ;  /* 0x000000100c147223 */ /* 0x002fce000000000b */
.L_x_31:
[----:B------:R-:W-:Y:S05]  /*17f0*/  @P0 BRA `(.L_x_27) ;  /* 0x0000000000340947 */ /* 0x000fea0003800000 */
[----:B----4-:R-:W0:Y:S01]  /*1800*/  LDS R14, [R2] ;  /* 0x00000000020e7984 */ /* 0x010e220000000800 */
[----:B------:R-:W1:Y:S01]  /*1810*/  LDC.64 R12, c[0x0][0x390] ;  /* 0x0000e400ff0c7b82 */ /* 0x000e620000000a00 */
[----:B-----5:R-:W-:-:S04]  /*1820*/  IMAD.IADD R11, R18, 0x1, R19 ;  /* 0x00000001120b7824 */ /* 0x020fc800078e0213 */
[----:B0-----:R-:W-:-:S04]  /*1830*/  IMAD R11, R4, R14, R11 ;  /* 0x0000000e040b7224 */ /* 0x001fc800078e020b */
[----:B-1----:R-:W-:-:S06]  /*1840*/  IMAD.WIDE R12, R11, 0x4, R12 ;  /* 0x000000040b0c7825 */ /* 0x002fcc00078e020c */
[----:B------:R-:W2:Y:S01]  /*1850*/  LDG.E R13, desc[UR10][R12.64] ;  /* 0x0000000a0c0d7981 */ /* 0x000ea2000c1e1900 */
[----:B------:R-:W0:Y:S01]  /*1860*/  S2UR UR5, SR_CgaCtaId ;  /* 0x00000000000579c3 */ /* 0x000e220000008800 */
[----:B------:R-:W-:Y:S01]  /*1870*/  UMOV UR4, 0x400 ;  /* 0x0000040000047882 */ /* 0x000fe20000000000 */
[----:B------:R-:W-:Y:S01]  /*1880*/  IADD3 R19, PT, PT, R7, R19, RZ ;  /* 0x0000001307137210 */ /* 0x000fe20007ffe0ff */
[----:B0-----:R-:W-:-:S06]  /*1890*/  ULEA UR4, UR5, UR4, 0x18 ;  /* 0x0000000405047291 */ /* 0x001fcc000f8ec0ff */
[----:B------:R-:W-:-:S06]  /*18a0*/  LEA R19, R19, UR4, 0x2 ;  /* 0x0000000413137c11 */ /* 0x000fcc000f8e10ff */
[----:B------:R-:W2:Y:S02]  /*18b0*/  LDS R19, [R19] ;  /* 0x0000000013137984 */ /* 0x000ea40000000800 */
[----:B--2---:R-:W-:-:S07]  /*18c0*/  FFMA R20, R13, R19, R20 ;  /* 0x000000130d147223 */ /* 0x004fce0000000014 */
.L_x_27:
[----:B----4-:R-:W0:Y:S01]  /*18d0*/  LDC.64 R14, c[0x0][0x3e0] ;  /* 0x0000f800ff0e7b82 */ /* 0x010e220000000a00 */
[----:B------:R-:W-:-:S07]  /*18e0*/  IMAD R11, R8, R10, R5 ;  /* 0x0000000a080b7224 */ /* 0x000fce00078e0205 */
[----:B------:R-:W1:Y:S01]  /*18f0*/  LDC.64 R12, c[0x0][0x388] ;  /* 0x0000e200ff0c7b82 */ /* 0x000e620000000a00 */
[----:B0-----:R-:W-:-:S05]  /*1900*/  IMAD.WIDE R14, R11, 0x4, R14 ;  /* 0x000000040b0e7825 */ /* 0x001fca00078e020e */
[----:B------:R0:W-:Y:S04]  /*1910*/  STG.E desc[UR10][R14.64], R20 ;  /* 0x000000140e007986 */ /* 0x0001e8000c10190a */
[----:B-1----:R0:W5:Y:S02]  /*1920*/  LDG.E R11, desc[UR10][R12.64] ;  /* 0x0000000a0c0b7981 */ /* 0x002164000c1e1900 */
.L_x_26:
[----:B------:R-:W-:-:S05]  /*1930*/  VIADD R10, R10, 0x1 ;  /* 0x000000010a0a7836 */ /* 0x000fca0000000000 */
[----:B-----5:R-:W-:-:S13]  /*1940*/  ISETP.GE.AND P0, PT, R10, R11, PT ;  /* 0x0000000b0a00720c */ /* 0x020fda0003f06270 */
[----:B------:R-:W-:Y:S05]  /*1950*/  @!P0 BRA `(.L_x_32) ;  /* 0xfffffff000d08947 */ /* 0x000fea000383ffff */
[----:B------:R-:W-:Y:S05]  /*1960*/  EXIT ;  /* 0x000000000000794d */ /* 0x000fea0003800000 */
.L_x_33:
        /* <DEDUP_REMOVED lines=9> */
.L_x_284:


//--------------------- .text._Z13average_snipsPKdPKiPKjS2_PKfS6_S2_S6_S6_S6_PdPiS6_S6_ --------------------------
	.section	.text._Z13average_snipsPKdPKiPKjS2_PKfS6_S2_S6_S6_S6_PdPiS6_S6_,"ax",@progbits
	.align	128
        .global         _Z13average_snipsPKdPKiPKjS2_PKfS6_S2_S6_S6_S6_PdPiS6_S6_
        .type           _Z13average_snipsPKdPKiPKjS2_PKfS6_S2_S6_S6_S6_PdPiS6_S6_,@function
        .size           _Z13average_snipsPKdPKiPKjS2_PKfS6_S2_S6_S6_S6_PdPiS6_S6_,(.L_x_285 - _Z13average_snipsPKdPKiPKjS2_PKfS6_S2_S6_S6_S6_PdPiS6_S6_)
        .other          _Z13average_snipsPKdPKiPKjS2_PKfS6_S2_S6_S6_S6_PdPiS6_S6_,@"STO_CUDA_ENTRY STV_DEFAULT"
_Z13average_snipsPKdPKiPKjS2_PKfS6_S2_S6_S6_S6_PdPiS6_S6_:
.text._Z13average_snipsPKdPKiPKjS2_PKfS6_S2_S6_S6_S6_PdPiS6_S6_:
[----:B------:R-:W-:Y:S08]  /*0000*/  LDC R1, c[0x0][0x37c] ;  /* 0x0000df00ff017b82 */ /* 0x000ff00000000800 */
[----:B------:R-:W0:Y:S01]  /*0010*/  LDC.64 R2, c[0x0][0x3b0] ;  /* 0x0000ec00ff027b82 */ /* 0x000e220000000a00 */
[----:B------:R-:W0:Y:S02]  /*0020*/  LDCU.64 UR16, c[0x0][0x358] ;  /* 0x00006b00ff1077ac */ /* 0x000e240008000a00 */
[----:B0-----:R-:W2:Y:S02]  /*0030*/  LDG.E R2, desc[UR16][R2.64] ;  /* 0x0000001002027981 */ /* 0x001ea4000c1e1900 */
[----:B--2---:R-:W-:-:S13]  /*0040*/  ISETP.GE.AND P0, PT, R2, 0x1, PT ;  /* 0x000000010200780c */ /* 0x004fda0003f06270 */
[----:B------:R-:W-:Y:S05]  /*0050*/  @!P0 EXIT ;  /* 0x000000000000894d */ /* 0x000fea0003800000 */
[----:B------:R-:W0:Y:S02]  /*0060*/  LDC.64 R16, c[0x0][0x380] ;  /* 0x0000e000ff107b82 */ /* 0x000e240000000a00 */
[----:B0-----:R-:W2:Y:S04]  /*0070*/  LDG.E.64 R4, desc[UR16][R16.64+0x8] ;  /* 0x0000081010047981 */ /* 0x001ea8000c1e1b00 */
[----:B------:R-:W3:Y:S04]  /*0080*/  LDG.E.64 R6, desc[UR16][R16.64+0x20] ;  /* 0x0000201010067981 */ /* 0x000ee8000c1e1b00 */
[----:B------:R-:W4:Y:S04]  /*0090*/  LDG.E.64 R8, desc[UR16][R16.64+0x48] ;  /* 0x0000481010087981 */ /* 0x000f28000c1e1b00 */
[----:B------:R-:W5:Y:S04]  /*00a0*/  LDG.E.64 R14, desc[UR16][R16.64+0x30] ;  /* 0x00003010100e7981 */ /* 0x000f68000c1e1b00 */
[----:B------:R-:W5:Y:S04]  /*00b0*/  LDG.E.64 R10, desc[UR16][R16.64] ;  /* 0x00000010100a7981 */ /* 0x000f68000c1e1b00 */
[----:B------:R-:W5:Y:S01]  /*00c0*/  LDG.E.64 R12, desc[UR16][R16.64+0x78] ;  /* 0x00007810100c7981 */ /* 0x000f62000c1e1b00 */
[----:B------:R-:W0:Y:S01]  /*00d0*/  S2UR UR18, SR_CTAID.X ;  /* 0x00000000001279c3 */ /* 0x000e220000002500 */
[----:B------:R-:W1:Y:S01]  /*00e0*/  LDCU UR19, c[0x0][0x364] ;  /* 0x00006c80ff1377ac */ /* 0x000e620008000800 */
[----:B------:R-:W1:Y:S01]  /*00f0*/  S2R R0, SR_TID.X ;  /* 0x0000000000007919 */ /* 0x000e620000002100 */
[----:B--2---:R-:W2:Y:S08]  /*0100*/  F2I.F64.TRUNC R4, R4 ;  /* 0x0000000400047311 */ /* 0x004eb0000030d100 */
[----:B---3--:R-:W3:Y:S01]  /*0110*/  F2I.F64.TRUNC R6, R6 ;  /* 0x0000000600067311 */ /* 0x008ee2000030d100 */
[----:B--2---:R-:W-:-:S07]  /*0120*/  R2UR UR10, R4 ;  /* 0x00000000040a72ca */ /* 0x004fce00000e0000 */
[----:B----4-:R-:W2:Y:S01]  /*0130*/  F2I.F64.TRUNC R8, R8 ;  /* 0x0000000800087311 */ /* 0x010ea2000030d100 */
[----:B---3--:R-:W-:-:S07]  /*0140*/  R2UR UR11, R6 ;  /* 0x00000000060b72ca */ /* 0x008fce00000e0000 */
[----:B-----5:R-:W3:Y:S01]  /*0150*/  F2I.F64.TRUNC R14, R14 ;  /* 0x0000000e000e7311 */ /* 0x020ee2000030d100 */
[----:B0-----:R-:W-:Y:S02]  /*0160*/  UIMAD UR4, UR10, 0x5, UR18 ;  /* 0x000000050a0478a4 */ /* 0x001fe4000f8e0212 */
[----:B------:R-:W-:Y:S01]  /*0170*/  UIMAD UR6, UR10, 0x6, UR18 ;  /* 0x000000060a0678a4 */ /* 0x000fe2000f8e0212 */
[----:B--2---:R-:W-:-:S04]  /*0180*/  R2UR UR12, R8 ;  /* 0x00000000080c72ca */ /* 0x004fc800000e0000 */
[----:B------:R0:W2:Y:S01]  /*0190*/  F2I.F64.TRUNC R3, R10 ;  /* 0x0000000a00037311 */ /* 0x0000a2000030d100 */
[----:B------:R-:W-:Y:S01]  /*01a0*/  UIMAD UR7, UR10, 0x7, UR18 ;  /* 0x000000070a0778a4 */ /* 0x000fe2000f8e0212 */
[----:B------:R-:W-:Y:S02]  /*01b0*/  MOV R5, UR4 ;  /* 0x0000000400057c02 */ /* 0x000fe40008000f00 */
[----:B------:R-:W-:Y:S01]  /*01c0*/  MOV R7, UR6 ;  /* 0x0000000600077c02 */ /* 0x000fe20008000f00 */
[----:B------:R-:W-:Y:S01]  /*01d0*/  UIMAD UR14, UR10, UR11, URZ ;  /* 0x0000000b0a0e72a4 */ /* 0x000fe2000f8e02ff */
[----:B---3--:R-:W-:Y:S02]  /*01e0*/  R2UR UR13, R14 ;  /* 0x000000000e0d72ca */ /* 0x008fe400000e0000 */
[----:B------:R0:W3:Y:S01]  /*01f0*/  F2F.F32.F64 R2, R12 ;  /* 0x0000000c00027310 */ /* 0x0000e20000301000 */
[----:B------:R-:W-:Y:S01]  /*0200*/  MOV R9, UR7 ;  /* 0x0000000700097c02 */ /* 0x000fe20008000f00 */
[----:B-1----:R-:W-:-:S02]  /*0210*/  IMAD R4, R5, UR11, R0 ;  /* 0x0000000b05047c24 */ /* 0x002fc4000f8e0200 */
[--C-:B------:R-:W-:Y:S01]  /*0220*/  IMAD R5, R7, UR11, R0.reuse ;  /* 0x0000000b07057c24 */ /* 0x100fe2000f8e0200 */
[----:B------:R-:W-:Y:S01]  /*0230*/  UIMAD UR5, UR12, UR4, URZ ;  /* 0x000000040c0572a4 */ /* 0x000fe2000f8e02ff */
[----:B------:R-:W-:Y:S01]  /*0240*/  IMAD R6, R9, UR11, R0 ;  /* 0x0000000b09067c24 */ /* 0x000fe2000f8e0200 */
[----:B------:R-:W-:Y:S02]  /*0250*/  UIMAD UR15, UR10, UR12, URZ ;  /* 0x0000000c0a0f72a4 */ /* 0x000fe4000f8e02ff */
[----:B------:R-:W-:Y:S02]  /*0260*/  UIMAD UR8, UR12, UR6, URZ ;  /* 0x000000060c0872a4 */ /* 0x000fe4000f8e02ff */
[----:B------:R-:W-:Y:S01]  /*0270*/  UIMAD UR9, UR12, UR7, URZ ;  /* 0x000000070c0972a4 */ /* 0x000fe2000f8e02ff */
[----:B0-2---:R-:W-:-:S11]  /*0280*/  UMOV UR4, URZ ;  /* 0x000000ff00047c82 */ /* 0x005fd60008000000 */
.L_x_44:
[----:B------:R-:W0:Y:S01]  /*0290*/  LDCU.64 UR6, c[0x0][0x390] ;  /* 0x00007200ff0677ac */ /* 0x000e220008000a00 */
[----:B-1----:R-:W1:Y:S01]  /*02a0*/  LDC.64 R8, c[0x0][0x3a0] ;  /* 0x0000e800ff087b82 */ /* 0x002e620000000a00 */
[----:B0-----:R-:W-:-:S06]  /*02b0*/  UIMAD.WIDE.U32 UR6, UR4, 0x4, UR6 ;  /* 0x00000004040678a5 */ /* 0x001fcc000f8e0006 */
[----:B------:R-:W-:Y:S02]  /*02c0*/  MOV R11, UR7 ;  /* 0x00000007000b7c02 */ /* 0x000fe40008000f00 */
[----:B------:R-:W-:-:S05]  /*02d0*/  MOV R10, UR6 ;  /* 0x00000006000a7c02 */ /* 0x000fca0008000f00 */
[----:B------:R-:W1:Y:S02]  /*02e0*/  LDG.E R11, desc[UR16][R10.64] ;  /* 0x000000100a0b7981 */ /* 0x000e64000c1e1900 */
[----:B-1----:R-:W-:-:S06]  /*02f0*/  IMAD.WIDE R8, R11, 0x4, R8 ;  /* 0x000000040b087825 */ /* 0x002fcc00078e0208 */
[----:B------:R-:W3:Y:S02]  /*0300*/  LDG.E R9, desc[UR16][R8.64] ;  /* 0x0000001008097981 */ /* 0x000ee4000c1e1900 */
[----:B---3--:R-:W-:-:S13]  /*0310*/  FSETP.GT.AND P0, PT, R9, R2, PT ;  /* 0x000000020900720b */ /* 0x008fda0003f04000 */
[----:B------:R-:W-:Y:S05]  /*0320*/  @!P0 BRA `(.L_x_34) ;  /* 0x0000001000508947 */ /* 0x000fea0003800000 */
[----:B------:R-:W0:Y:S02]  /*0330*/  LDC.64 R8, c[0x0][0x398] ;  /* 0x0000e600ff087b82 */ /* 0x000e240000000a00 */
[----:B0-----:R-:W-:-:S06]  /*0340*/  IMAD.WIDE R8, R11, 0x4, R8 ;  /* 0x000000040b087825 */ /* 0x001fcc00078e0208 */
[----:B------:R-:W2:Y:S02]  /*0350*/  LDG.E R8, desc[UR16][R8.64] ;  /* 0x0000001008087981 */ /* 0x000ea4000c1e1900 */
[----:B--2---:R-:W-:-:S13]  /*0360*/  ISETP.NE.AND P0, PT, R8, UR18, PT ;  /* 0x0000001208007c0c */ /* 0x004fda000bf05270 */
[----:B------:R-:W-:Y:S05]  /*0370*/  @P0 BRA `(.L_x_34) ;  /* 0x00000010003c0947 */ /* 0x000fea0003800000 */
[----:B------:R-:W0:Y:S01]  /*0380*/  S2R R13, SR_TID.Y ;  /* 0x00000000000d7919 */ /* 0x000e220000002200 */
[----:B------:R-:W-:Y:S01]  /*0390*/  BSSY.RECONVERGENT B0, `(.L_x_35) ;  /* 0x000000b000007945 */ /* 0x000fe20003800200 */
[----:B0-----:R-:W-:Y:S02]  /*03a0*/  LOP3.LUT P0, RZ, R0, R13, RZ, 0xfc, !PT ;  /* 0x0000000d00ff7212 */ /* 0x001fe4000780fcff */
[----:B------:R-:W-:-:S11]  /*03b0*/  ISETP.GE.AND P1, PT, R13, UR12, PT ;  /* 0x0000000c0d007c0c */ /* 0x000fd6000bf26270 */
[----:B------:R-:W-:Y:S05]  /*03c0*/  @P0 BRA `(.L_x_36) ;  /* 0x00000000001c0947 */ /* 0x000fea0003800000 */
[----:B------:R-:W0:Y:S02]  /*03d0*/  LDCU.64 UR6, c[0x0][0x3d8] ;  /* 0x00007b00ff0677ac */ /* 0x000e240008000a00 */
[----:B0-----:R-:W-:-:S06]  /*03e0*/  UIMAD.WIDE.U32 UR6, UR18, 0x4, UR6 ;  /* 0x00000004120678a5 */ /* 0x001fcc000f8e0006 */
[----:B------:R-:W-:Y:S02]  /*03f0*/  MOV R8, UR6 ;  /* 0x0000000600087c02 */ /* 0x000fe40008000f00 */
[----:B------:R-:W-:-:S05]  /*0400*/  MOV R9, UR7 ;  /* 0x0000000700097c02 */ /* 0x000fca0008000f00 */
[----:B------:R-:W2:Y:S02]  /*0410*/  LDG.E R7, desc[UR16][R8.64] ;  /* 0x0000001008077981 */ /* 0x000ea4000c1e1900 */
[----:B--2---:R-:W-:-:S05]  /*0420*/  IADD3 R7, PT, PT, R7, 0x1, RZ ;  /* 0x0000000107077810 */ /* 0x004fca0007ffe0ff */
[----:B------:R0:W-:Y:S02]  /*0430*/  STG.E desc[UR16][R8.64], R7 ;  /* 0x0000000708007986 */ /* 0x0001e4000c101910 */
.L_x_36:
[----:B------:R-:W-:Y:S05]  /*0440*/  BSYNC.RECONVERGENT B0 ;  /* 0x0000000000007941 */ /* 0x000fea0003800200 */
.L_x_35:
[----:B------:R-:W-:Y:S04]  /*0450*/  BSSY.RECONVERGENT B0, `(.L_x_34) ;  /* 0x0000101000007945 */ /* 0x000fe80003800200 */
[----:B------:R-:W-:Y:S05]  /*0460*/  @P1 BRA `(.L_x_37) ;  /* 0x0000000c00fc1947 */ /* 0x000fea0003800000 */
[----:B------:R-:W1:Y:S01]  /*0470*/  LDC.64 R20, c[0x0][0x388] ;  /* 0x0000e200ff147b82 */ /* 0x000e620000000a00 */
[----:B0-----:R-:W-:-:S07]  /*0480*/  MOV R7, R13 ;  /* 0x0000000d00077202 */ /* 0x001fce0000000f00 */
[----:B------:R-:W0:Y:S01]  /*0490*/  LDC.64 R18, c[0x0][0x3a8] ;  /* 0x0000ea00ff127b82 */ /* 0x000e220000000a00 */
[----:B-1----:R-:W-:-:S04]  /*04a0*/  IMAD.WIDE R20, R11, 0x4, R20 ;  /* 0x000000040b147825 */ /* 0x002fc800078e0214 */
[----:B0-----:R-:W-:-:S07]  /*04b0*/  IMAD.WIDE R18, R11, 0x4, R18 ;  /* 0x000000040b127825 */ /* 0x001fce00078e0212 */
.L_x_43:
[----:B------:R-:W-:Y:S01]  /*04c0*/  UISETP.GE.AND UP0, UPT, UR13, 0x1, UPT ;  /* 0x000000010d00788c */ /* 0x000fe2000bf06270 */
[----:B------:R-:W-:-:S08]  /*04d0*/  CS2R R26, SRZ ;  /* 0x00000000001a7805 */ /* 0x000fd0000001ff00 */
[----:B-1----:R-:W-:Y:S05]  /*04e0*/  BRA.U !UP0, `(.L_x_38) ;  /* 0x0000000d08887547 */ /* 0x002fea000b800000 */
[----:B------:R-:W-:Y:S01]  /*04f0*/  UISETP.GE.U32.AND UP0, UPT, UR13, 0x8, UPT ;  /* 0x000000080d00788c */ /* 0x000fe2000bf06070 */
[----:B------:R-:W-:Y:S01]  /*0500*/  HFMA2 R8, -RZ, RZ, 0, 0 ;  /* 0x00000000ff087431 */ /* 0x000fe200000001ff */
[----:B------:R-:W-:-:S07]  /*0510*/  CS2R R26, SRZ ;  /* 0x00000000001a7805 */ /* 0x000fce000001ff00 */
[----:B------:R-:W-:Y:S05]  /*0520*/  BRA.U !UP0, `(.L_x_39) ;  /* 0x0000000908007547 */ /* 0x000fea000b800000 */
[----:B------:R-:W-:Y:S01]  /*0530*/  UIMAD UR20, UR10, 0x3, UR18 ;  /* 0x000000030a1478a4 */ /* 0x000fe2000f8e0212 */
[----:B------:R-:W-:Y:S01]  /*0540*/  MOV R16, UR12 ;  /* 0x0000000c00107c02 */ /* 0x000fe20008000f00 */
[----:B------:R-:W-:Y:S01]  /*0550*/  UIADD3 UR7, UPT, UPT, UR10, UR18, URZ ;  /* 0x000000120a077290 */ /* 0x000fe2000fffe0ff */
[----:B------:R-:W-:Y:S01]  /*0560*/  MOV R11, UR11 ;  /* 0x0000000b000b7c02 */ /* 0x000fe20008000f00 */
[----:B------:R-:W-:Y:S01]  /*0570*/  UIADD3 UR22, UPT, UPT, UR10, UR18, URZ ;  /* 0x000000120a167290 */ /* 0x000fe2000fffe0ff */
[----:B------:R-:W-:Y:S01]  /*0580*/  IADD3 R8, PT, PT, R7, UR5, RZ ;  /* 0x0000000507087c10 */ /* 0x000fe2000fffe0ff */
[----:B------:R-:W-:Y:S01]  /*0590*/  ULEA UR23, UR10, UR18, 0x1 ;  /* 0x000000120a177291 */ /* 0x000fe2000f8e08ff */
[----:B------:R-:W-:Y:S01]  /*05a0*/  IMAD R39, R16, UR20, R7 ;  /* 0x0000001410277c24 */ /* 0x000fe2000f8e0207 */
[----:B------:R-:W-:Y:S01]  /*05b0*/  UIMAD UR25, UR10, 0x3, UR18 ;  /* 0x000000030a1978a4 */ /* 0x000fe2000f8e0212 */
[----:B------:R-:W-:Y:S01]  /*05c0*/  MOV R16, UR7 ;  /* 0x0000000700107c02 */ /* 0x000fe20008000f00 */
[----:B------:R-:W-:Y:S01]  /*05d0*/  ULEA UR26, UR10, UR18, 0x2 ;  /* 0x000000120a1a7291 */ /* 0x000fe2000f8e10ff */
[----:B------:R-:W-:Y:S01]  /*05e0*/  MOV R35, UR22 ;  /* 0x0000001600237c02 */ /* 0x000fe20008000f00 */
[----:B------:R-:W-:Y:S01]  /*05f0*/  ULOP3.LUT UR6, UR13, 0x7ffffff8, URZ, 0xc0, !UPT ;  /* 0x7ffffff80d067892 */ /* 0x000fe2000f8ec0ff */
[----:B------:R-:W-:Y:S01]  /*0600*/  MOV R15, UR23 ;  /* 0x00000017000f7c02 */ /* 0x000fe20008000f00 */
[----:B------:R-:W-:Y:S01]  /*0610*/  UIMAD UR21, UR12, UR18, URZ ;  /* 0x000000120c1572a4 */ /* 0x000fe2000f8e02ff */
[----:B------:R-:W-:Y:S01]  /*0620*/  MOV R31, UR25 ;  /* 0x00000019001f7c02 */ /* 0x000fe20008000f00 */
[----:B------:R-:W-:Y:S01]  /*0630*/  UIADD3 UR6, UPT, UPT, -UR6, URZ, URZ ;  /* 0x000000ff06067290 */ /* 0x000fe2000fffe1ff */
[----:B------:R-:W-:Y:S01]  /*0640*/  MOV R33, UR26 ;  /* 0x0000001a00217c02 */ /* 0x000fe20008000f00 */
[----:B------:R-:W-:Y:S01]  /*0650*/  UIMAD UR24, UR12, UR23, URZ ;  /* 0x000000170c1872a4 */ /* 0x000fe2000f8e02ff */
[----:B------:R-:W-:Y:S01]  /*0660*/  IMAD R12, R11, UR18, R0 ;  /* 0x000000120b0c7c24 */ /* 0x000fe2000f8e0200 */
[----:B------:R-:W-:-:S02]  /*0670*/  UIMAD UR27, UR12, UR26, URZ ;  /* 0x0000001a0c1b72a4 */ /* 0x000fc4000f8e02ff */
[----:B------:R-:W-:Y:S01]  /*0680*/  IMAD R41, R16, UR12, R7 ;  /* 0x0000000c10297c24 */ /* 0x000fe2000f8e0207 */
[C---:B------:R-:W-:Y:S02]  /*0690*/  IADD3 R9, PT, PT, R7.reuse, UR8, RZ ;  /* 0x0000000807097c10 */ /* 0x040fe4000fffe0ff */
[----:B------:R-:W-:Y:S02]  /*06a0*/  CS2R R26, SRZ ;  /* 0x00000000001a7805 */ /* 0x000fe4000001ff00 */
[----:B------:R-:W-:Y:S01]  /*06b0*/  IADD3 R10, PT, PT, R7, UR9, RZ ;  /* 0x00000009070a7c10 */ /* 0x000fe2000fffe0ff */
[--C-:B------:R-:W-:Y:S01]  /*06c0*/  IMAD R35, R35, UR11, R0.reuse ;  /* 0x0000000b23237c24 */ /* 0x100fe2000f8e0200 */
[----:B------:R-:W-:Y:S01]  /*06d0*/  MOV R13, R6 ;  /* 0x00000006000d7202 */ /* 0x000fe20000000f00 */
[--C-:B------:R-:W-:Y:S01]  /*06e0*/  IMAD R15, R15, UR11, R0.reuse ;  /* 0x0000000b0f0f7c24 */ /* 0x100fe2000f8e0200 */
[----:B------:R-:W-:Y:S01]  /*06f0*/  MOV R14, R5 ;  /* 0x00000005000e7202 */ /* 0x000fe20000000f00 */
[--C-:B------:R-:W-:Y:S01]  /*0700*/  IMAD R31, R31, UR11, R0.reuse ;  /* 0x0000000b1f1f7c24 */ /* 0x100fe2000f8e0200 */
[----:B------:R-:W-:Y:S01]  /*0710*/  MOV R17, R4 ;  /* 0x0000000400117202 */ /* 0x000fe20000000f00 */
[----:B------:R-:W-:Y:S01]  /*0720*/  IMAD R33, R33, UR11, R0 ;  /* 0x0000000b21217c24 */ /* 0x000fe2000f8e0200 */
[----:B------:R-:W-:-:S02]  /*0730*/  IADD3 R11, PT, PT, R7, UR21, RZ ;  /* 0x00000015070b7c10 */ /* 0x000fc4000fffe0ff */
[C---:B------:R-:W-:Y:S02]  /*0740*/  IADD3 R37, PT, PT, R7.reuse, UR24, RZ ;  /* 0x0000001807257c10 */ /* 0x040fe4000fffe0ff */
[----:B------:R-:W-:Y:S02]  /*0750*/  IADD3 R16, PT, PT, R7, UR27, RZ ;  /* 0x0000001b07107c10 */ /* 0x000fe4000fffe0ff */
[----:B------:R-:W-:-:S07]  /*0760*/  MOV R32, UR6 ;  /* 0x0000000600207c02 */ /* 0x000fce0008000f00 */
.L_x_40:
[----:B------:R-:W0:Y:S08]  /*0770*/  LDC.64 R22, c[0x0][0x3c0] ;  /* 0x0000f000ff167b82 */ /* 0x000e300000000a00 */
[----:B------:R-:W1:Y:S01]  /*0780*/  LDC.64 R24, c[0x0][0x3c8] ;  /* 0x0000f200ff187b82 */ /* 0x000e620000000a00 */
[----:B0-----:R-:W-:-:S06]  /*0790*/  IMAD.WIDE R42, R12, 0x4, R22 ;  /* 0x000000040c2a7825 */ /* 0x001fcc00078e0216 */
[----:B------:R-:W2:Y:S01]  /*07a0*/  LDG.E R43, desc[UR16][R42.64] ;  /* 0x000000102a2b7981 */ /* 0x000ea2000c1e1900 */
[----:B-1----:R-:W-:-:S05]  /*07b0*/  IMAD.WIDE R28, R11, 0x4, R24 ;  /* 0x000000040b1c7825 */ /* 0x002fca00078e0218 */
[----:B------:R0:W2:Y:S01]  /*07c0*/  LDG.E R36, desc[UR16][R28.64] ;  /* 0x000000101c247981 */ /* 0x0000a2000c1e1900 */
[----:B------:R-:W-:-:S05]  /*07d0*/  IMAD.WIDE R44, R41, 0x4, R24 ;  /* 0x00000004292c7825 */ /* 0x000fca00078e0218 */
[----:B------:R1:W3:Y:S01]  /*07e0*/  LDG.E R34, desc[UR16][R44.64] ;  /* 0x000000102c227981 */ /* 0x0002e2000c1e1900 */
[----:B0-----:R-:W-:-:S05]  /*07f0*/  IMAD.WIDE R28, R35, 0x4, R22 ;  /* 0x00000004231c7825 */ /* 0x001fca00078e0216 */
[----:B------:R0:W3:Y:S01]  /*0800*/  LDG.E R30, desc[UR16][R28.64] ;  /* 0x000000101c1e7981 */ /* 0x0000e2000c1e1900 */
[----:B-1----:R-:W-:-:S06]  /*0810*/  IMAD.WIDE R44, R37, 0x4, R24 ;  /* 0x00000004252c7825 */ /* 0x002fcc00078e0218 */
[----:B------:R-:W4:Y:S01]  /*0820*/  LDG.E R45, desc[UR16][R44.64] ;  /* 0x000000102c2d7981 */ /* 0x000f22000c1e1900 */
[----:B0-----:R-:W-:-:S05]  /*0830*/  IMAD.WIDE R28, R15, 0x4, R22 ;  /* 0x000000040f1c7825 */ /* 0x001fca00078e0216 */
[----:B------:R0:W4:Y:S02]  /*0840*/  LDG.E R40, desc[UR16][R28.64] ;  /* 0x000000101c287981 */ /* 0x000124000c1e1900 */
[----:B0-----:R-:W-:-:S04]  /*0850*/  IMAD.WIDE R28, R31, 0x4, R22 ;  /* 0x000000041f1c7825 */ /* 0x001fc800078e0216 */
[----:B--2---:R-:W-:Y:S01]  /*0860*/  FMUL R44, R43, R36 ;  /* 0x000000242b2c7220 */ /* 0x004fe20000400000 */
[----:B------:R-:W-:Y:S01]  /*0870*/  IMAD.WIDE R42, R39, 0x4, R24 ;  /* 0x00000004272a7825 */ /* 0x000fe200078e0218 */
[----:B------:R-:W2:Y:S04]  /*0880*/  LDG.E R36, desc[UR16][R28.64] ;  /* 0x000000101c247981 */ /* 0x000ea8000c1e1900 */
[----:B------:R0:W2:Y:S02]  /*0890*/  LDG.E R38, desc[UR16][R42.64] ;  /* 0x000000102a267981 */ /* 0x0000a4000c1e1900 */
[----:B0-----:R-:W0:Y:S01]  /*08a0*/  F2F.F64.F32 R42, R44 ;  /* 0x0000002c002a7310 */ /* 0x001e220000201800 */
[----:B---3--:R-:W-:-:S07]  /*08b0*/  FMUL R30, R30, R34 ;  /* 0x000000221e1e7220 */ /* 0x008fce0000400000 */
[----:B------:R-:W1:Y:S01]  /*08c0*/  F2F.F64.F32 R28, R30 ;  /* 0x0000001e001c7310 */ /* 0x000e620000201800 */
[----:B----4-:R-:W-:Y:S01]  /*08d0*/  FMUL R40, R40, R45 ;  /* 0x0000002d28287220 */ /* 0x010fe20000400000 */
[----:B0-----:R-:W-:-:S06]  /*08e0*/  DADD R42, R42, R26 ;  /* 0x000000002a2a7229 */ /* 0x001fcc000000001a */
[----:B------:R-:W0:Y:S02]  /*08f0*/  F2F.F64.F32 R26, R40 ;  /* 0x00000028001a7310 */ /* 0x000e240000201800 */
[----:B-1----:R-:W-:Y:S01]  /*0900*/  DADD R28, R42, R28 ;  /* 0x000000002a1c7229 */ /* 0x002fe2000000001c */
[----:B------:R-:W-:-:S04]  /*0910*/  IMAD.WIDE R44, R33, 0x4, R22 ;  /* 0x00000004212c7825 */ /* 0x000fc800078e0216 */
[----:B------:R-:W-:Y:S02]  /*0920*/  IMAD.WIDE R42, R17, 0x4, R22 ;  /* 0x00000004112a7825 */ /* 0x000fe400078e0216 */
[----:B------:R-:W3:Y:S01]  /*0930*/  LDG.E R45, desc[UR16][R44.64] ;  /* 0x000000102c2d7981 */ /* 0x000ee2000c1e1900 */
[----:B0-----:R-:W-:-:S03]  /*0940*/  DADD R26, R28, R26 ;  /* 0x000000001c1a7229 */ /* 0x001fc6000000001a */
[----:B------:R-:W4:Y:S01]  /*0950*/  LDG.E R43, desc[UR16][R42.64] ;  /* 0x000000102a2b7981 */ /* 0x000f22000c1e1900 */
[----:B------:R-:W-:-:S05]  /*0960*/  IMAD.WIDE R28, R16, 0x4, R24 ;  /* 0x00000004101c7825 */ /* 0x000fca00078e0218 */
[----:B------:R0:W3:Y:S02]  /*0970*/  LDG.E R34, desc[UR16][R28.64] ;  /* 0x000000101c227981 */ /* 0x0000e4000c1e1900 */
[----:B0-----:R-:W-:-:S05]  /*0980*/  IMAD.WIDE R28, R8, 0x4, R24 ;  /* 0x00000004081c7825 */ /* 0x001fca00078e0218 */
[----:B------:R0:W4:Y:S02]  /*0990*/  LDG.E R30, desc[UR16][R28.64] ;  /* 0x000000101c1e7981 */ /* 0x000124000c1e1900 */
[----:B0-----:R-:W-:-:S04]  /*09a0*/  IMAD.WIDE R28, R14, 0x4, R22 ;  /* 0x000000040e1c7825 */ /* 0x001fc800078e0216 */
[----:B------:R-:W-:-:S06]  /*09b0*/  IMAD.WIDE R22, R13, 0x4, R22 ;  /* 0x000000040d167825 */ /* 0x000fcc00078e0216 */
[----:B------:R-:W5:Y:S01]  /*09c0*/  LDG.E R22, desc[UR16][R22.64] ;  /* 0x0000001016167981 */ /* 0x000f62000c1e1900 */
[----:B--2---:R-:W-:-:S03]  /*09d0*/  FMUL R38, R36, R38 ;  /* 0x0000002624267220 */ /* 0x004fc60000400000 */
[----:B------:R0:W2:Y:S02]  /*09e0*/  LDG.E R36, desc[UR16][R28.64] ;  /* 0x000000101c247981 */ /* 0x0000a4000c1e1900 */
[----:B0-----:R-:W-:-:S05]  /*09f0*/  IMAD.WIDE R28, R9, 0x4, R24 ;  /* 0x00000004091c7825 */ /* 0x001fca00078e0218 */
[----:B------:R0:W2:Y:S01]  /*0a00*/  LDG.E R40, desc[UR16][R28.64] ;  /* 0x000000101c287981 */ /* 0x0000a2000c1e1900 */
[----:B------:R-:W-:-:S06]  /*0a10*/  IMAD.WIDE R24, R10, 0x4, R24 ;  /* 0x000000040a187825 */ /* 0x000fcc00078e0218 */
[----:B------:R1:W5:Y:S01]  /*0a20*/  LDG.E R25, desc[UR16][R24.64] ;  /* 0x0000001018197981 */ /* 0x000362000c1e1900 */
[----:B0-----:R-:W-:-:S04]  /*0a30*/  MOV R28, UR14 ;  /* 0x0000000e001c7c02 */ /* 0x001fc80008000f00 */
[----:B------:R-:W-:Y:S01]  /*0a40*/  LEA R35, R28, R35, 0x3 ;  /* 0x000000231c237211 */ /* 0x000fe200078e18ff */
[----:B---3--:R-:W-:Y:S02]  /*0a50*/  FMUL R34, R45, R34 ;  /* 0x000000222d227220 */ /* 0x008fe40000400000 */
[----:B------:R-:W0:Y:S01]  /*0a60*/  F2F.F64.F32 R44, R38 ;  /* 0x00000026002c7310 */ /* 0x000e220000201800 */
[----:B----4-:R-:W-:-:S07]  /*0a70*/  FMUL R30, R43, R30 ;  /* 0x0000001e2b1e7220 */ /* 0x010fce0000400000 */
[----:B------:R-:W3:Y:S01]  /*0a80*/  F2F.F64.F32 R42, R34 ;  /* 0x00000022002a7310 */ /* 0x000ee20000201800 */
[----:B0-----:R-:W-:-:S07]  /*0a90*/  DADD R44, R26, R44 ;  /* 0x000000001a2c7229 */ /* 0x001fce000000002c */
[----:B------:R-:W0:Y:S01]  /*0aa0*/  F2F.F64.F32 R26, R30 ;  /* 0x0000001e001a7310 */ /* 0x000e220000201800 */
[----:B---3--:R-:W-:Y:S01]  /*0ab0*/  DADD R42, R44, R42 ;  /* 0x000000002c2a7229 */ /* 0x008fe2000000002a */
[----:B------:R-:W-:-:S07]  /*0ac0*/  IADD3 R32, PT, PT, R32, 0x8, RZ ;  /* 0x0000000820207810 */ /* 0x000fce0007ffe0ff */
[----:B0-----:R-:W-:Y:S01]  /*0ad0*/  DADD R26, R42, R26 ;  /* 0x000000002a1a7229 */ /* 0x001fe2000000001a */
[----:B------:R-:W-:Y:S02]  /*0ae0*/  ISETP.NE.AND P0, PT, R32, RZ, PT ;  /* 0x000000ff2000720c */ /* 0x000fe40003f05270 */
[----:B-1----:R-:W-:Y:S02]  /*0af0*/  MOV R24, UR14 ;  /* 0x0000000e00187c02 */ /* 0x002fe40008000f00 */
[----:B------:R-:W-:Y:S02]  /*0b00*/  MOV R30, UR14 ;  /* 0x0000000e001e7c02 */ /* 0x000fe40008000f00 */
[----:B------:R-:W-:Y:S02]  /*0b10*/  MOV R38, UR14 ;  /* 0x0000000e00267c02 */ /* 0x000fe40008000f00 */
[C---:B------:R-:W-:Y:S02]  /*0b20*/  LEA R15, R24.reuse, R15, 0x3 ;  /* 0x0000000f180f7211 */ /* 0x040fe400078e18ff */
[----:B------:R-:W-:-:S02]  /*0b30*/  LEA R17, R24, R17, 0x3 ;  /* 0x0000001118117211 */ /* 0x000fc400078e18ff */
[----:B------:R-:W-:Y:S02]  /*0b40*/  LEA R13, R30, R13, 0x3 ;  /* 0x0000000d1e0d7211 */ /* 0x000fe400078e18ff */
[----:B------:R-:W-:Y:S02]  /*0b50*/  MOV R43, UR14 ;  /* 0x0000000e002b7c02 */ /* 0x000fe40008000f00 */
[----:B------:R-:W-:Y:S02]  /*0b60*/  MOV R24, UR15 ;  /* 0x0000000f00187c02 */ /* 0x000fe40008000f00 */
[----:B------:R-:W-:Y:S01]  /*0b70*/  MOV R30, UR15 ;  /* 0x0000000f001e7c02 */ /* 0x000fe20008000f00 */
[----:B------:R-:W-:Y:S01]  /*0b80*/  IMAD R33, R38, 0x8, R33 ;  /* 0x0000000826217824 */ /* 0x000fe200078e0221 */
[----:B------:R-:W-:Y:S02]  /*0b90*/  LEA R12, R43, R12, 0x3 ;  /* 0x0000000c2b0c7211 */ /* 0x000fe400078e18ff */
[----:B------:R-:W-:-:S02]  /*0ba0*/  LEA R41, R24, R41, 0x3 ;  /* 0x0000002918297211 */ /* 0x000fc400078e18ff */
[----:B------:R-:W-:Y:S02]  /*0bb0*/  LEA R39, R30, R39, 0x3 ;  /* 0x000000271e277211 */ /* 0x000fe400078e18ff */
[----:B------:R-:W-:Y:S01]  /*0bc0*/  LEA R11, R24, R11, 0x3 ;  /* 0x0000000b180b7211 */ /* 0x000fe200078e18ff */
[----:B--2---:R-:W-:-:S06]  /*0bd0*/  FMUL R28, R36, R40 ;  /* 0x00000028241c7220 */ /* 0x004fcc0000400000 */
[----:B------:R-:W0:Y:S01]  /*0be0*/  F2F.F64.F32 R28, R28 ;  /* 0x0000001c001c7310 */ /* 0x000e220000201800 */
[----:B-----5:R-:W-:-:S07]  /*0bf0*/  FMUL R22, R22, R25 ;  /* 0x0000001916167220 */ /* 0x020fce0000400000 */
[----:B------:R-:W1:Y:S01]  /*0c00*/  F2F.F64.F32 R22, R22 ;  /* 0x0000001600167310 */ /* 0x000e620000201800 */
[----:B------:R-:W-:Y:S01]  /*0c10*/  MOV R25, UR14 ;  /* 0x0000000e00197c02 */ /* 0x000fe20008000f00 */
[----:B0-----:R-:W-:-:S03]  /*0c20*/  DADD R26, R26, R28 ;  /* 0x000000001a1a7229 */ /* 0x001fc6000000001c */
[----:B------:R-:W-:Y:S02]  /*0c30*/  LEA R14, R25, R14, 0x3 ;  /* 0x0000000e190e7211 */ /* 0x000fe400078e18ff */
[----:B------:R-:W-:Y:S02]  /*0c40*/  MOV R36, UR14 ;  /* 0x0000000e00247c02 */ /* 0x000fe40008000f00 */
[----:B------:R-:W-:Y:S01]  /*0c50*/  MOV R28, UR15 ;  /* 0x0000000f001c7c02 */ /* 0x000fe20008000f00 */
[----:B-1----:R-:W-:Y:S01]  /*0c60*/  DADD R26, R26, R22 ;  /* 0x000000001a1a7229 */ /* 0x002fe20000000016 */
[----:B------:R-:W-:Y:S01]  /*0c70*/  MOV R25, UR15 ;  /* 0x0000000f00197c02 */ /* 0x000fe20008000f00 */
[----:B------:R-:W-:Y:S01]  /*0c80*/  IMAD.U32 R22, RZ, RZ, UR15 ;  /* 0x0000000fff167e24 */ /* 0x000fe2000f8e00ff */
[----:B------:R-:W-:Y:S02]  /*0c90*/  MOV R23, UR15 ;  /* 0x0000000f00177c02 */ /* 0x000fe40008000f00 */
[----:B------:R-:W-:-:S02]  /*0ca0*/  LEA R31, R36, R31, 0x3 ;  /* 0x0000001f241f7211 */ /* 0x000fc400078e18ff */
[----:B------:R-:W-:Y:S02]  /*0cb0*/  LEA R37, R28, R37, 0x3 ;  /* 0x000000251c257211 */ /* 0x000fe400078e18ff */
[----:B------:R-:W-:Y:S02]  /*0cc0*/  LEA R16, R25, R16, 0x3 ;  /* 0x0000001019107211 */ /* 0x000fe400078e18ff */
[----:B------:R-:W-:Y:S02]  /*0cd0*/  LEA R8, R23, R8, 0x3 ;  /* 0x0000000817087211 */ /* 0x000fe400078e18ff */
[----:B------:R-:W-:Y:S02]  /*0ce0*/  LEA R9, R22, R9, 0x3 ;  /* 0x0000000916097211 */ /* 0x000fe400078e18ff */
[----:B------:R-:W-:Y:S01]  /*0cf0*/  LEA R10, R25, R10, 0x3 ;  /* 0x0000000a190a7211 */ /* 0x000fe200078e18ff */
[----:B------:R-:W-:Y:S06]  /*0d00*/  @P0 BRA `(.L_x_40) ;  /* 0xfffffff800980947 */ /* 0x000fec000383ffff */
[----:B------:R-:W-:-:S06]  /*0d10*/  ULOP3.LUT UR6, UR13, 0x7ffffff8, URZ, 0xc0, !UPT ;  /* 0x7ffffff80d067892 */ /* 0x000fcc000f8ec0ff */
[----:B------:R-:W-:-:S07]  /*0d20*/  MOV R8, UR6 ;  /* 0x0000000600087c02 */ /* 0x000fce0008000f00 */
.L_x_39:
[----:B------:R-:W-:-:S04]  /*0d30*/  ULOP3.LUT UR6, UR13, 0x7, URZ, 0xc0, !UPT ;  /* 0x000000070d067892 */ /* 0x000fc8000f8ec0ff */
[----:B------:R-:W-:-:S09]  /*0d40*/  UISETP.NE.AND UP0, UPT, UR6, URZ, UPT ;  /* 0x000000ff0600728c */ /* 0x000fd2000bf05270 */
[----:B------:R-:W-:Y:S05]  /*0d50*/  BRA.U !UP0, `(.L_x_38) ;  /* 0x00000005086c7547 */ /* 0x000fea000b800000 */
[----:B------:R-:W-:Y:S02]  /*0d60*/  UIADD3 UR6, UPT, UPT, UR6, -0x1, URZ ;  /* 0xffffffff06067890 */ /* 0x000fe4000fffe0ff */
[----:B------:R-:W-:Y:S02]  /*0d70*/  ULOP3.LUT UP1, UR7, UR13, 0x3, URZ, 0xc0, !UPT ;  /* 0x000000030d077892 */ /* 0x000fe4000f82c0ff */
[----:B------:R-:W-:-:S09]  /*0d80*/  UISETP.GE.U32.AND UP0, UPT, UR6, 0x3, UPT ;  /* 0x000000030600788c */ /* 0x000fd2000bf06070 */
[----:B------:R-:W-:Y:S05]  /*0d90*/  BRA.U !UP0, `(.L_x_41) ;  /* 0x0000000108b07547 */ /* 0x000fea000b800000 */
[----:B------:R-:W0:Y:S01]  /*0da0*/  LDC.64 R10, c[0x0][0x3c8] ;  /* 0x0000f200ff0a7b82 */ /* 0x000e220000000a00 */
[----:B------:R-:W-:-:S05]  /*0db0*/  MOV R9, UR10 ;  /* 0x0000000a00097c02 */ /* 0x000fca0008000f00 */
[----:B------:R-:W-:Y:S02]  /*0dc0*/  IMAD R9, R8, R9, UR18 ;  /* 0x0000001208097e24 */ /* 0x000fe4000f8e0209 */
[----:B------:R-:W1:Y:S02]  /*0dd0*/  LDC.64 R12, c[0x0][0x3c0] ;  /* 0x0000f000ff0c7b82 */ /* 0x000e640000000a00 */
[C---:B------:R-:W-:Y:S01]  /*0de0*/  IMAD R15, R9.reuse, UR12, R7 ;  /* 0x0000000c090f7c24 */ /* 0x040fe2000f8e0207 */
[C---:B------:R-:W-:Y:S01]  /*0df0*/  IADD3 R22, PT, PT, R9.reuse, UR10, RZ ;  /* 0x0000000a09167c10 */ /* 0x040fe2000fffe0ff */
[----:B------:R-:W-:-:S04]  /*0e00*/  IMAD R17, R9, UR11, R0 ;  /* 0x0000000b09117c24 */ /* 0x000fc8000f8e0200 */
[C---:B------:R-:W-:Y:S02]  /*0e10*/  IMAD R25, R22.reuse, UR12, R7 ;  /* 0x0000000c16197c24 */ /* 0x040fe4000f8e0207 */
[C---:B------:R-:W-:Y:S01]  /*0e20*/  IMAD R23, R22.reuse, UR11, R0 ;  /* 0x0000000b16177c24 */ /* 0x040fe2000f8e0200 */
[----:B------:R-:W-:Y:S01]  /*0e30*/  IADD3 R30, PT, PT, R22, UR10, RZ ;  /* 0x0000000a161e7c10 */ /* 0x000fe2000fffe0ff */
[----:B0-----:R-:W-:-:S04]  /*0e40*/  IMAD.WIDE R14, R15, 0x4, R10 ;  /* 0x000000040f0e7825 */ /* 0x001fc800078e020a */
[----:B-1----:R-:W-:Y:S02]  /*0e50*/  IMAD.WIDE R16, R17, 0x4, R12 ;  /* 0x0000000411107825 */ /* 0x002fe400078e020c */
[----:B------:R-:W2:Y:S02]  /*0e60*/  LDG.E R14, desc[UR16][R14.64] ;  /* 0x000000100e0e7981 */ /* 0x000ea4000c1e1900 */
[----:B------:R-:W-:Y:S02]  /*0e70*/  IMAD.WIDE R24, R25, 0x4, R10 ;  /* 0x0000000419187825 */ /* 0x000fe400078e020a */
[----:B------:R0:W2:Y:S02]  /*0e80*/  LDG.E R9, desc[UR16][R16.64] ;  /* 0x0000001010097981 */ /* 0x0000a4000c1e1900 */
[----:B------:R-:W-:Y:S02]  /*0e90*/  IMAD.WIDE R22, R23, 0x4, R12 ;  /* 0x0000000417167825 */ /* 0x000fe400078e020c */
[----:B------:R-:W3:Y:S02]  /*0ea0*/  LDG.E R25, desc[UR16][R24.64] ;  /* 0x0000001018197981 */ /* 0x000ee4000c1e1900 */
[----:B------:R-:W-:-:S02]  /*0eb0*/  IMAD R29, R30, UR11, R0 ;  /* 0x0000000b1e1d7c24 */ /* 0x000fc4000f8e0200 */
[C---:B------:R-:W-:Y:S01]  /*0ec0*/  IMAD R31, R30.reuse, UR12, R7 ;  /* 0x0000000c1e1f7c24 */ /* 0x040fe2000f8e0207 */
[----:B------:R1:W3:Y:S01]  /*0ed0*/  LDG.E R32, desc[UR16][R22.64] ;  /* 0x0000001016207981 */ /* 0x0002e2000c1e1900 */
[----:B------:R-:W-:Y:S01]  /*0ee0*/  IMAD.WIDE R28, R29, 0x4, R12 ;  /* 0x000000041d1c7825 */ /* 0x000fe200078e020c */
[----:B------:R-:W-:-:S03]  /*0ef0*/  IADD3 R30, PT, PT, R30, UR10, RZ ;  /* 0x0000000a1e1e7c10 */ /* 0x000fc6000fffe0ff */
[----:B0-----:R-:W-:Y:S02]  /*0f00*/  IMAD.WIDE R16, R31, 0x4, R10 ;  /* 0x000000041f107825 */ /* 0x001fe400078e020a */
[----:B------:R-:W4:Y:S02]  /*0f10*/  LDG.E R28, desc[UR16][R28.64] ;  /* 0x000000101c1c7981 */ /* 0x000f24000c1e1900 */
[C---:B------:R-:W-:Y:S02]  /*0f20*/  IMAD R31, R30.reuse, UR11, R0 ;  /* 0x0000000b1e1f7c24 */ /* 0x040fe4000f8e0200 */
[----:B------:R-:W-:Y:S01]  /*0f30*/  IMAD R15, R30, UR12, R7 ;  /* 0x0000000c1e0f7c24 */ /* 0x000fe2000f8e0207 */
[----:B------:R-:W4:Y:S01]  /*0f40*/  LDG.E R17, desc[UR16][R16.64] ;  /* 0x0000001010117981 */ /* 0x000f22000c1e1900 */
[----:B------:R-:W-:-:S04]  /*0f50*/  IMAD.WIDE R30, R31, 0x4, R12 ;  /* 0x000000041f1e7825 */ /* 0x000fc800078e020c */
[----:B-1----:R-:W-:Y:S02]  /*0f60*/  IMAD.WIDE R22, R15, 0x4, R10 ;  /* 0x000000040f167825 */ /* 0x002fe400078e020a */
[----:B------:R-:W5:Y:S04]  /*0f70*/  LDG.E R30, desc[UR16][R30.64] ;  /* 0x000000101e1e7981 */ /* 0x000f68000c1e1900 */
[----:B------:R-:W5:Y:S01]  /*0f80*/  LDG.E R23, desc[UR16][R22.64] ;  /* 0x0000001016177981 */ /* 0x000f62000c1e1900 */
[----:B------:R-:W-:Y:S01]  /*0f90*/  IADD3 R8, PT, PT, R8, 0x4, RZ ;  /* 0x0000000408087810 */ /* 0x000fe20007ffe0ff */
[----:B--2---:R-:W-:-:S04]  /*0fa0*/  FMUL R9, R9, R14 ;  /* 0x0000000e09097220 */ /* 0x004fc80000400000 */
[----:B------:R-:W0:Y:S01]  /*0fb0*/  F2F.F64.F32 R10, R9 ;  /* 0x00000009000a7310 */ /* 0x000e220000201800 */
[----:B---3--:R-:W-:-:S07]  /*0fc0*/  FMUL R12, R32, R25 ;  /* 0x00000019200c7220 */ /* 0x008fce0000400000 */
[----:B------:R-:W1:Y:S01]  /*0fd0*/  F2F.F64.F32 R12, R12 ;  /* 0x0000000c000c7310 */ /* 0x000e620000201800 */
[----:B----4-:R-:W-:Y:S01]  /*0fe0*/  FMUL R14, R28, R17 ;  /* 0x000000111c0e7220 */ /* 0x010fe20000400000 */
[----:B0-----:R-:W-:-:S06]  /*0ff0*/  DADD R10, R26, R10 ;  /* 0x000000001a0a7229 */ /* 0x001fcc000000000a */
[----:B------:R-:W0:Y:S01]  /*1000*/  F2F.F64.F32 R14, R14 ;  /* 0x0000000e000e7310 */ /* 0x000e220000201800 */
[----:B-----5:R-:W-:Y:S01]  /*1010*/  FMUL R16, R30, R23 ;  /* 0x000000171e107220 */ /* 0x020fe20000400000 */
[----:B-1----:R-:W-:-:S06]  /*1020*/  DADD R10, R10, R12 ;  /* 0x000000000a0a7229 */ /* 0x002fcc000000000c */
[----:B------:R-:W1:Y:S02]  /*1030*/  F2F.F64.F32 R26, R16 ;  /* 0x00000010001a7310 */ /* 0x000e640000201800 */
[----:B0-----:R-:W-:-:S08]  /*1040*/  DADD R10, R10, R14 ;  /* 0x000000000a0a7229 */ /* 0x001fd0000000000e */
[----:B-1----:R-:W-:-:S11]  /*1050*/  DADD R26, R10, R26 ;  /* 0x000000000a1a7229 */ /* 0x002fd6000000001a */
.L_x_41:
[----:B------:R-:W-:Y:S05]  /*1060*/  BRA.U !UP1, `(.L_x_38) ;  /* 0x0000000109a87547 */ /* 0x000fea000b800000 */
[----:B------:R-:W-:Y:S02]  /*1070*/  UISETP.NE.AND UP0, UPT, UR7, 0x1, UPT ;  /* 0x000000010700788c */ /* 0x000fe4000bf05270 */
[----:B------:R-:W-:-:S04]  /*1080*/  ULOP3.LUT UR6, UR13, 0x1, URZ, 0xc0, !UPT ;  /* 0x000000010d067892 */ /* 0x000fc8000f8ec0ff */
[----:B------:R-:W-:-:S03]  /*1090*/  UISETP.NE.U32.AND UP1, UPT, UR6, 0x1, UPT ;  /* 0x000000010600788c */ /* 0x000fc6000bf25070 */
[----:B------:R-:W-:Y:S08]  /*10a0*/  BRA.U !UP0, `(.L_x_42) ;  /* 0x0000000108607547 */ /* 0x000ff0000b800000 */
[----:B------:R-:W0:Y:S01]  /*10b0*/  LDC.64 R12, c[0x0][0x3c0] ;  /* 0x0000f000ff0c7b82 */ /* 0x000e220000000a00 */
[----:B------:R-:W-:-:S05]  /*10c0*/  MOV R9, UR10 ;  /* 0x0000000a00097c02 */ /* 0x000fca0008000f00 */
[----:B------:R-:W-:Y:S02]  /*10d0*/  IMAD R9, R8, R9, UR18 ;  /* 0x0000001208097e24 */ /* 0x000fe4000f8e0209 */
[----:B------:R-:W1:Y:S02]  /*10e0*/  LDC.64 R10, c[0x0][0x3c8] ;  /* 0x0000f200ff0a7b82 */ /* 0x000e640000000a00 */
[C---:B------:R-:W-:Y:S02]  /*10f0*/  IMAD R15, R9.reuse, UR11, R0 ;  /* 0x0000000b090f7c24 */ /* 0x040fe4000f8e0200 */
[C---:B------:R-:W-:Y:S01]  /*1100*/  IMAD R17, R9.reuse, UR12, R7 ;  /* 0x0000000c09117c24 */ /* 0x040fe2000f8e0207 */
[----:B------:R-:W-:-:S05]  /*1110*/  IADD3 R9, PT, PT, R9, UR10, RZ ;  /* 0x0000000a09097c10 */ /* 0x000fca000fffe0ff */
[C---:B------:R-:W-:Y:S02]  /*1120*/  IMAD R23, R9.reuse, UR11, R0 ;  /* 0x0000000b09177c24 */ /* 0x040fe4000f8e0200 */
[----:B------:R-:W-:Y:S02]  /*1130*/  IMAD R9, R9, UR12, R7 ;  /* 0x0000000c09097c24 */ /* 0x000fe4000f8e0207 */
[----:B0-----:R-:W-:-:S04]  /*1140*/  IMAD.WIDE R14, R15, 0x4, R12 ;  /* 0x000000040f0e7825 */ /* 0x001fc800078e020c */
[----:B-1----:R-:W-:Y:S02]  /*1150*/  IMAD.WIDE R16, R17, 0x4, R10 ;  /* 0x0000000411107825 */ /* 0x002fe400078e020a */
[----:B------:R-:W2:Y:S02]  /*1160*/  LDG.E R14, desc[UR16][R14.64] ;  /* 0x000000100e0e7981 */ /* 0x000ea4000c1e1900 */
[----:B------:R-:W-:Y:S02]  /*1170*/  IMAD.WIDE R12, R23, 0x4, R12 ;  /* 0x00000004170c7825 */ /* 0x000fe400078e020c */
[----:B------:R-:W2:Y:S02]  /*1180*/  LDG.E R17, desc[UR16][R16.64] ;  /* 0x0000001010117981 */ /* 0x000ea4000c1e1900 */
[----:B------:R-:W-:Y:S02]  /*1190*/  IMAD.WIDE R22, R9, 0x4, R10 ;  /* 0x0000000409167825 */ /* 0x000fe400078e020a */
[----:B------:R-:W3:Y:S04]  /*11a0*/  LDG.E R12, desc[UR16][R12.64] ;  /* 0x000000100c0c7981 */ /* 0x000ee8000c1e1900 */
[----:B------:R-:W3:Y:S01]  /*11b0*/  LDG.E R23, desc[UR16][R22.64] ;  /* 0x0000001016177981 */ /* 0x000ee2000c1e1900 */
[----:B------:R-:W-:Y:S01]  /*11c0*/  IADD3 R8, PT, PT, R8, 0x2, RZ ;  /* 0x0000000208087810 */ /* 0x000fe20007ffe0ff */
[----:B--2---:R-:W-:-:S04]  /*11d0*/  FMUL R9, R14, R17 ;  /* 0x000000110e097220 */ /* 0x004fc80000400000 */
[----:B------:R-:W0:Y:S01]  /*11e0*/  F2F.F64.F32 R10, R9 ;  /* 0x00000009000a7310 */ /* 0x000e220000201800 */
[----:B---3--:R-:W-:-:S07]  /*11f0*/  FMUL R24, R12, R23 ;  /* 0x000000170c187220 */ /* 0x008fce0000400000 */
[----:B------:R-:W1:Y:S01]  /*1200*/  F2F.F64.F32 R24, R24 ;  /* 0x0000001800187310 */ /* 0x000e620000201800 */
[----:B0-----:R-:W-:-:S08]  /*1210*/  DADD R10, R26, R10 ;  /* 0x000000001a0a7229 */ /* 0x001fd0000000000a */
[----:B-1----:R-:W-:-:S11]  /*1220*/  DADD R26, R10, R24 ;  /* 0x000000000a1a7229 */ /* 0x002fd60000000018 */
.L_x_42:
[----:B------:R-:W-:Y:S05]  /*1230*/  BRA.U UP1, `(.L_x_38) ;  /* 0x0000000101347547 */ /* 0x000fea000b800000 */
[----:B------:R-:W0:Y:S01]  /*1240*/  LDC.64 R10, c[0x0][0x3c0] ;  /* 0x0000f000ff0a7b82 */ /* 0x000e220000000a00 */
[----:B------:R-:W-:-:S05]  /*1250*/  MOV R9, UR10 ;  /* 0x0000000a00097c02 */ /* 0x000fca0008000f00 */
[----:B------:R-:W-:Y:S02]  /*1260*/  IMAD R8, R8, R9, UR18 ;  /* 0x0000001208087e24 */ /* 0x000fe4000f8e0209 */
[----:B------:R-:W1:Y:S02]  /*1270*/  LDC.64 R12, c[0x0][0x3c8] ;  /* 0x0000f200ff0c7b82 */ /* 0x000e640000000a00 */
[C---:B------:R-:W-:Y:S02]  /*1280*/  IMAD R9, R8.reuse, UR11, R0 ;  /* 0x0000000b08097c24 */ /* 0x040fe4000f8e0200 */
[----:B------:R-:W-:Y:S02]  /*1290*/  IMAD R15, R8, UR12, R7 ;  /* 0x0000000c080f7c24 */ /* 0x000fe4000f8e0207 */
[----:B0-----:R-:W-:-:S06]  /*12a0*/  IMAD.WIDE R8, R9, 0x4, R10 ;  /* 0x0000000409087825 */ /* 0x001fcc00078e020a */
[----:B------:R-:W2:Y:S01]  /*12b0*/  LDG.E R8, desc[UR16][R8.64] ;  /* 0x0000001008087981 */ /* 0x000ea2000c1e1900 */
[----:B-1----:R-:W-:-:S06]  /*12c0*/  IMAD.WIDE R10, R15, 0x4, R12 ;  /* 0x000000040f0a7825 */ /* 0x002fcc00078e020c */
[----:B------:R-:W2:Y:S02]  /*12d0*/  LDG.E R11, desc[UR16][R10.64] ;  /* 0x000000100a0b7981 */ /* 0x000ea4000c1e1900 */
[----:B--2---:R-:W-:-:S06]  /*12e0*/  FMUL R12, R8, R11 ;  /* 0x0000000b080c7220 */ /* 0x004fcc0000400000 */
[----:B------:R-:W0:Y:S02]  /*12f0*/  F2F.F64.F32 R12, R12 ;  /* 0x0000000c000c7310 */ /* 0x000e240000201800 */
[----:B0-----:R-:W-:-:S11]  /*1300*/  DADD R26, R26, R12 ;  /* 0x000000001a1a7229 */ /* 0x001fd6000000000c */
.L_x_38:
[----:B------:R-:W2:Y:S01]  /*1310*/  LDG.E R10, desc[UR16][R20.64] ;  /* 0x00000010140a7981 */ /* 0x000ea2000c1e1900 */
[----:B------:R-:W0:Y:S01]  /*1320*/  LDC.64 R8, c[0x0][0x3b8] ;  /* 0x0000ee00ff087b82 */ /* 0x000e220000000a00 */
[----:B------:R-:W-:Y:S02]  /*1330*/  IMAD R11, R3, R7, R0 ;  /* 0x00000007030b7224 */ /* 0x000fe400078e0200 */
[----:B------:R-:W3:Y:S05]  /*1340*/  LDG.E R12, desc[UR16][R18.64] ;  /* 0x00000010120c7981 */ /* 0x000eea000c1e1900 */
[----:B------:R-:W1:Y:S01]  /*1350*/  LDC.64 R14, c[0x0][0x3d0] ;  /* 0x0000f400ff0e7b82 */ /* 0x000e620000000a00 */
[----:B------:R-:W-:Y:S01]  /*1360*/  UIMAD UR6, UR12, UR18, URZ ;  /* 0x000000120c0672a4 */ /* 0x000fe2000f8e02ff */
[----:B--2---:R-:W-:-:S05]  /*1370*/  IADD3 R11, PT, PT, R10, R11, RZ ;  /* 0x0000000b0a0b7210 */ /* 0x004fca0007ffe0ff */
[----:B0-----:R-:W-:-:S06]  /*1380*/  IMAD.WIDE R8, R11, 0x4, R8 ;  /* 0x000000040b087825 */ /* 0x001fcc00078e0208 */
[----:B------:R-:W2:Y:S01]  /*1390*/  LDG.E R8, desc[UR16][R8.64] ;  /* 0x0000001008087981 */ /* 0x000ea2000c1e1900 */
[----:B------:R-:W-:-:S05]  /*13a0*/  IADD3 R11, PT, PT, R7, UR6, RZ ;  /* 0x00000006070b7c10 */ /* 0x000fca000fffe0ff */
[----:B------:R-:W-:-:S04]  /*13b0*/  IMAD R11, R11, UR11, R0 ;  /* 0x0000000b0b0b7c24 */ /* 0x000fc8000f8e0200 */
[----:B-1----:R-:W-:-:S05]  /*13c0*/  IMAD.WIDE R14, R11, 0x8, R14 ;  /* 0x000000080b0e7825 */ /* 0x002fca00078e020e */
[----:B------:R-:W4:Y:S01]  /*13d0*/  LDG.E.64 R16, desc[UR16][R14.64] ;  /* 0x000000100e107981 */ /* 0x000f22000c1e1b00 */
[----:B---3--:R-:W-:Y:S01]  /*13e0*/  F2F.F64.F32 R12, R12 ;  /* 0x0000000c000c7310 */ /* 0x008fe20000201800 */
[----:B------:R-:W-:-:S04]  /*13f0*/  IADD3 R7, PT, PT, R7, UR19, RZ ;  /* 0x0000001307077c10 */ /* 0x000fc8000fffe0ff */
[----:B------:R-:W-:-:S03]  /*1400*/  ISETP.GE.AND P0, PT, R7, UR12, PT ;  /* 0x0000000c07007c0c */ /* 0x000fc6000bf06270 */
[----:B--2---:R-:W0:Y:S02]  /*1410*/  F2F.F64.F32 R10, R8 ;  /* 0x00000008000a7310 */ /* 0x004e240000201800 */
[----:B0-----:R-:W-:-:S08]  /*1420*/  DFMA R10, R12, R26, R10 ;  /* 0x0000001a0c0a722b */ /* 0x001fd0000000000a */
[----:B----4-:R-:W-:-:S07]  /*1430*/  DADD R10, R10, R16 ;  /* 0x000000000a0a7229 */ /* 0x010fce0000000010 */
[----:B------:R1:W-:Y:S01]  /*1440*/  STG.E.64 desc[UR16][R14.64], R10 ;  /* 0x0000000a0e007986 */ /* 0x0003e2000c101b10 */
[----:B------:R-:W-:Y:S05]  /*1450*/  @!P0 BRA `(.L_x_43) ;  /* 0xfffffff000188947 */ /* 0x000fea000383ffff */
.L_x_37:
[----:B------:R-:W-:Y:S05]  /*1460*/  BSYNC.RECONVERGENT B0 ;  /* 0x0000000000007941 */ /* 0x000fea0003800200 */
.L_x_34:
[----:B0-----:R-:W0:Y:S02]  /*1470*/  LDC.64 R8, c[0x0][0x3b0] ;  /* 0x0000ec00ff087b82 */ /* 0x001e240000000a00 */
[----:B0-----:R-:W2:Y:S01]  /*1480*/  LDG.E R8, desc[UR16][R8.64] ;  /* 0x0000001008087981 */ /* 0x001ea2000c1e1900 */
[----:B------:R-:W-:-:S06]  /*1490*/  UIADD3 UR4, UPT, UPT, UR4, 0x1, URZ ;  /* 0x0000000104047890 */ /* 0x000fcc000fffe0ff */
[----:B--2---:R-:W-:-:S13]  /*14a0*/  ISETP.LE.AND P0, PT, R8, UR4, PT ;  /* 0x0000000408007c0c */ /* 0x004fda000bf03270 */
[----:B------:R-:W-:Y:S05]  /*14b0*/  @!P0 BRA `(.L_x_44) ;  /* 0xffffffec00748947 */ /* 0x000fea000383ffff */
[----:B------:R-:W-:Y:S05]  /*14c0*/  EXIT ;  /* 0x000000000000794d */ /* 0x000fea0003800000 */
.L_x_45:
        /* <DEDUP_REMOVED lines=11> */
.L_x_285:


//--------------------- .text._Z18subtract_spikes_v2PKdPKiPKjS2_PKfS2_PfS6_S6_ --------------------------
	.section	.text._Z18subtract_spikes_v2PKdPKiPKjS2_PKfS2_PfS6_S6_,"ax",@progbits
	.align	128
        .global         _Z18subtract_spikes_v2PKdPKiPKjS2_PKfS2_PfS6_S6_
        .type           _Z18subtract_spikes_v2PKdPKiPKjS2_PKfS2_PfS6_S6_,@function
        .size           _Z18subtract_spikes_v2PKdPKiPKjS2_PKfS2_PfS6_S6_,(.L_x_286 - _Z18subtract_spikes_v2PKdPKiPKjS2_PKfS2_PfS6_S6_)
        .other          _Z18subtract_spikes_v2PKdPKiPKjS2_PKfS2_PfS6_S6_,@"STO_CUDA_ENTRY STV_DEFAULT"
_Z18subtract_spikes_v2PKdPKiPKjS2_PKfS2_PfS6_S6_:
.text._Z18subtract_spikes_v2PKdPKiPKjS2_PKfS2_PfS6_S6_:
[----:B------:R-:W-:Y:S08]  /*0000*/  LDC R1, c[0x0][0x37c] ;  /* 0x0000df00ff017b82 */ /* 0x000ff00000000800 */
[----:B------:R-:W0:Y:S01]  /*0010*/  LDC.64 R4, c[0x0][0x380] ;  /* 0x0000e000ff047b82 */ /* 0x000e220000000a00 */
[----:B------:R-:W0:Y:S02]  /*0020*/  LDCU.64 UR12, c[0x0][0x358] ;  /* 0x00006b00ff0c77ac */ /* 0x000e240008000a00 */
[----:B0-----:R-:W2:Y:S05]  /*0030*/  LDG.E.64 R2, desc[UR12][R4.64+0x48] ;  /* 0x0000480c04027981 */ /* 0x001eaa000c1e1b00 */
[----:B------:R-:W0:Y:S02]  /*0040*/  LDC.64 R6, c[0x0][0x3a8] ;  /* 0x0000ea00ff067b82 */ /* 0x000e240000000a00 */
[----:B0-----:R-:W3:Y:S04]  /*0050*/  LDG.E R0, desc[UR12][R6.64] ;  /* 0x0000000c06007981 */ /* 0x001ee8000c1e1900 */
[----:B------:R-:W3:Y:S02]  /*0060*/  LDG.E R9, desc[UR12][R6.64+0x4] ;  /* 0x0000040c06097981 */ /* 0x000ee4000c1e1900 */
[----:B------:R-:W0:Y:S01]  /*0070*/  S2UR UR4, SR_CTAID.X ;  /* 0x00000000000479c3 */ /* 0x000e220000002500 */
[----:B------:R-:W0:Y:S07]  /*0080*/  S2R R8, SR_TID.X ;  /* 0x0000000000087919 */ /* 0x000e2e0000002100 */
[----:B------:R-:W0:Y:S01]  /*0090*/  LDC R11, c[0x0][0x360] ;  /* 0x0000d800ff0b7b82 */ /* 0x000e220000000800 */
[----:B--2---:R0:W1:Y:S02]  /*00a0*/  F2I.F64.TRUNC R2, R2 ;  /* 0x0000000200027311 */ /* 0x004064000030d100 */
[----:B0-----:R-:W-:Y:S01]  /*00b0*/  IMAD R3, R11, UR4, R8 ;  /* 0x000000040b037c24 */ /* 0x001fe2000f8e0208 */
[----:B-1----:R-:W-:-:S13]  /*00c0*/  R2UR UR7, R2 ;  /* 0x00000000020772ca */ /* 0x002fda00000e0000 */
[----:B------:R-:W-:Y:S01]  /*00d0*/  ISETP.GE.AND P0, PT, R3, UR7, PT ;  /* 0x0000000703007c0c */ /* 0x000fe2000bf06270 */
[----:B---3--:R-:W-:-:S12]  /*00e0*/  IMAD.IADD R0, R0, 0x1, -R9 ;  /* 0x0000000100007824 */ /* 0x008fd800078e0a09 */
[----:B------:R-:W-:Y:S05]  /*00f0*/  @P0 EXIT ;  /* 0x000000000000094d */ /* 0x000fea0003800000 */
[----:B------:R-:W-:-:S13]  /*0100*/  ISETP.GE.AND P0, PT, R0, 0x1, PT ;  /* 0x000000010000780c */ /* 0x000fda0003f06270 */
[----:B------:R-:W-:Y:S05]  /*0110*/  @!P0 EXIT ;  /* 0x000000000000894d */ /* 0x000fea0003800000 */
[----:B------:R-:W2:Y:S04]  /*0120*/  LDG.E.64 R12, desc[UR12][R4.64+0x30] ;  /* 0x0000300c040c7981 */ /* 0x000ea8000c1e1b00 */
[----:B------:R-:W3:Y:S04]  /*0130*/  LDG.E.64 R8, desc[UR12][R4.64+0x20] ;  /* 0x0000200c04087981 */ /* 0x000ee8000c1e1b00 */
[----:B------:R-:W4:Y:S04]  /*0140*/  LDG.E.64 R10, desc[UR12][R4.64+0x8] ;  /* 0x0000080c040a7981 */ /* 0x000f28000c1e1b00 */
[----:B------:R-:W5:Y:S01]  /*0150*/  LDG.E.64 R6, desc[UR12][R4.64] ;  /* 0x0000000c04067981 */ /* 0x000f62000c1e1b00 */
[----:B--2---:R-:W0:Y:S08]  /*0160*/  F2I.F64.TRUNC R12, R12 ;  /* 0x0000000c000c7311 */ /* 0x004e30000030d100 */
[----:B---3--:R-:W1:Y:S08]  /*0170*/  F2I.F64.TRUNC R8, R8 ;  /* 0x0000000800087311 */ /* 0x008e70000030d100 */
[----:B----4-:R-:W2:Y:S01]  /*0180*/  F2I.F64.TRUNC R10, R10 ;  /* 0x0000000a000a7311 */ /* 0x010ea2000030d100 */
[----:B0-----:R-:W-:-:S07]  /*0190*/  R2UR UR9, R12 ;  /* 0x000000000c0972ca */ /* 0x001fce00000e0000 */
[----:B-----5:R0:W3:Y:S01]  /*01a0*/  F2I.F64.TRUNC R2, R6 ;  /* 0x0000000600027311 */ /* 0x0200e2000030d100 */
[----:B-1----:R-:W-:Y:S02]  /*01b0*/  R2UR UR6, R8 ;  /* 0x00000000080672ca */ /* 0x002fe400000e0000 */
[----:B--2---:R-:W-:-:S03]  /*01c0*/  R2UR UR8, R10 ;  /* 0x000000000a0872ca */ /* 0x004fc600000e0000 */
[----:B------:R-:W-:-:S04]  /*01d0*/  ULOP3.LUT UR4, UR9, 0x7, URZ, 0xc0, !UPT ;  /* 0x0000000709047892 */ /* 0x000fc8000f8ec0ff */
[----:B------:R-:W-:-:S04]  /*01e0*/  UIADD3 UR4, UPT, UPT, UR4, -0x1, URZ ;  /* 0xffffffff04047890 */ /* 0x000fc8000fffe0ff */
[----:B------:R-:W-:Y:S02]  /*01f0*/  UISETP.GE.U32.AND UP0, UPT, UR4, 0x3, UPT ;  /* 0x000000030400788c */ /* 0x000fe4000bf06070 */
[----:B------:R-:W-:Y:S02]  /*0200*/  UIMAD UR10, UR6, UR8, URZ ;  /* 0x00000008060a72a4 */ /* 0x000fe4000f8e02ff */
[----:B0--3--:R-:W-:-:S12]  /*0210*/  UIMAD UR11, UR7, UR8, URZ ;  /* 0x00000008070b72a4 */ /* 0x009fd8000f8e02ff */
.L_x_53:
[----:B0-----:R-:W-:-:S07]  /*0220*/  IMAD.MOV.U32 R5, RZ, RZ, RZ ;  /* 0x000000ffff057224 */ /* 0x001fce00078e00ff */
.L_x_52:
[----:B0-----:R-:W0:Y:S08]  /*0230*/  LDC.64 R6, c[0x0][0x390] ;  /* 0x0000e400ff067b82 */ /* 0x001e300000000a00 */
[----:B------:R-:W1:Y:S08]  /*0240*/  LDC.64 R8, c[0x0][0x3a8] ;  /* 0x0000ea00ff087b82 */ /* 0x000e700000000a00 */
[----:B------:R-:W2:Y:S01]  /*0250*/  LDC.64 R10, c[0x0][0x398] ;  /* 0x0000e600ff0a7b82 */ /* 0x000ea20000000a00 */
[----:B0-----:R-:W-:-:S06]  /*0260*/  IMAD.WIDE.U32 R6, R5, 0x4, R6 ;  /* 0x0000000405067825 */ /* 0x001fcc00078e0006 */
[----:B------:R-:W3:Y:S04]  /*0270*/  LDG.E R6, desc[UR12][R6.64] ;  /* 0x0000000c06067981 */ /* 0x000ee8000c1e1900 */
[----:B-1----:R-:W3:Y:S01]  /*0280*/  LDG.E R9, desc[UR12][R8.64+0x4] ;  /* 0x0000040c08097981 */ /* 0x002ee2000c1e1900 */
[----:B------:R-:W-:Y:S01]  /*0290*/  UISETP.GT.AND UP1, UPT, UR6, URZ, UPT ;  /* 0x000000ff0600728c */ /* 0x000fe2000bf24270 */
[----:B------:R-:W-:-:S05]  /*02a0*/  VIADD R5, R5, 0x1 ;  /* 0x0000000105057836 */ /* 0x000fca0000000000 */
[----:B------:R-:W-:Y:S01]  /*02b0*/  ISETP.NE.AND P0, PT, R5, R0, PT ;  /* 0x000000000500720c */ /* 0x000fe20003f05270 */
[----:B---3--:R-:W-:Y:S02]  /*02c0*/  IMAD.IADD R15, R6, 0x1, R9 ;  /* 0x00000001060f7824 */ /* 0x008fe400078e0209 */
[----:B--2---:R-:W-:Y:S10]  /*02d0*/  BRA.U !UP1, `(.L_x_46) ;  /* 0x0000001109bc7547 */ /* 0x004ff4000b800000 */
[----:B------:R-:W0:Y:S01]  /*02e0*/  LDC.64 R12, c[0x0][0x388] ;  /* 0x0000e200ff0c7b82 */ /* 0x000e220000000a00 */
[----:B------:R-:W-:-:S06]  /*02f0*/  IMAD.WIDE R10, R15, 0x4, R10 ;  /* 0x000000040f0a7825 */ /* 0x000fcc00078e020a */
[----:B------:R-:W2:Y:S01]  /*0300*/  LDG.E R10, desc[UR12][R10.64] ;  /* 0x0000000c0a0a7981 */ /* 0x000ea2000c1e1900 */
[----:B------:R-:W1:Y:S01]  /*0310*/  LDC.64 R18, c[0x0][0x3a0] ;  /* 0x0000e800ff127b82 */ /* 0x000e620000000a00 */
[----:B0-----:R-:W-:-:S05]  /*0320*/  IMAD.WIDE R12, R15, 0x4, R12 ;  /* 0x000000040f0c7825 */ /* 0x001fca00078e020c */
[----:B------:R-:W3:Y:S01]  /*0330*/  LDG.E R9, desc[UR12][R12.64] ;  /* 0x0000000c0c097981 */ /* 0x000ee2000c1e1900 */
[----:B------:R-:W-:Y:S02]  /*0340*/  IMAD.MOV.U32 R6, RZ, RZ, RZ ;  /* 0x000000ffff067224 */ /* 0x000fe400078e00ff */
[----:B-1----:R-:W-:-:S04]  /*0350*/  IMAD.WIDE R18, R15, 0x4, R18 ;  /* 0x000000040f127825 */ /* 0x002fc800078e0212 */
[C---:B--2---:R-:W-:Y:S02]  /*0360*/  IMAD R4, R10.reuse, UR7, R3 ;  /* 0x000000070a047c24 */ /* 0x044fe4000f8e0203 */
[----:B------:R-:W-:-:S03]  /*0370*/  IMAD R7, R10, UR6, RZ ;  /* 0x000000060a077c24 */ /* 0x000fc6000f8e02ff */
[----:B------:R-:W-:Y:S01]  /*0380*/  SHF.R.S32.HI R8, RZ, 0x1f, R4 ;  /* 0x0000001fff087819 */ /* 0x000fe20000011404 */
[----:B---3--:R-:W-:-:S07]  /*0390*/  IMAD R9, R2, R3, R9 ;  /* 0x0000000302097224 */ /* 0x008fce00078e0209 */
.L_x_51:
[----:B------:R-:W-:Y:S01]  /*03a0*/  UISETP.GT.AND UP1, UPT, UR9, URZ, UPT ;  /* 0x000000ff0900728c */ /* 0x000fe2000bf24270 */
[----:B------:R-:W-:-:S08]  /*03b0*/  IMAD.MOV.U32 R32, RZ, RZ, RZ ;  /* 0x000000ffff207224 */ /* 0x000fd000078e00ff */
[----:B0-----:R-:W-:Y:S05]  /*03c0*/  BRA.U !UP1, `(.L_x_47) ;  /* 0x0000001109587547 */ /* 0x001fea000b800000 */
[----:B------:R-:W-:Y:S01]  /*03d0*/  UISETP.GE.U32.AND UP1, UPT, UR9, 0x8, UPT ;  /* 0x000000080900788c */ /* 0x000fe2000bf26070 */
[----:B------:R-:W-:Y:S02]  /*03e0*/  IMAD.IADD R11, R7, 0x1, R6 ;  /* 0x00000001070b7824 */ /* 0x000fe400078e0206 */
[----:B------:R-:W-:Y:S02]  /*03f0*/  IMAD.MOV.U32 R10, RZ, RZ, RZ ;  /* 0x000000ffff0a7224 */ /* 0x000fe400078e00ff */
[----:B------:R-:W-:Y:S01]  /*0400*/  IMAD.MOV.U32 R32, RZ, RZ, RZ ;  /* 0x000000ffff207224 */ /* 0x000fe200078e00ff */
[----:B------:R-:W-:-:S03]  /*0410*/  SHF.R.S32.HI R13, RZ, 0x1f, R11 ;  /* 0x0000001fff0d7819 */ /* 0x000fc6000001140b */
[----:B------:R-:W-:Y:S05]  /*0420*/  BRA.U !UP1, `(.L_x_48) ;  /* 0x0000000909607547 */ /* 0x000fea000b800000 */
[----:B------:R-:W-:Y:S01]  /*0430*/  ULOP3.LUT UR4, UR9, 0x7ffffff8, URZ, 0xc0, !UPT ;  /* 0x7ffffff809047892 */ /* 0x000fe2000f8ec0ff */
[----:B------:R-:W-:Y:S02]  /*0440*/  IMAD.U32 R29, RZ, RZ, UR11 ;  /* 0x0000000bff1d7e24 */ /* 0x000fe4000f8e00ff */
[----:B------:R-:W-:Y:S01]  /*0450*/  IMAD.U32 R16, RZ, RZ, UR10 ;  /* 0x0000000aff107e24 */ /* 0x000fe2000f8e00ff */
[----:B------:R-:W-:Y:S01]  /*0460*/  UIADD3 UR4, UPT, UPT, -UR4, URZ, URZ ;  /* 0x000000ff04047290 */ /* 0x000fe2000fffe1ff */
[----:B------:R-:W-:Y:S02]  /*0470*/  IMAD.U32 R25, RZ, RZ, UR11 ;  /* 0x0000000bff197e24 */ /* 0x000fe4000f8e00ff */
[----:B------:R-:W-:Y:S02]  /*0480*/  IMAD.U32 R24, RZ, RZ, UR10 ;  /* 0x0000000aff187e24 */ /* 0x000fe4000f8e00ff */
[----:B------:R-:W-:Y:S02]  /*0490*/  IMAD.U32 R33, RZ, RZ, UR11 ;  /* 0x0000000bff217e24 */ /* 0x000fe4000f8e00ff */
[----:B------:R-:W-:-:S02]  /*04a0*/  IMAD.U32 R26, RZ, RZ, UR10 ;  /* 0x0000000aff1a7e24 */ /* 0x000fc4000f8e00ff */
[----:B------:R-:W-:Y:S02]  /*04b0*/  IMAD.U32 R12, RZ, RZ, UR10 ;  /* 0x0000000aff0c7e24 */ /* 0x000fe4000f8e00ff */
[----:B------:R-:W-:Y:S02]  /*04c0*/  IMAD.U32 R35, RZ, RZ, UR11 ;  /* 0x0000000bff237e24 */ /* 0x000fe4000f8e00ff */
[----:B------:R-:W-:Y:S02]  /*04d0*/  IMAD.U32 R28, RZ, RZ, UR10 ;  /* 0x0000000aff1c7e24 */ /* 0x000fe4000f8e00ff */
[----:B------:R-:W-:Y:S02]  /*04e0*/  IMAD.U32 R27, RZ, RZ, UR11 ;  /* 0x0000000bff1b7e24 */ /* 0x000fe4000f8e00ff */
[----:B------:R-:W-:Y:S02]  /*04f0*/  IMAD.U32 R30, RZ, RZ, UR10 ;  /* 0x0000000aff1e7e24 */ /* 0x000fe4000f8e00ff */
[----:B------:R-:W-:-:S02]  /*0500*/  IMAD.U32 R31, RZ, RZ, UR11 ;  /* 0x0000000bff1f7e24 */ /* 0x000fc4000f8e00ff */
[----:B------:R-:W-:Y:S02]  /*0510*/  IMAD.MOV.U32 R32, RZ, RZ, RZ ;  /* 0x000000ffff207224 */ /* 0x000fe400078e00ff */
[----:B------:R-:W-:Y:S02]  /*0520*/  IMAD.MOV.U32 R14, RZ, RZ, RZ ;  /* 0x000000ffff0e7224 */ /* 0x000fe400078e00ff */
[----:B------:R-:W-:Y:S02]  /*0530*/  IMAD.MOV.U32 R37, RZ, RZ, RZ ;  /* 0x000000ffff257224 */ /* 0x000fe400078e00ff */
[----:B------:R-:W-:Y:S02]  /*0540*/  IMAD.U32 R15, RZ, RZ, UR11 ;  /* 0x0000000bff0f7e24 */ /* 0x000fe4000f8e00ff */
[----:B------:R-:W-:Y:S02]  /*0550*/  IMAD.U32 R10, RZ, RZ, UR10 ;  /* 0x0000000aff0a7e24 */ /* 0x000fe4000f8e00ff */
[----:B------:R-:W-:-:S02]  /*0560*/  IMAD R29, R29, 0x6, RZ ;  /* 0x000000061d1d7824 */ /* 0x000fc400078e02ff */
[----:B------:R-:W-:Y:S02]  /*0570*/  IMAD.SHL.U32 R16, R16, 0x2, RZ ;  /* 0x0000000210107824 */ /* 0x000fe400078e00ff */
[----:B------:R-:W-:Y:S02]  /*0580*/  IMAD.SHL.U32 R25, R25, 0x2, RZ ;  /* 0x0000000219197824 */ /* 0x000fe400078e00ff */
[----:B------:R-:W-:Y:S02]  /*0590*/  IMAD R24, R24, 0x3, RZ ;  /* 0x0000000318187824 */ /* 0x000fe400078e02ff */
[----:B------:R-:W-:Y:S02]  /*05a0*/  IMAD R33, R33, 0x5, RZ ;  /* 0x0000000521217824 */ /* 0x000fe400078e02ff */
[----:B------:R-:W-:Y:S02]  /*05b0*/  IMAD R26, R26, 0x6, RZ ;  /* 0x000000061a1a7824 */ /* 0x000fe400078e02ff */
[----:B------:R-:W-:-:S02]  /*05c0*/  IMAD R12, R12, 0x7, RZ ;  /* 0x000000070c0c7824 */ /* 0x000fc400078e02ff */
[----:B------:R-:W-:Y:S02]  /*05d0*/  IMAD.SHL.U32 R35, R35, 0x4, RZ ;  /* 0x0000000423237824 */ /* 0x000fe400078e00ff */
[----:B------:R-:W-:Y:S02]  /*05e0*/  IMAD R28, R28, 0x5, RZ ;  /* 0x000000051c1c7824 */ /* 0x000fe400078e02ff */
[----:B------:R-:W-:Y:S02]  /*05f0*/  IMAD R27, R27, 0x3, RZ ;  /* 0x000000031b1b7824 */ /* 0x000fe400078e02ff */
[----:B------:R-:W-:Y:S02]  /*0600*/  IMAD.SHL.U32 R30, R30, 0x4, RZ ;  /* 0x000000041e1e7824 */ /* 0x000fe400078e00ff */
[----:B------:R-:W-:Y:S02]  /*0610*/  IMAD R31, R31, 0x7, RZ ;  /* 0x000000071f1f7824 */ /* 0x000fe400078e02ff */
[----:B------:R-:W-:-:S07]  /*0620*/  IMAD.U32 R17, RZ, RZ, UR4 ;  /* 0x00000004ff117e24 */ /* 0x000fce000f8e00ff */
.L_x_49:
[----:B------:R-:W0:Y:S01]  /*0630*/  LDCU.64 UR14, c[0x0][0x3c0] ;  /* 0x00007800ff0e77ac */ /* 0x000e220008000a00 */
[----:B------:R-:W-:Y:S01]  /*0640*/  IADD3 R21, P1, PT, R4, R37, RZ ;  /* 0x0000002504157210 */ /* 0x000fe20007f3e0ff */
[----:B------:R-:W1:Y:S03]  /*0650*/  LDCU.64 UR4, c[0x0][0x3b8] ;  /* 0x00007700ff0477ac */ /* 0x000e660008000a00 */
[----:B------:R-:W-:Y:S02]  /*0660*/  LEA.HI.X.SX32 R22, R37, R8, 0x1, P1 ;  /* 0x0000000825167211 */ /* 0x000fe400008f0eff */
[----:B0-----:R-:W-:-:S04]  /*0670*/  LEA R20, P1, R21, UR14, 0x2 ;  /* 0x0000000e15147c11 */ /* 0x001fc8000f8210ff */
[----:B------:R-:W-:Y:S02]  /*0680*/  LEA.HI.X R21, R21, UR15, R22, 0x2, P1 ;  /* 0x0000000f15157c11 */ /* 0x000fe400088f1416 */
[----:B------:R-:W-:-:S03]  /*0690*/  IADD3 R23, P1, PT, R11, R14, RZ ;  /* 0x0000000e0b177210 */ /* 0x000fc60007f3e0ff */
[----:B------:R-:W2:Y:S01]  /*06a0*/  LDG.E R20, desc[UR12][R20.64] ;  /* 0x0000000c14147981 */ /* 0x000ea2000c1e1900 */
[----:B------:R-:W-:Y:S02]  /*06b0*/  LEA.HI.X.SX32 R34, R14, R13, 0x1, P1 ;  /* 0x0000000d0e227211 */ /* 0x000fe400008f0eff */
[----:B-1----:R-:W-:-:S04]  /*06c0*/  LEA R22, P1, R23, UR4, 0x2 ;  /* 0x0000000417167c11 */ /* 0x002fc8000f8210ff */
[----:B------:R-:W-:-:S06]  /*06d0*/  LEA.HI.X R23, R23, UR5, R34, 0x2, P1 ;  /* 0x0000000517177c11 */ /* 0x000fcc00088f1422 */
[----:B------:R0:W2:Y:S01]  /*06e0*/  LDG.E R23, desc[UR12][R22.64] ;  /* 0x0000000c16177981 */ /* 0x0000a2000c1e1900 */
[----:B------:R-:W-:-:S04]  /*06f0*/  IADD3 R34, P1, PT, R11, R10, RZ ;  /* 0x0000000a0b227210 */ /* 0x000fc80007f3e0ff */
[----:B------:R-:W-:Y:S02]  /*0700*/  LEA.HI.X.SX32 R36, R10, R13, 0x1, P1 ;  /* 0x0000000d0a247211 */ /* 0x000fe400008f0eff */
[----:B0-----:R-:W-:Y:S01]  /*0710*/  LEA R22, P1, R34, UR4, 0x2 ;  /* 0x0000000422167c11 */ /* 0x001fe2000f8210ff */
[----:B--2---:R-:W-:-:S03]  /*0720*/  FFMA R32, R23, R20, R32 ;  /* 0x0000001417207223 */ /* 0x004fc60000000020 */
[----:B------:R-:W-:Y:S02]  /*0730*/  LEA.HI.X R23, R34, UR5, R36, 0x2, P1 ;  /* 0x0000000522177c11 */ /* 0x000fe400088f1424 */
[----:B------:R-:W-:-:S03]  /*0740*/  IADD3 R21, P1, PT, R4, R15, RZ ;  /* 0x0000000f04157210 */ /* 0x000fc60007f3e0ff */
[----:B------:R-:W2:Y:S01]  /*0750*/  LDG.E R34, desc[UR12][R22.64] ;  /* 0x0000000c16227981 */ /* 0x000ea2000c1e1900 */
[----:B------:R-:W-:Y:S02]  /*0760*/  LEA.HI.X.SX32 R36, R15, R8, 0x1, P1 ;  /* 0x000000080f247211 */ /* 0x000fe400008f0eff */
[----:B------:R-:W-:-:S04]  /*0770*/  LEA R20, P1, R21, UR14, 0x2 ;  /* 0x0000000e15147c11 */ /* 0x000fc8000f8210ff */
[----:B------:R-:W-:-:S06]  /*0780*/  LEA.HI.X R21, R21, UR15, R36, 0x2, P1 ;  /* 0x0000000f15157c11 */ /* 0x000fcc00088f1424 */
[----:B------:R-:W2:Y:S02]  /*0790*/  LDG.E R21, desc[UR12][R20.64] ;  /* 0x0000000c14157981 */ /* 0x000ea4000c1e1900 */
[----:B--2---:R-:W-:Y:S01]  /*07a0*/  FFMA R32, R34, R21, R32 ;  /* 0x0000001522207223 */ /* 0x004fe20000000020 */
[----:B------:R-:W-:-:S04]  /*07b0*/  IADD3 R34, P1, PT, R11, R16, RZ ;  /* 0x000000100b227210 */ /* 0x000fc80007f3e0ff */
[----:B------:R-:W-:Y:S02]  /*07c0*/  LEA.HI.X.SX32 R36, R16, R13, 0x1, P1 ;  /* 0x0000000d10247211 */ /* 0x000fe400008f0eff */
[----:B------:R-:W-:-:S04]  /*07d0*/  LEA R20, P1, R34, UR4, 0x2 ;  /* 0x0000000422147c11 */ /* 0x000fc8000f8210ff */
        /* <DEDUP_REMOVED lines=13> */
[----:B------:R0:W2:Y:S02]  /*08b0*/  LDG.E R34, desc[UR12][R20.64] ;  /* 0x0000000c14227981 */ /* 0x0000a4000c1e1900 */
[----:B0-----:R-:W-:Y:S02]  /*08c0*/  LEA.HI.X.SX32 R21, R27, R8, 0x1, P1 ;  /* 0x000000081b157211 */ /* 0x001fe400008f0eff */
[----:B------:R-:W-:-:S04]  /*08d0*/  LEA R20, P1, R36, UR14, 0x2 ;  /* 0x0000000e24147c11 */ /* 0x000fc8000f8210ff */
[----:B------:R-:W-:-:S05]  /*08e0*/  LEA.HI.X R21, R36, UR15, R21, 0x2, P1 ;  /* 0x0000000f24157c11 */ /* 0x000fca00088f1415 */
[----:B------:R-:W2:Y:S02]  /*08f0*/  LDG.E R23, desc[UR12][R20.64] ;  /* 0x0000000c14177981 */ /* 0x000ea4000c1e1900 */
[----:B--2---:R-:W-:Y:S01]  /*0900*/  FFMA R32, R34, R23, R32 ;  /* 0x0000001722207223 */ /* 0x004fe20000000020 */
[----:B------:R-:W-:-:S04]  /*0910*/  IADD3 R23, P1, PT, R11, R30, RZ ;  /* 0x0000001e0b177210 */ /* 0x000fc80007f3e0ff */
[----:B------:R-:W-:Y:S02]  /*0920*/  LEA.HI.X.SX32 R34, R30, R13, 0x1, P1 ;  /* 0x0000000d1e227211 */ /* 0x000fe400008f0eff */
[----:B------:R-:W-:-:S04]  /*0930*/  LEA R22, P1, R23, UR4, 0x2 ;  /* 0x0000000417167c11 */ /* 0x000fc8000f8210ff */
[----:B------:R-:W-:Y:S02]  /*0940*/  LEA.HI.X R23, R23, UR5, R34, 0x2, P1 ;  /* 0x0000000517177c11 */ /* 0x000fe400088f1422 */
[----:B------:R-:W-:-:S04]  /*0950*/  IADD3 R34, P1, PT, R4, R35, RZ ;  /* 0x0000002304227210 */ /* 0x000fc80007f3e0ff */
[----:B------:R-:W-:Y:S01]  /*0960*/  LEA.HI.X.SX32 R36, R35, R8, 0x1, P1 ;  /* 0x0000000823247211 */ /* 0x000fe200008f0eff */
[----:B------:R-:W2:Y:S01]  /*0970*/  LDG.E R23, desc[UR12][R22.64] ;  /* 0x0000000c16177981 */ /* 0x000ea2000c1e1900 */
[----:B------:R-:W-:-:S04]  /*0980*/  LEA R20, P1, R34, UR14, 0x2 ;  /* 0x0000000e22147c11 */ /* 0x000fc8000f8210ff */
[----:B------:R-:W-:-:S05]  /*0990*/  LEA.HI.X R21, R34, UR15, R36, 0x2, P1 ;  /* 0x0000000f22157c11 */ /* 0x000fca00088f1424 */
[----:B------:R-:W2:Y:S01]  /*09a0*/  LDG.E R20, desc[UR12][R20.64] ;  /* 0x0000000c14147981 */ /* 0x000ea2000c1e1900 */
[----:B------:R-:W-:-:S04]  /*09b0*/  IADD3 R34, P1, PT, R11, R28, RZ ;  /* 0x0000001c0b227210 */ /* 0x000fc80007f3e0ff */
[----:B------:R-:W-:Y:S01]  /*09c0*/  LEA.HI.X.SX32 R36, R28, R13, 0x1, P1 ;  /* 0x0000000d1c247211 */ /* 0x000fe200008f0eff */
[----:B--2---:R-:W-:Y:S01]  /*09d0*/  FFMA R32, R23, R20, R32 ;  /* 0x0000001417207223 */ /* 0x004fe20000000020 */
        /* <DEDUP_REMOVED lines=24> */
[----:B------:R-:W-:-:S03]  /*0b60*/  IADD3 R34, P1, PT, R11, R12, RZ ;  /* 0x0000000c0b227210 */ /* 0x000fc60007f3e0ff */
[----:B------:R0:W2:Y:S01]  /*0b70*/  LDG.E R22, desc[UR12][R22.64] ;  /* 0x0000000c16167981 */ /* 0x0000a2000c1e1900 */
[----:B------:R-:W-:Y:S02]  /*0b80*/  R2UR UR14, R34 ;  /* 0x00000000220e72ca */ /* 0x000fe400000e0000 */
[----:B------:R-:W-:-:S04]  /*0b90*/  LEA.HI.X.SX32 R34, R12, R13, 0x1, P1 ;  /* 0x0000000d0c227211 */ /* 0x000fc800008f0eff */
[----:B------:R-:W-:-:S07]  /*0ba0*/  R2UR UR15, R34 ;  /* 0x00000000220f72ca */ /* 0x000fce00000e0000 */
[----:B------:R-:W-:-:S06]  /*0bb0*/  ULEA UR4, UP1, UR14, UR4, 0x2 ;  /* 0x000000040e047291 */ /* 0x000fcc000f8210ff */
[----:B------:R-:W-:Y:S01]  /*0bc0*/  ULEA.HI.X UR5, UR14, UR5, UR15, 0x2, UP1 ;  /* 0x000000050e057291 */ /* 0x000fe200088f140f */
[----:B------:R-:W-:-:S05]  /*0bd0*/  IMAD.U32 R20, RZ, RZ, UR4 ;  /* 0x00000004ff147e24 */ /* 0x000fca000f8e00ff */
[----:B------:R-:W-:-:S06]  /*0be0*/  IMAD.U32 R21, RZ, RZ, UR5 ;  /* 0x00000005ff157e24 */ /* 0x000fcc000f8e00ff */
[----:B------:R1:W2:Y:S01]  /*0bf0*/  LDG.E R21, desc[UR12][R20.64] ;  /* 0x0000000c14157981 */ /* 0x0002a2000c1e1900 */
[----:B------:R-:W-:-:S05]  /*0c00*/  VIADD R17, R17, 0x8 ;  /* 0x0000000811117836 */ /* 0x000fca0000000000 */
[----:B------:R-:W-:Y:S01]  /*0c10*/  ISETP.NE.AND P1, PT, R17, RZ, PT ;  /* 0x000000ff1100720c */ /* 0x000fe20003f25270 */
[----:B------:R-:W-:Y:S02]  /*0c20*/  IMAD.U32 R34, RZ, RZ, UR10 ;  /* 0x0000000aff227e24 */ /* 0x000fe4000f8e00ff */
[----:B------:R-:W-:Y:S02]  /*0c30*/  IMAD.U32 R36, RZ, RZ, UR11 ;  /* 0x0000000bff247e24 */ /* 0x000fe4000f8e00ff */
[----:B0-----:R-:W-:Y:S02]  /*0c40*/  IMAD.U32 R23, RZ, RZ, UR10 ;  /* 0x0000000aff177e24 */ /* 0x001fe4000f8e00ff */
[----:B-1----:R-:W-:Y:S02]  /*0c50*/  IMAD.U32 R20, RZ, RZ, UR11 ;  /* 0x0000000bff147e24 */ /* 0x002fe4000f8e00ff */
[----:B------:R-:W-:Y:S02]  /*0c60*/  IMAD R10, R34, 0x8, R10 ;  /* 0x00000008220a7824 */ /* 0x000fe400078e020a */
[----:B------:R-:W-:-:S02]  /*0c70*/  IMAD R15, R36, 0x8, R15 ;  /* 0x00000008240f7824 */ /* 0x000fc400078e020f */
[----:B------:R-:W-:Y:S02]  /*0c80*/  IMAD R16, R34, 0x8, R16 ;  /* 0x0000000822107824 */ /* 0x000fe400078e0210 */
[----:B------:R-:W-:Y:S02]  /*0c90*/  IMAD R25, R36, 0x8, R25 ;  /* 0x0000000824197824 */ /* 0x000fe400078e0219 */
[----:B------:R-:W-:Y:S02]  /*0ca0*/  IMAD R24, R23, 0x8, R24 ;  /* 0x0000000817187824 */ /* 0x000fe400078e0218 */
[C---:B------:R-:W-:Y:S02]  /*0cb0*/  IMAD R27, R20.reuse, 0x8, R27 ;  /* 0x00000008141b7824 */ /* 0x040fe400078e021b */
[C---:B------:R-:W-:Y:S02]  /*0cc0*/  IMAD R35, R20.reuse, 0x8, R35 ;  /* 0x0000000814237824 */ /* 0x040fe400078e0223 */
[----:B------:R-:W-:-:S02]  /*0cd0*/  IMAD R33, R20, 0x8, R33 ;  /* 0x0000000814217824 */ /* 0x000fc400078e0221 */
[C---:B------:R-:W-:Y:S02]  /*0ce0*/  IMAD R29, R20.reuse, 0x8, R29 ;  /* 0x00000008141d7824 */ /* 0x040fe400078e021d */
[C---:B------:R-:W-:Y:S02]  /*0cf0*/  IMAD R31, R20.reuse, 0x8, R31 ;  /* 0x00000008141f7824 */ /* 0x040fe400078e021f */
[----:B------:R-:W-:Y:S02]  /*0d00*/  IMAD R37, R20, 0x8, R37 ;  /* 0x0000000814257824 */ /* 0x000fe400078e0225 */
[----:B--2---:R-:W-:Y:S01]  /*0d10*/  FFMA R32, R21, R22, R32 ;  /* 0x0000001615207223 */ /* 0x004fe20000000020 */
[----:B------:R-:W-:-:S04]  /*0d20*/  IMAD.U32 R21, RZ, RZ, UR10 ;  /* 0x0000000aff157e24 */ /* 0x000fc8000f8e00ff */
[C---:B------:R-:W-:Y:S02]  /*0d30*/  IMAD R30, R21.reuse, 0x8, R30 ;  /* 0x00000008151e7824 */ /* 0x040fe400078e021e */
[C---:B------:R-:W-:Y:S02]  /*0d40*/  IMAD R28, R21.reuse, 0x8, R28 ;  /* 0x00000008151c7824 */ /* 0x040fe400078e021c */
[C---:B------:R-:W-:Y:S02]  /*0d50*/  IMAD R26, R21.reuse, 0x8, R26 ;  /* 0x00000008151a7824 */ /* 0x040fe400078e021a */
[C---:B------:R-:W-:Y:S02]  /*0d60*/  IMAD R12, R21.reuse, 0x8, R12 ;  /* 0x00000008150c7824 */ /* 0x040fe400078e020c */
[----:B------:R-:W-:Y:S01]  /*0d70*/  IMAD R14, R21, 0x8, R14 ;  /* 0x00000008150e7824 */ /* 0x000fe200078e020e */
[----:B------:R-:W-:Y:S06]  /*0d80*/  @P1 BRA `(.L_x_49) ;  /* 0xfffffff800281947 */ /* 0x000fec000383ffff */
[----:B------:R-:W-:-:S06]  /*0d90*/  ULOP3.LUT UR4, UR9, 0x7ffffff8, URZ, 0xc0, !UPT ;  /* 0x7ffffff809047892 */ /* 0x000fcc000f8ec0ff */
[----:B------:R-:W-:-:S07]  /*0da0*/  IMAD.U32 R10, RZ, RZ, UR4 ;  /* 0x00000004ff0a7e24 */ /* 0x000fce000f8e00ff */
.L_x_48:
[----:B------:R-:W-:-:S04]  /*0db0*/  ULOP3.LUT UR4, UR9, 0x7, URZ, 0xc0, !UPT ;  /* 0x0000000709047892 */ /* 0x000fc8000f8ec0ff */
[----:B------:R-:W-:-:S09]  /*0dc0*/  UISETP.NE.AND UP1, UPT, UR4, URZ, UPT ;  /* 0x000000ff0400728c */ /* 0x000fd2000bf25270 */
[----:B------:R-:W-:Y:S05]  /*0dd0*/  BRA.U !UP1, `(.L_x_47) ;  /* 0x0000000509d47547 */ /* 0x000fea000b800000 */
[----:B------:R-:W-:-:S04]  /*0de0*/  ULOP3.LUT UR4, UR9, 0x3, URZ, 0xc0, !UPT ;  /* 0x0000000309047892 */ /* 0x000fc8000f8ec0ff */
[----:B------:R-:W-:-:S04]  /*0df0*/  UISETP.LT.U32.AND UP1, UPT, UR4, 0x2, UPT ;  /* 0x000000020400788c */ /* 0x000fc8000bf21070 */
[----:B------:R-:W-:-:S04]  /*0e00*/  USEL UR4, UR4, 0x2, UP1 ;  /* 0x0000000204047887 */ /* 0x000fc80008800000 */
[----:B------:R-:W-:-:S12]  /*0e10*/  USHF.L.U32 UR4, UR4, 0x2, URZ ;  /* 0x0000000204047899 */ /* 0x000fd800080006ff */
[----:B------:R-:W0:Y:S02]  /*0e20*/  LDCU UR4, c[0x2][UR4] ;  /* 0x00800000040477ac */ /* 0x000e240008000800 */
[----:B0-----:R-:W-:Y:S01]  /*0e30*/  USHF.R.S32.HI UR5, URZ, 0x1f, UR4 ;  /* 0x0000001fff057899 */ /* 0x001fe20008011404 */
[----:B------:R-:W-:Y:S11]  /*0e40*/  BRA.U !UP0, `(.L_x_50) ;  /* 0x0000000108ec7547 */ /* 0x000ff6000b800000 */
[----:B------:R-:W0:Y:S01]  /*0e50*/  LDCU.64 UR14, c[0x0][0x3c0] ;  /* 0x00007800ff0e77ac */ /* 0x000e220008000a00 */
[----:B------:R-:W-:Y:S01]  /*0e60*/  IMAD R14, R10, UR8, RZ ;  /* 0x000000080a0e7c24 */ /* 0x000fe2000f8e02ff */
[----:B------:R-:W1:Y:S03]  /*0e70*/  LDC.64 R16, c[0x0][0x3b8] ;  /* 0x0000ee00ff107b82 */ /* 0x000e660000000a00 */
[C---:B------:R-:W-:Y:S02]  /*0e80*/  VIADD R23, R14.reuse, UR8 ;  /* 0x000000080e177c36 */ /* 0x040fe40008000000 */
[----:B------:R-:W-:Y:S02]  /*0e90*/  IMAD R15, R14, UR7, RZ ;  /* 0x000000070e0f7c24 */ /* 0x000fe4000f8e02ff */
[C---:B------:R-:W-:Y:S02]  /*0ea0*/  IMAD R21, R23.reuse, UR7, RZ ;  /* 0x0000000717157c24 */ /* 0x040fe4000f8e02ff */
[----:B------:R-:W-:Y:S01]  /*0eb0*/  VIADD R12, R23, UR8 ;  /* 0x00000008170c7c36 */ /* 0x000fe20008000000 */
[----:B------:R-:W-:Y:S01]  /*0ec0*/  IADD3 R27, P1, PT, R4, R15, RZ ;  /* 0x0000000f041b7210 */ /* 0x000fe20007f3e0ff */
[----:B------:R-:W-:Y:S01]  /*0ed0*/  IMAD R22, R14, UR6, RZ ;  /* 0x000000060e167c24 */ /* 0x000fe2000f8e02ff */
[----:B------:R-:W-:-:S02]  /*0ee0*/  IADD3 R24, P2, PT, R4, R21, RZ ;  /* 0x0000001504187210 */ /* 0x000fc40007f5e0ff */
[-C--:B------:R-:W-:Y:S01]  /*0ef0*/  LEA.HI.X.SX32 R28, R15, R8.reuse, 0x1, P1 ;  /* 0x000000080f1c7211 */ /* 0x080fe200008f0eff */
[----:B------:R-:W-:Y:S01]  /*0f00*/  IMAD R15, R12, UR7, RZ ;  /* 0x000000070c0f7c24 */ /* 0x000fe2000f8e02ff */
[----:B0-----:R-:W-:Y:S02]  /*0f10*/  LEA R20, P1, R27, UR14, 0x2 ;  /* 0x0000000e1b147c11 */ /* 0x001fe4000f8210ff */
[----:B------:R-:W-:Y:S02]  /*0f20*/  LEA.HI.X.SX32 R25, R21, R8, 0x1, P2 ;  /* 0x0000000815197211 */ /* 0x000fe400010f0eff */
[C---:B------:R-:W-:Y:S02]  /*0f30*/  LEA R26, P2, R24.reuse, UR14, 0x2 ;  /* 0x0000000e181a7c11 */ /* 0x040fe4000f8410ff */
[----:B------:R-:W-:Y:S02]  /*0f40*/  LEA.HI.X R21, R27, UR15, R28, 0x2, P1 ;  /* 0x0000000f1b157c11 */ /* 0x000fe400088f141c */
[----:B------:R-:W-:Y:S01]  /*0f50*/  LEA.HI.X R27, R24, UR15, R25, 0x2, P2 ;  /* 0x0000000f181b7c11 */ /* 0x000fe200090f1419 */
[----:B------:R-:W-:Y:S01]  /*0f60*/  IMAD R24, R23, UR6, RZ ;  /* 0x0000000617187c24 */ /* 0x000fe2000f8e02ff */
[----:B------:R-:W-:Y:S01]  /*0f70*/  IADD3 R25, P2, PT, R4, R15, RZ ;  /* 0x0000000f04197210 */ /* 0x000fe20007f5e0ff */
[----:B------:R0:W2:Y:S01]  /*0f80*/  LDG.E R31, desc[UR12][R20.64] ;  /* 0x0000000c141f7981 */ /* 0x0000a2000c1e1900 */
[----:B------:R-:W-:-:S02]  /*0f90*/  IADD3 R29, P1, PT, R11, R22, RZ ;  /* 0x000000160b1d7210 */ /* 0x000fc40007f3e0ff */
[----:B------:R-:W-:Y:S01]  /*0fa0*/  LEA.HI.X.SX32 R30, R15, R8, 0x1, P2 ;  /* 0x000000080f1e7211 */ /* 0x000fe200010f0eff */
[----:B------:R-:W3:Y:S01]  /*0fb0*/  LDG.E R26, desc[UR12][R26.64] ;  /* 0x0000000c1a1a7981 */ /* 0x000ee2000c1e1900 */
[C---:B------:R-:W-:Y:S02]  /*0fc0*/  LEA R14, P2, R25.reuse, UR14, 0x2 ;  /* 0x0000000e190e7c11 */ /* 0x040fe4000f8410ff */
[----:B------:R-:W-:Y:S02]  /*0fd0*/  LEA.HI.X.SX32 R34, R22, R13, 0x1, P1 ;  /* 0x0000000d16227211 */ /* 0x000fe400008f0eff */
[----:B------:R-:W-:Y:S02]  /*0fe0*/  LEA.HI.X R15, R25, UR15, R30, 0x2, P2 ;  /* 0x0000000f190f7c11 */ /* 0x000fe400090f141e */
[----:B-1----:R-:W-:Y:S02]  /*0ff0*/  LEA R28, P1, R29, R16, 0x2 ;  /* 0x000000101d1c7211 */ /* 0x002fe400078210ff */
[----:B------:R-:W-:Y:S01]  /*1000*/  IADD3 R23, P2, PT, R11, R24, RZ ;  /* 0x000000180b177210 */ /* 0x000fe20007f5e0ff */
[C---:B------:R-:W-:Y:S01]  /*1010*/  VIADD R22, R12.reuse, UR8 ;  /* 0x000000080c167c36 */ /* 0x040fe20008000000 */
[----:B------:R-:W-:Y:S01]  /*1020*/  LEA.HI.X R29, R29, R17, R34, 0x2, P1 ;  /* 0x000000111d1d7211 */ /* 0x000fe200008f1422 */
[----:B------:R-:W-:Y:S01]  /*1030*/  IMAD R30, R12, UR6, RZ ;  /* 0x000000060c1e7c24 */ /* 0x000fe2000f8e02ff */
[----:B------:R-:W-:Y:S01]  /*1040*/  LEA.HI.X.SX32 R12, R24, R13, 0x1, P2 ;  /* 0x0000000d180c7211 */ /* 0x000fe200010f0eff */
[C---:B------:R-:W-:Y:S01]  /*1050*/  IMAD R33, R22.reuse, UR7, RZ ;  /* 0x0000000716217c24 */ /* 0x040fe2000f8e02ff */
[C---:B------:R-:W-:Y:S01]  /*1060*/  LEA R24, P1, R23.reuse, R16, 0x2 ;  /* 0x0000001017187211 */ /* 0x040fe200078210ff */
[----:B------:R-:W-:Y:S01]  /*1070*/  IMAD R34, R22, UR6, RZ ;  /* 0x0000000616227c24 */ /* 0x000fe2000f8e02ff */
[----:B------:R-:W2:Y:S02]  /*1080*/  LDG.E R29, desc[UR12][R28.64] ;  /* 0x0000000c1c1d7981 */ /* 0x000ea4000c1e1900 */
[----:B------:R-:W-:-:S02]  /*1090*/  LEA.HI.X R25, R23, R17, R12, 0x2, P1 ;  /* 0x0000001117197211 */ /* 0x000fc400008f140c */
[----:B------:R-:W-:Y:S01]  /*10a0*/  IADD3 R23, P1, PT, R11, R30, RZ ;  /* 0x0000001e0b177210 */ /* 0x000fe20007f3e0ff */
[----:B------:R-:W4:Y:S01]  /*10b0*/  LDG.E R14, desc[UR12][R14.64] ;  /* 0x0000000c0e0e7981 */ /* 0x000f22000c1e1900 */
[----:B------:R-:W-:Y:S02]  /*10c0*/  IADD3 R12, P2, PT, R4, R33, RZ ;  /* 0x00000021040c7210 */ /* 0x000fe40007f5e0ff */
[----:B------:R-:W-:Y:S01]  /*10d0*/  LEA.HI.X.SX32 R36, R30, R13, 0x1, P1 ;  /* 0x0000000d1e247211 */ /* 0x000fe200008f0eff */
[----:B------:R-:W3:Y:S01]  /*10e0*/  LDG.E R24, desc[UR12][R24.64] ;  /* 0x0000000c18187981 */ /* 0x000ee2000c1e1900 */
[----:B------:R-:W-:Y:S02]  /*10f0*/  LEA.HI.X.SX32 R33, R33, R8, 0x1, P2 ;  /* 0x0000000821217211 */ /* 0x000fe400010f0eff */
[----:B------:R-:W-:Y:S02]  /*1100*/  LEA R22, P1, R23, R16, 0x2 ;  /* 0x0000001017167211 */ /* 0x000fe400078210ff */
[----:B------:R-:W-:-:S02]  /*1110*/  IADD3 R30, P2, PT, R11, R34, RZ ;  /* 0x000000220b1e7210 */ /* 0x000fc40007f5e0ff */
[----:B------:R-:W-:Y:S02]  /*1120*/  LEA.HI.X R23, R23, R17, R36, 0x2, P1 ;  /* 0x0000001117177211 */ /* 0x000fe400008f1424 */
[----:B------:R-:W-:Y:S02]  /*1130*/  LEA.HI.X.SX32 R34, R34, R13, 0x1, P2 ;  /* 0x0000000d22227211 */ /* 0x000fe400010f0eff */
[----:B------:R-:W-:Y:S02]  /*1140*/  LEA R16, P1, R30, R16, 0x2 ;  /* 0x000000101e107211 */ /* 0x000fe400078210ff */
[----:B0-----:R-:W-:Y:S01]  /*1150*/  LEA R20, P3, R12, UR14, 0x2 ;  /* 0x0000000e0c147c11 */ /* 0x001fe2000f8610ff */
[----:B------:R-:W4:Y:S01]  /*1160*/  LDG.E R23, desc[UR12][R22.64] ;  /* 0x0000000c16177981 */ /* 0x000f22000c1e1900 */
[----:B------:R-:W-:Y:S02]  /*1170*/  LEA.HI.X R17, R30, R17, R34, 0x2, P1 ;  /* 0x000000111e117211 */ /* 0x000fe400008f1422 */
[----:B------:R-:W-:-:S04]  /*1180*/  LEA.HI.X R21, R12, UR15, R33, 0x2, P3 ;  /* 0x0000000f0c157c11 */ /* 0x000fc800098f1421 */
[----:B------:R-:W5:Y:S04]  /*1190*/  LDG.E R17, desc[UR12][R16.64] ;  /* 0x0000000c10117981 */ /* 0x000f68000c1e1900 */
[----:B------:R-:W5:Y:S01]  /*11a0*/  LDG.E R20, desc[UR12][R20.64] ;  /* 0x0000000c14147981 */ /* 0x000f62000c1e1900 */
[----:B------:R-:W-:Y:S02]  /*11b0*/  VIADD R10, R10, 0x4 ;  /* 0x000000040a0a7836 */ /* 0x000fe40000000000 */
[----:B--2---:R-:W-:-:S04]  /*11c0*/  FFMA R29, R29, R31, R32 ;  /* 0x0000001f1d1d7223 */ /* 0x004fc80000000020 */
[----:B---3--:R-:W-:-:S04]  /*11d0*/  FFMA R26, R24, R26, R29 ;  /* 0x0000001a181a7223 */ /* 0x008fc8000000001d */
[----:B----4-:R-:W-:-:S04]  /*11e0*/  FFMA R26, R23, R14, R26 ;  /* 0x0000000e171a7223 */ /* 0x010fc8000000001a */
[----:B-----5:R-:W-:-:S07]  /*11f0*/  FFMA R32, R17, R20, R26 ;  /* 0x0000001411207223 */ /* 0x020fce000000001a */
.L_x_50:
[----:B------:R-:W-:Y:S05]  /*1200*/  BRXU UR4 -0x1210                                                           (*"BRANCH_TARGETS .L_x_47,.L_x_275,.L_x_276"*) ;  /* 0xffffffec047c7958 */ /* 0x000fea000b83ffff */
.L_x_276:
[----:B------:R-:W0:Y:S01]  /*1210*/  LDC.64 R14, c[0x0][0x3b8] ;  /* 0x0000ee00ff0e7b82 */ /* 0x000e220000000a00 */
[----:B------:R-:W1:Y:S01]  /*1220*/  LDCU.64 UR4, c[0x0][0x3c0] ;  /* 0x00007800ff0477ac */ /* 0x000e620008000a00 */
[----:B------:R-:W-:-:S04]  /*1230*/  IMAD R12, R10, UR8, RZ ;  /* 0x000000080a0c7c24 */ /* 0x000fc8000f8e02ff */
[C---:B------:R-:W-:Y:S02]  /*1240*/  IMAD R17, R12.reuse, UR7, RZ ;  /* 0x000000070c117c24 */ /* 0x040fe4000f8e02ff */
[C---:B------:R-:W-:Y:S02]  /*1250*/  VIADD R22, R12.reuse, UR8 ;  /* 0x000000080c167c36 */ /* 0x040fe40008000000 */
[----:B------:R-:W-:Y:S01]  /*1260*/  IMAD R12, R12, UR6, RZ ;  /* 0x000000060c0c7c24 */ /* 0x000fe2000f8e02ff */
[----:B------:R-:W-:Y:S01]  /*1270*/  IADD3 R20, P1, PT, R4, R17, RZ ;  /* 0x0000001104147210 */ /* 0x000fe20007f3e0ff */
[C---:B------:R-:W-:Y:S02]  /*1280*/  IMAD R24, R22.reuse, UR6, RZ ;  /* 0x0000000616187c24 */ /* 0x040fe4000f8e02ff */
[----:B------:R-:W-:Y:S01]  /*1290*/  IMAD R23, R22, UR7, RZ ;  /* 0x0000000716177c24 */ /* 0x000fe2000f8e02ff */
[----:B------:R-:W-:Y:S02]  /*12a0*/  LEA.HI.X.SX32 R17, R17, R8, 0x1, P1 ;  /* 0x0000000811117211 */ /* 0x000fe400008f0eff */
[----:B------:R-:W-:-:S02]  /*12b0*/  IADD3 R21, P1, PT, R11, R12, RZ ;  /* 0x0000000c0b157210 */ /* 0x000fc40007f3e0ff */
[----:B-1----:R-:W-:Y:S02]  /*12c0*/  LEA R16, P2, R20, UR4, 0x2 ;  /* 0x0000000414107c11 */ /* 0x002fe4000f8410ff */
[----:B------:R-:W-:Y:S02]  /*12d0*/  LEA.HI.X.SX32 R12, R12, R13, 0x1, P1 ;  /* 0x0000000d0c0c7211 */ /* 0x000fe400008f0eff */
[----:B------:R-:W-:Y:S02]  /*12e0*/  LEA.HI.X R17, R20, UR5, R17, 0x2, P2 ;  /* 0x0000000514117c11 */ /* 0x000fe400090f1411 */
[----:B------:R-:W-:Y:S02]  /*12f0*/  IADD3 R25, P1, PT, R11, R24, RZ ;  /* 0x000000180b197210 */ /* 0x000fe40007f3e0ff */
[----:B------:R-:W-:Y:S01]  /*1300*/  IADD3 R26, P3, PT, R4, R23, RZ ;  /* 0x00000017041a7210 */ /* 0x000fe20007f7e0ff */
[----:B------:R-:W2:Y:S01]  /*1310*/  LDG.E R16, desc[UR12][R16.64] ;  /* 0x0000000c10107981 */ /* 0x000ea2000c1e1900 */
[----:B0-----:R-:W-:-:S02]  /*1320*/  LEA R20, P2, R21, R14, 0x2 ;  /* 0x0000000e15147211 */ /* 0x001fc400078410ff */
[----:B------:R-:W-:Y:S02]  /*1330*/  LEA.HI.X.SX32 R24, R24, R13, 0x1, P1 ;  /* 0x0000000d18187211 */ /* 0x000fe400008f0eff */
[----:B------:R-:W-:Y:S02]  /*1340*/  LEA.HI.X.SX32 R23, R23, R8, 0x1, P3 ;  /* 0x0000000817177211 */ /* 0x000fe400018f0eff */
[-C--:B------:R-:W-:Y:S02]  /*1350*/  LEA.HI.X R21, R21, R15.reuse, R12, 0x2, P2 ;  /* 0x0000000f15157211 */ /* 0x080fe400010f140c */
[C---:B------:R-:W-:Y:S02]  /*1360*/  LEA R14, P1, R25.reuse, R14, 0x2 ;  /* 0x0000000e190e7211 */ /* 0x040fe400078210ff */
[C---:B------:R-:W-:Y:S02]  /*1370*/  LEA R22, P3, R26.reuse, UR4, 0x2 ;  /* 0x000000041a167c11 */ /* 0x040fe4000f8610ff */
[----:B------:R-:W-:Y:S01]  /*1380*/  LEA.HI.X R15, R25, R15, R24, 0x2, P1 ;  /* 0x0000000f190f7211 */ /* 0x000fe200008f1418 */
[----:B------:R-:W2:Y:S01]  /*1390*/  LDG.E R21, desc[UR12][R20.64] ;  /* 0x0000000c14157981 */ /* 0x000ea2000c1e1900 */
[----:B------:R-:W-:-:S04]  /*13a0*/  LEA.HI.X R23, R26, UR5, R23, 0x2, P3 ;  /* 0x000000051a177c11 */ /* 0x000fc800098f1417 */
[----:B------:R-:W3:Y:S04]  /*13b0*/  LDG.E R15, desc[UR12][R14.64] ;  /* 0x0000000c0e0f7981 */ /* 0x000ee8000c1e1900 */
[----:B------:R-:W3:Y:S01]  /*13c0*/  LDG.E R22, desc[UR12][R22.64] ;  /* 0x0000000c16167981 */ /* 0x000ee2000c1e1900 */
[----:B------:R-:W-:Y:S02]  /*13d0*/  VIADD R10, R10, 0x2 ;  /* 0x000000020a0a7836 */ /* 0x000fe40000000000 */
[----:B--2---:R-:W-:-:S04]  /*13e0*/  FFMA R32, R21, R16, R32 ;  /* 0x0000001015207223 */ /* 0x004fc80000000020 */
[----:B---3--:R-:W-:-:S07]  /*13f0*/  FFMA R32, R15, R22, R32 ;  /* 0x000000160f207223 */ /* 0x008fce0000000020 */
.L_x_275:
[----:B------:R-:W-:-:S04]  /*1400*/  ULOP3.LUT UR4, UR9, 0x1, URZ, 0xc0, !UPT ;  /* 0x0000000109047892 */ /* 0x000fc8000f8ec0ff */
[----:B------:R-:W-:-:S09]  /*1410*/  UISETP.NE.U32.AND UP1, UPT, UR4, 0x1, UPT ;  /* 0x000000010400788c */ /* 0x000fd2000bf25070 */
[----:B------:R-:W-:Y:S05]  /*1420*/  BRA.U UP1, `(.L_x_47) ;  /* 0x0000000101407547 */ /* 0x000fea000b800000 */
[----:B------:R-:W0:Y:S01]  /*1430*/  LDC.64 R14, c[0x0][0x3b8] ;  /* 0x0000ee00ff0e7b82 */ /* 0x000e220000000a00 */
[----:B------:R-:W1:Y:S01]  /*1440*/  LDCU.64 UR4, c[0x0][0x3c0] ;  /* 0x00007800ff0477ac */ /* 0x000e620008000a00 */
[----:B------:R-:W-:-:S04]  /*1450*/  IMAD R10, R10, UR8, RZ ;  /* 0x000000080a0a7c24 */ /* 0x000fc8000f8e02ff */
[C---:B------:R-:W-:Y:S02]  /*1460*/  IMAD R12, R10.reuse, UR6, RZ ;  /* 0x000000060a0c7c24 */ /* 0x040fe4000f8e02ff */
[----:B------:R-:W-:-:S03]  /*1470*/  IMAD R17, R10, UR7, RZ ;  /* 0x000000070a117c24 */ /* 0x000fc6000f8e02ff */
[----:B------:R-:W-:Y:S02]  /*1480*/  IADD3 R16, P1, PT, R11, R12, RZ ;  /* 0x0000000c0b107210 */ /* 0x000fe40007f3e0ff */
[----:B------:R-:W-:Y:S02]  /*1490*/  IADD3 R11, P2, PT, R4, R17, RZ ;  /* 0x00000011040b7210 */ /* 0x000fe40007f5e0ff */
[----:B------:R-:W-:Y:S02]  /*14a0*/  LEA.HI.X.SX32 R13, R12, R13, 0x1, P1 ;  /* 0x0000000d0c0d7211 */ /* 0x000fe400008f0eff */
[----:B------:R-:W-:Y:S02]  /*14b0*/  LEA.HI.X.SX32 R12, R17, R8, 0x1, P2 ;  /* 0x00000008110c7211 */ /* 0x000fe400010f0eff */
[----:B-1----:R-:W-:-:S04]  /*14c0*/  LEA R10, P2, R11, UR4, 0x2 ;  /* 0x000000040b0a7c11 */ /* 0x002fc8000f8410ff */
[----:B------:R-:W-:Y:S02]  /*14d0*/  LEA.HI.X R11, R11, UR5, R12, 0x2, P2 ;  /* 0x000000050b0b7c11 */ /* 0x000fe400090f140c */
[----:B0-----:R-:W-:-:S03]  /*14e0*/  LEA R14, P1, R16, R14, 0x2 ;  /* 0x0000000e100e7211 */ /* 0x001fc600078210ff */
[----:B------:R-:W2:Y:S01]  /*14f0*/  LDG.E R10, desc[UR12][R10.64] ;  /* 0x0000000c0a0a7981 */ /* 0x000ea2000c1e1900 */
[----:B------:R-:W-:-:S06]  /*1500*/  LEA.HI.X R15, R16, R15, R13, 0x2, P1 ;  /* 0x0000000f100f7211 */ /* 0x000fcc00008f140d */
[----:B------:R-:W2:Y:S02]  /*1510*/  LDG.E R15, desc[UR12][R14.64] ;  /* 0x0000000c0e0f7981 */ /* 0x000ea4000c1e1900 */
[----:B--2---:R-:W-:-:S07]  /*1520*/  FFMA R32, R15, R10, R32 ;  /* 0x0000000a0f207223 */ /* 0x004fce0000000020 */
.L_x_47:
[----:B------:R-:W0:Y:S01]  /*1530*/  LDC.64 R10, c[0x0][0x3b0] ;  /* 0x0000ec00ff0a7b82 */ /* 0x000e220000000a00 */
[----:B------:R-:W-:-:S04]  /*1540*/  IMAD.IADD R13, R9, 0x1, R6 ;  /* 0x00000001090d7824 */ /* 0x000fc800078e0206 */
[----:B0-----:R-:W-:Y:S02]  /*1550*/  IMAD.WIDE R10, R13, 0x4, R10 ;  /* 0x000000040d0a7825 */ /* 0x001fe400078e020a */
[----:B------:R-:W2:Y:S04]  /*1560*/  LDG.E R13, desc[UR12][R18.64] ;  /* 0x0000000c120d7981 */ /* 0x000ea8000c1e1900 */
[----:B------:R-:W2:Y:S01]  /*1570*/  LDG.E R12, desc[UR12][R10.64] ;  /* 0x0000000c0a0c7981 */ /* 0x000ea2000c1e1900 */
[----:B------:R-:W-:-:S05]  /*1580*/  VIADD R6, R6, 0x1 ;  /* 0x0000000106067836 */ /* 0x000fca0000000000 */
[----:B------:R-:W-:Y:S01]  /*1590*/  ISETP.NE.AND P1, PT, R6, UR6, PT ;  /* 0x0000000606007c0c */ /* 0x000fe2000bf25270 */
[----:B--2---:R-:W-:-:S05]  /*15a0*/  FFMA R13, R13, -R32, R12 ;  /* 0x800000200d0d7223 */ /* 0x004fca000000000c */
[----:B------:R0:W-:Y:S07]  /*15b0*/  STG.E desc[UR12][R10.64], R13 ;  /* 0x0000000d0a007986 */ /* 0x0001ee000c10190c */
[----:B------:R-:W-:Y:S05]  /*15c0*/  @P1 BRA `(.L_x_51) ;  /* 0xffffffec00741947 */ /* 0x000fea000383ffff */
.L_x_46:
[----:B------:R-:W-:Y:S05]  /*15d0*/  @P0 BRA `(.L_x_52) ;  /* 0xffffffec00140947 */ /* 0x000fea000383ffff */
[----:B------:R-:W1:Y:S01]  /*15e0*/  LDCU UR4, c[0x0][0x360] ;  /* 0x00006c00ff0477ac */ /* 0x000e620008000800 */
[----:B------:R-:W1:Y:S02]  /*15f0*/  LDC R4, c[0x0][0x370] ;  /* 0x0000dc00ff047b82 */ /* 0x000e640000000800 */
[----:B-1----:R-:W-:-:S05]  /*1600*/  IMAD R3, R4, UR4, R3 ;  /* 0x0000000404037c24 */ /* 0x002fca000f8e0203 */
[----:B------:R-:W-:-:S13]  /*1610*/  ISETP.GE.AND P0, PT, R3, UR7, PT ;  /* 0x0000000703007c0c */ /* 0x000fda000bf06270 */
[----:B------:R-:W-:Y:S05]  /*1620*/  @!P0 BRA `(.L_x_53) ;  /* 0xffffffe800fc8947 */ /* 0x000fea000383ffff */
[----:B------:R-:W-:Y:S05]  /*1630*/  EXIT ;  /* 0x000000000000794d */ /* 0x000fea0003800000 */
.L_x_54:
        /* <DEDUP_REMOVED lines=12> */
.L_x_286:


//--------------------- .text._Z12convToSinglePKdS0_Pf --------------------------
	.section	.text._Z12convToSinglePKdS0_Pf,"ax",@progbits
	.align	128
        .global         _Z12convToSinglePKdS0_Pf
        .type           _Z12convToSinglePKdS0_Pf,@function
        .size           _Z12convToSinglePKdS0_Pf,(.L_x_287 - _Z12convToSinglePKdS0_Pf)
        .other          _Z12convToSinglePKdS0_Pf,@"STO_CUDA_ENTRY STV_DEFAULT"
_Z12convToSinglePKdS0_Pf:
.text._Z12convToSinglePKdS0_Pf:
[----:B------:R-:W-:Y:S08]  /*0000*/  LDC R1, c[0x0][0x37c] ;  /* 0x0000df00ff017b82 */ /* 0x000ff00000000800 */
[----:B------:R-:W0:Y:S01]  /*0010*/  LDC.64 R2, c[0x0][0x380] ;  /* 0x0000e000ff027b82 */ /* 0x000e220000000a00 */
[----:B------:R-:W0:Y:S02]  /*0020*/  LDCU.64 UR4, c[0x0][0x358] ;  /* 0x00006b00ff0477ac */ /* 0x000e240008000a00 */
[----:B0-----:R-:W2:Y:S04]  /*0030*/  LDG.E.64 R4, desc[UR4][R2.64] ;  /* 0x0000000402047981 */ /* 0x001ea8000c1e1b00 */
[----:B------:R-:W3:Y:S01]  /*0040*/  LDG.E.64 R8, desc[UR4][R2.64+0x48] ;  /* 0x0000480402087981 */ /* 0x000ee2000c1e1b00 */
[----:B------:R-:W0:Y:S01]  /*0050*/  S2UR UR6, SR_CTAID.X ;  /* 0x00000000000679c3 */ /* 0x000e220000002500 */
[----:B------:R-:W0:Y:S07]  /*0060*/  S2R R7, SR_TID.X ;  /* 0x0000000000077919 */ /* 0x000e2e0000002100 */
[----:B------:R-:W0:Y:S01]  /*0070*/  LDC R6, c[0x0][0x360] ;  /* 0x0000d800ff067b82 */ /* 0x000e220000000800 */
[----:B------:R-:W1:Y:S01]  /*0080*/  LDCU UR7, c[0x0][0x370] ;  /* 0x00006e00ff0777ac */ /* 0x000e620008000800 */
[----:B0-----:R-:W-:-:S02]  /*0090*/  IMAD R7, R6, UR6, R7 ;  /* 0x0000000606077c24 */ /* 0x001fc4000f8e0207 */
[----:B-1----:R-:W-:Y:S01]  /*00a0*/  IMAD R6, R6, UR7, RZ ;  /* 0x0000000706067c24 */ /* 0x002fe2000f8e02ff */
[----:B--2---:R-:W-:Y:S08]  /*00b0*/  F2I.F64.TRUNC R0, R4 ;  /* 0x0000000400007311 */ /* 0x004ff0000030d100 */
[----:B---3--:R-:W0:Y:S02]  /*00c0*/  F2I.F64.TRUNC R9, R8 ;  /* 0x0000000800097311 */ /* 0x008e24000030d100 */
[----:B0-----:R-:W-:-:S05]  /*00d0*/  IMAD R0, R0, R9, RZ ;  /* 0x0000000900007224 */ /* 0x001fca00078e02ff */
[----:B------:R-:W-:-:S13]  /*00e0*/  ISETP.GE.AND P0, PT, R7, R0, PT ;  /* 0x000000000700720c */ /* 0x000fda0003f06270 */
[----:B------:R-:W-:Y:S05]  /*00f0*/  @P0 EXIT ;  /* 0x000000000000094d */ /* 0x000fea0003800000 */
[----:B------:R-:W0:Y:S01]  /*0100*/  I2F.U32.RP R9, R6 ;  /* 0x0000000600097306 */ /* 0x000e220000209000 */
[C---:B------:R-:W-:Y:S01]  /*0110*/  IADD3 R5, PT, PT, R6.reuse, R7, RZ ;  /* 0x0000000706057210 */ /* 0x040fe20007ffe0ff */
[----:B------:R-:W-:Y:S01]  /*0120*/  IMAD.MOV R11, RZ, RZ, -R6 ;  /* 0x000000ffff0b7224 */ /* 0x000fe200078e0a06 */
[----:B------:R-:W-:Y:S01]  /*0130*/  ISETP.NE.U32.AND P2, PT, R6, RZ, PT ;  /* 0x000000ff0600720c */ /* 0x000fe20003f45070 */
[----:B------:R-:W-:Y:S01]  /*0140*/  BSSY.RECONVERGENT B0, `(.L_x_55) ;  /* 0x0000029000007945 */ /* 0x000fe20003800200 */
[----:B------:R-:W-:Y:S02]  /*0150*/  ISETP.GE.AND P0, PT, R5, R0, PT ;  /* 0x000000000500720c */ /* 0x000fe40003f06270 */
[----:B------:R-:W-:Y:S02]  /*0160*/  VIMNMX R4, PT, PT, R0, R5, !PT ;  /* 0x0000000500047248 */ /* 0x000fe40007fe0100 */
[----:B------:R-:W-:-:S04]  /*0170*/  SEL R8, RZ, 0x1, P0 ;  /* 0x00000001ff087807 */ /* 0x000fc80000000000 */
[----:B------:R-:W-:Y:S01]  /*0180*/  IADD3 R5, PT, PT, R4, -R5, -R8 ;  /* 0x8000000504057210 */ /* 0x000fe20007ffe808 */
[----:B0-----:R-:W0:Y:S02]  /*0190*/  MUFU.RCP R9, R9 ;  /* 0x0000000900097308 */ /* 0x001e240000001000 */
[----:B0-----:R-:W-:-:S06]  /*01a0*/  IADD3 R2, PT, PT, R9, 0xffffffe, RZ ;  /* 0x0ffffffe09027810 */ /* 0x001fcc0007ffe0ff */
[----:B------:R0:W1:Y:S02]  /*01b0*/  F2I.FTZ.U32.TRUNC.NTZ R3, R2 ;  /* 0x0000000200037305 */ /* 0x000064000021f000 */
[----:B0-----:R-:W-:Y:S02]  /*01c0*/  IMAD.MOV.U32 R2, RZ, RZ, RZ ;  /* 0x000000ffff027224 */ /* 0x001fe400078e00ff */
[----:B-1----:R-:W-:-:S04]  /*01d0*/  IMAD R11, R11, R3, RZ ;  /* 0x000000030b0b7224 */ /* 0x002fc800078e02ff */
[----:B------:R-:W-:-:S06]  /*01e0*/  IMAD.HI.U32 R10, R3, R11, R2 ;  /* 0x0000000b030a7227 */ /* 0x000fcc00078e0002 */
[----:B------:R-:W-:-:S05]  /*01f0*/  IMAD.HI.U32 R9, R10, R5, RZ ;  /* 0x000000050a097227 */ /* 0x000fca00078e00ff */
[----:B------:R-:W-:-:S05]  /*0200*/  IADD3 R2, PT, PT, -R9, RZ, RZ ;  /* 0x000000ff09027210 */ /* 0x000fca0007ffe1ff */
[----:B------:R-:W-:Y:S02]  /*0210*/  IMAD R5, R6, R2, R5 ;  /* 0x0000000206057224 */ /* 0x000fe400078e0205 */
[----:B------:R-:W0:Y:S03]  /*0220*/  LDC.64 R2, c[0x0][0x388] ;  /* 0x0000e200ff027b82 */ /* 0x000e260000000a00 */
[----:B------:R-:W-:-:S13]  /*0230*/  ISETP.GE.U32.AND P0, PT, R5, R6, PT ;  /* 0x000000060500720c */ /* 0x000fda0003f06070 */
[----:B------:R-:W-:Y:S01]  /*0240*/  @P0 IMAD.IADD R5, R5, 0x1, -R6 ;  /* 0x0000000105050824 */ /* 0x000fe200078e0a06 */
[----:B------:R-:W-:-:S04]  /*0250*/  @P0 IADD3 R9, PT, PT, R9, 0x1, RZ ;  /* 0x0000000109090810 */ /* 0x000fc80007ffe0ff */
[-C--:B------:R-:W-:Y:S02]  /*0260*/  ISETP.GE.U32.AND P1, PT, R5, R6.reuse, PT ;  /* 0x000000060500720c */ /* 0x080fe40003f26070 */
[----:B------:R-:W1:Y:S11]  /*0270*/  LDC.64 R4, c[0x0][0x390] ;  /* 0x0000e400ff047b82 */ /* 0x000e760000000a00 */
[----:B------:R-:W-:Y:S01]  /*0280*/  @P1 VIADD R9, R9, 0x1 ;  /* 0x0000000109091836 */ /* 0x000fe20000000000 */
[----:B------:R-:W-:-:S04]  /*0290*/  @!P2 LOP3.LUT R9, RZ, R6, RZ, 0x33, !PT ;  /* 0x00000006ff09a212 */ /* 0x000fc800078e33ff */
[----:B------:R-:W-:-:S04]  /*02a0*/  IADD3 R12, PT, PT, R8, R9, RZ ;  /* 0x00000009080c7210 */ /* 0x000fc80007ffe0ff */
[C---:B------:R-:W-:Y:S02]  /*02b0*/  LOP3.LUT R8, R12.reuse, 0x3, RZ, 0xc0, !PT ;  /* 0x000000030c087812 */ /* 0x040fe400078ec0ff */
[----:B------:R-:W-:Y:S02]  /*02c0*/  ISETP.GE.U32.AND P1, PT, R12, 0x3, PT ;  /* 0x000000030c00780c */ /* 0x000fe40003f26070 */
[----:B------:R-:W-:-:S13]  /*02d0*/  ISETP.NE.AND P0, PT, R8, 0x3, PT ;  /* 0x000000030800780c */ /* 0x000fda0003f05270 */
[----:B0-----:R-:W-:Y:S05]  /*02e0*/  @!P0 BRA `(.L_x_56) ;  /* 0x0000000000388947 */ /* 0x001fea0003800000 */
[----:B------:R-:W0:Y:S01]  /*02f0*/  LDC.64 R8, c[0x0][0x390] ;  /* 0x0000e400ff087b82 */ /* 0x000e220000000a00 */
[----:B------:R-:W-:-:S05]  /*0300*/  VIADD R12, R12, 0x1 ;  /* 0x000000010c0c7836 */ /* 0x000fca0000000000 */
[----:B------:R-:W-:Y:S02]  /*0310*/  LOP3.LUT R12, R12, 0x3, RZ, 0xc0, !PT ;  /* 0x000000030c0c7812 */ /* 0x000fe400078ec0ff */
[----:B------:R-:W2:Y:S02]  /*0320*/  LDC.64 R10, c[0x0][0x388] ;  /* 0x0000e200ff0a7b82 */ /* 0x000ea40000000a00 */
[----:B------:R-:W-:-:S07]  /*0330*/  IADD3 R16, PT, PT, -R12, RZ, RZ ;  /* 0x000000ff0c107210 */ /* 0x000fce0007ffe1ff */
.L_x_57:
[----:B--2---:R-:W-:-:S06]  /*0340*/  IMAD.WIDE R14, R7, 0x8, R10 ;  /* 0x00000008070e7825 */ /* 0x004fcc00078e020a */
[----:B------:R-:W2:Y:S01]  /*0350*/  LDG.E.64 R14, desc[UR4][R14.64] ;  /* 0x000000040e0e7981 */ /* 0x000ea2000c1e1b00 */
[----:B0--3--:R-:W-:Y:S01]  /*0360*/  IMAD.WIDE R12, R7, 0x4, R8 ;  /* 0x00000004070c7825 */ /* 0x009fe200078e0208 */
[----:B------:R-:W-:-:S03]  /*0370*/  IADD3 R7, PT, PT, R6, R7, RZ ;  /* 0x0000000706077210 */ /* 0x000fc60007ffe0ff */
[----:B------:R-:W-:-:S05]  /*0380*/  VIADD R16, R16, 0x1 ;  /* 0x0000000110107836 */ /* 0x000fca0000000000 */
[----:B------:R-:W-:Y:S01]  /*0390*/  ISETP.NE.AND P0, PT, R16, RZ, PT ;  /* 0x000000ff1000720c */ /* 0x000fe20003f05270 */
[----:B--2---:R-:W0:Y:S02]  /*03a0*/  F2F.F32.F64.RZ R17, R14 ;  /* 0x0000000e00117310 */ /* 0x004e24000030d000 */
[----:B0-----:R3:W-:Y:S10]  /*03b0*/  STG.E desc[UR4][R12.64], R17 ;  /* 0x000000110c007986 */ /* 0x0017f4000c101904 */
[----:B------:R-:W-:Y:S05]  /*03c0*/  @P0 BRA `(.L_x_57) ;  /* 0xfffffffc00dc0947 */ /* 0x000fea000383ffff */
.L_x_56:
[----:B------:R-:W-:Y:S05]  /*03d0*/  BSYNC.RECONVERGENT B0 ;  /* 0x0000000000007941 */ /* 0x000fea0003800200 */
.L_x_55:
[----:B------:R-:W-:Y:S05]  /*03e0*/  @!P1 EXIT ;  /* 0x000000000000994d */ /* 0x000fea0003800000 */
.L_x_58:
[----:B------:R-:W-:-:S05]  /*03f0*/  IMAD.WIDE R20, R7, 0x8, R2 ;  /* 0x0000000807147825 */ /* 0x000fca00078e0202 */
[----:B--2---:R-:W2:Y:S01]  /*0400*/  LDG.E.64 R8, desc[UR4][R20.64] ;  /* 0x0000000414087981 */ /* 0x004ea2000c1e1b00 */
[----:B-1----:R-:W-:-:S04]  /*0410*/  IMAD.WIDE R22, R7, 0x4, R4 ;  /* 0x0000000407167825 */ /* 0x002fc800078e0204 */
[C---:B------:R-:W-:Y:S01]  /*0420*/  IMAD.WIDE R10, R6.reuse, 0x8, R20 ;  /* 0x00000008060a7825 */ /* 0x040fe200078e0214 */
[----:B--2---:R-:W0:Y:S02]  /*0430*/  F2F.F32.F64.RZ R25, R8 ;  /* 0x0000000800197310 */ /* 0x004e24000030d000 */
[----:B0-----:R0:W-:Y:S04]  /*0440*/  STG.E desc[UR4][R22.64], R25 ;  /* 0x0000001916007986 */ /* 0x0011e8000c101904 */
[----:B---3--:R-:W2:Y:S01]  /*0450*/  LDG.E.64 R12, desc[UR4][R10.64] ;  /* 0x000000040a0c7981 */ /* 0x008ea2000c1e1b00 */
[----:B------:R-:W-:-:S04]  /*0460*/  IMAD.WIDE R14, R6, 0x4, R22 ;  /* 0x00000004060e7825 */ /* 0x000fc800078e0216 */
[C---:B------:R-:W-:Y:S01]  /*0470*/  IMAD.WIDE R16, R6.reuse, 0x8, R10 ;  /* 0x0000000806107825 */ /* 0x040fe200078e020a */
[----:B--2---:R-:W1:Y:S02]  /*0480*/  F2F.F32.F64.RZ R13, R12 ;  /* 0x0000000c000d7310 */ /* 0x004e64000030d000 */
[----:B-1----:R2:W-:Y:S04]  /*0490*/  STG.E desc[UR4][R14.64], R13 ;  /* 0x0000000d0e007986 */ /* 0x0025e8000c101904 */
[----:B------:R-:W3:Y:S01]  /*04a0*/  LDG.E.64 R18, desc[UR4][R16.64] ;  /* 0x0000000410127981 */ /* 0x000ee2000c1e1b00 */
[----:B------:R-:W-:-:S04]  /*04b0*/  IMAD.WIDE R8, R6, 0x4, R14 ;  /* 0x0000000406087825 */ /* 0x000fc800078e020e */
[C---:B------:R-:W-:Y:S01]  /*04c0*/  IMAD.WIDE R20, R6.reuse, 0x8, R16 ;  /* 0x0000000806147825 */ /* 0x040fe200078e0210 */
[----:B---3--:R-:W1:Y:S02]  /*04d0*/  F2F.F32.F64.RZ R19, R18 ;  /* 0x0000001200137310 */ /* 0x008e64000030d000 */
[----:B-1----:R2:W-:Y:S04]  /*04e0*/  STG.E desc[UR4][R8.64], R19 ;  /* 0x0000001308007986 */ /* 0x0025e8000c101904 */
[----:B------:R-:W0:Y:S01]  /*04f0*/  LDG.E.64 R20, desc[UR4][R20.64] ;  /* 0x0000000414147981 */ /* 0x000e22000c1e1b00 */
[C---:B------:R-:W-:Y:S01]  /*0500*/  IMAD.WIDE R10, R6.reuse, 0x4, R8 ;  /* 0x00000004060a7825 */ /* 0x040fe200078e0208 */
[----:B------:R-:W-:-:S04]  /*0510*/  LEA R7, R6, R7, 0x2 ;  /* 0x0000000706077211 */ /* 0x000fc800078e10ff */
[----:B------:R-:W-:Y:S01]  /*0520*/  ISETP.GE.AND P0, PT, R7, R0, PT ;  /* 0x000000000700720c */ /* 0x000fe20003f06270 */
[----:B0-----:R-:W0:Y:S02]  /*0530*/  F2F.F32.F64.RZ R23, R20 ;  /* 0x0000001400177310 */ /* 0x001e24000030d000 */
[----:B0-----:R2:W-:Y:S10]  /*0540*/  STG.E desc[UR4][R10.64], R23 ;  /* 0x000000170a007986 */ /* 0x0015f4000c101904 */
[----:B------:R-:W-:Y:S05]  /*0550*/  @!P0 BRA `(.L_x_58) ;  /* 0xfffffffc00a48947 */ /* 0x000fea000383ffff */
[----:B------:R-:W-:Y:S05]  /*0560*/  EXIT ;  /* 0x000000000000794d */ /* 0x000fea0003800000 */
.L_x_59:
        /* <DEDUP_REMOVED lines=9> */
.L_x_287:


//--------------------- .text._Z12convToDoublePKdPKfPd --------------------------
	.section	.text._Z12convToDoublePKdPKfPd,"ax",@progbits
	.align	128
        .global         _Z12convToDoublePKdPKfPd
        .type           _Z12convToDoublePKdPKfPd,@function
        .size           _Z12convToDoublePKdPKfPd,(.L_x_288 - _Z12convToDoublePKdPKfPd)
        .other          _Z12convToDoublePKdPKfPd,@"STO_CUDA_ENTRY STV_DEFAULT"
_Z12convToDoublePKdPKfPd:
.text._Z12convToDoublePKdPKfPd:
        /* <DEDUP_REMOVED lines=52> */
.L_x_62:
[----:B--2---:R-:W-:-:S06]  /*0340*/  IMAD.WIDE R14, R7, 0x4, R10 ;  /* 0x00000004070e7825 */ /* 0x004fcc00078e020a */
[----:B------:R-:W2:Y:S01]  /*0350*/  LDG.E R14, desc[UR4][R14.64] ;  /* 0x000000040e0e7981 */ /* 0x000ea2000c1e1900 */
[----:B0--3--:R-:W-:Y:S01]  /*0360*/  IMAD.WIDE R12, R7, 0x8, R8 ;  /* 0x00000008070c7825 */ /* 0x009fe200078e0208 */
[----:B------:R-:W-:-:S03]  /*0370*/  IADD3 R7, PT, PT, R6, R7, RZ ;  /* 0x0000000706077210 */ /* 0x000fc60007ffe0ff */
[----:B------:R-:W-:-:S05]  /*0380*/  VIADD R18, R18, 0x1 ;  /* 0x0000000112127836 */ /* 0x000fca0000000000 */
[----:B------:R-:W-:Y:S01]  /*0390*/  ISETP.NE.AND P0, PT, R18, RZ, PT ;  /* 0x000000ff1200720c */ /* 0x000fe20003f05270 */
[----:B--2---:R-:W0:Y:S02]  /*03a0*/  F2F.F64.F32 R16, R14 ;  /* 0x0000000e00107310 */ /* 0x004e240000201800 */
[----:B0-----:R3:W-:Y:S10]  /*03b0*/  STG.E.64 desc[UR4][R12.64], R16 ;  /* 0x000000100c007986 */ /* 0x0017f4000c101b04 */
[----:B------:R-:W-:Y:S05]  /*03c0*/  @P0 BRA `(.L_x_62) ;  /* 0xfffffffc00dc0947 */ /* 0x000fea000383ffff */
.L_x_61:
[----:B------:R-:W-:Y:S05]  /*03d0*/  BSYNC.RECONVERGENT B0 ;  /* 0x0000000000007941 */ /* 0x000fea0003800200 */
.L_x_60:
[----:B------:R-:W-:Y:S05]  /*03e0*/  @!P1 EXIT ;  /* 0x000000000000994d */ /* 0x000fea0003800000 */
.L_x_63:
[----:B--2---:R-:W-:-:S05]  /*03f0*/  IMAD.WIDE R18, R7, 0x4, R2 ;  /* 0x0000000407127825 */ /* 0x004fca00078e0202 */
[----:B------:R-:W2:Y:S01]  /*0400*/  LDG.E R8, desc[UR4][R18.64] ;  /* 0x0000000412087981 */ /* 0x000ea2000c1e1900 */
[----:B-1----:R-:W-:-:S04]  /*0410*/  IMAD.WIDE R24, R7, 0x8, R4 ;  /* 0x0000000807187825 */ /* 0x002fc800078e0204 */
[C---:B------:R-:W-:Y:S01]  /*0420*/  IMAD.WIDE R10, R6.reuse, 0x4, R18 ;  /* 0x00000004060a7825 */ /* 0x040fe200078e0212 */
[----:B--2---:R-:W0:Y:S02]  /*0430*/  F2F.F64.F32 R8, R8 ;  /* 0x0000000800087310 */ /* 0x004e240000201800 */
[----:B0-----:R0:W-:Y:S04]  /*0440*/  STG.E.64 desc[UR4][R24.64], R8 ;  /* 0x0000000818007986 */ /* 0x0011e8000c101b04 */
[----:B---3--:R-:W2:Y:S01]  /*0450*/  LDG.E R12, desc[UR4][R10.64] ;  /* 0x000000040a0c7981 */ /* 0x008ea2000c1e1900 */
[----:B------:R-:W-:-:S04]  /*0460*/  IMAD.WIDE R14, R6, 0x8, R24 ;  /* 0x00000008060e7825 */ /* 0x000fc800078e0218 */
[C---:B------:R-:W-:Y:S01]  /*0470*/  IMAD.WIDE R16, R6.reuse, 0x4, R10 ;  /* 0x0000000406107825 */ /* 0x040fe200078e020a */
[----:B--2---:R-:W1:Y:S02]  /*0480*/  F2F.F64.F32 R12, R12 ;  /* 0x0000000c000c7310 */ /* 0x004e640000201800 */
[----:B-1----:R2:W-:Y:S04]  /*0490*/  STG.E.64 desc[UR4][R14.64], R12 ;  /* 0x0000000c0e007986 */ /* 0x0025e8000c101b04 */
[----:B------:R-:W3:Y:S01]  /*04a0*/  LDG.E R26, desc[UR4][R16.64] ;  /* 0x00000004101a7981 */ /* 0x000ee2000c1e1900 */
[----:B------:R-:W-:-:S04]  /*04b0*/  IMAD.WIDE R20, R6, 0x8, R14 ;  /* 0x0000000806147825 */ /* 0x000fc800078e020e */
[C---:B------:R-:W-:Y:S01]  /*04c0*/  IMAD.WIDE R22, R6.reuse, 0x4, R16 ;  /* 0x0000000406167825 */ /* 0x040fe200078e0210 */
[----:B---3--:R-:W1:Y:S02]  /*04d0*/  F2F.F64.F32 R18, R26 ;  /* 0x0000001a00127310 */ /* 0x008e640000201800 */
[----:B-1----:R2:W-:Y:S04]  /*04e0*/  STG.E.64 desc[UR4][R20.64], R18 ;  /* 0x0000001214007986 */ /* 0x0025e8000c101b04 */
[----:B0-----:R-:W3:Y:S01]  /*04f0*/  LDG.E R8, desc[UR4][R22.64] ;  /* 0x0000000416087981 */ /* 0x001ee2000c1e1900 */
[C---:B------:R-:W-:Y:S01]  /*0500*/  IMAD.WIDE R10, R6.reuse, 0x8, R20 ;  /* 0x00000008060a7825 */ /* 0x040fe200078e0214 */
[----:B------:R-:W-:-:S04]  /*0510*/  LEA R7, R6, R7, 0x2 ;  /* 0x0000000706077211 */ /* 0x000fc800078e10ff */
[----:B------:R-:W-:Y:S01]  /*0520*/  ISETP.GE.AND P0, PT, R7, R0, PT ;  /* 0x000000000700720c */ /* 0x000fe20003f06270 */
[----:B---3--:R-:W0:Y:S02]  /*0530*/  F2F.F64.F32 R8, R8 ;  /* 0x0000000800087310 */ /* 0x008e240000201800 */
[----:B0-----:R2:W-:Y:S10]  /*0540*/  STG.E.64 desc[UR4][R10.64], R8 ;  /* 0x000000080a007986 */ /* 0x0015f4000c101b04 */
[----:B------:R-:W-:Y:S05]  /*0550*/  @!P0 BRA `(.L_x_63) ;  /* 0xfffffffc00a48947 */ /* 0x000fea000383ffff */
[----:B------:R-:W-:Y:S05]  /*0560*/  EXIT ;  /* 0x000000000000794d */ /* 0x000fea0003800000 */
.L_x_64:
        /* <DEDUP_REMOVED lines=9> */
.L_x_288:


//--------------------- .text._Z18subtract_spikes_v4PKdPKiS2_PKfS2_PdS4_S4_ --------------------------
	.section	.text._Z18subtract_spikes_v4PKdPKiS2_PKfS2_PdS4_S4_,"ax",@progbits
	.align	128
        .global         _Z18subtract_spikes_v4PKdPKiS2_PKfS2_PdS4_S4_
        .type           _Z18subtract_spikes_v4PKdPKiS2_PKfS2_PdS4_S4_,@function
        .size           _Z18subtract_spikes_v4PKdPKiS2_PKfS2_PdS4_S4_,(.L_x_289 - _Z18subtract_spikes_v4PKdPKiS2_PKfS2_PdS4_S4_)
        .other          _Z18subtract_spikes_v4PKdPKiS2_PKfS2_PdS4_S4_,@"STO_CUDA_ENTRY STV_DEFAULT"
_Z18subtract_spikes_v4PKdPKiS2_PKfS2_PdS4_S4_:
.text._Z18subtract_spikes_v4PKdPKiS2_PKfS2_PdS4_S4_:
[----:B------:R-:W-:Y:S08]  /*0000*/  LDC R1, c[0x0][0x37c] ;  /* 0x0000df00ff017b82 */ /* 0x000ff00000000800 */
[----:B------:R-:W0:Y:S01]  /*0010*/  LDC.64 R2, c[0x0][0x3a0] ;  /* 0x0000e800ff027b82 */ /* 0x000e220000000a00 */
[----:B------:R-:W0:Y:S02]  /*0020*/  LDCU.64 UR12, c[0x0][0x358] ;  /* 0x00006b00ff0c77ac */ /* 0x000e240008000a00 */
[----:B0-----:R-:W2:Y:S04]  /*0030*/  LDG.E R0, desc[UR12][R2.64+0x4] ;  /* 0x0000040c02007981 */ /* 0x001ea8000c1e1900 */
        /* <DEDUP_REMOVED lines=10> */
[----:B------:R-:W5:Y:S01]  /*00e0*/  LDG.E.64 R8, desc[UR12][R12.64] ;  /* 0x0000000c0c087981 */ /* 0x000f62000c1e1b00 */
[----:B------:R-:W0:Y:S01]  /*00f0*/  LDCU UR11, c[0x0][0x364] ;  /* 0x00006c80ff0b77ac */ /* 0x000e220008000800 */
[----:B------:R-:W1:Y:S01]  /*0100*/  LDCU UR14, c[0x0][0x370] ;  /* 0x00006e00ff0e77ac */ /* 0x000e620008000800 */
[----:B--2---:R-:W2:Y:S08]  /*0110*/  F2I.F64.TRUNC R2, R2 ;  /* 0x0000000200027311 */ /* 0x004eb0000030d100 */
[----:B---3--:R-:W3:Y:S01]  /*0120*/  F2I.F64.TRUNC R6, R6 ;  /* 0x0000000600067311 */ /* 0x008ee2000030d100 */
[----:B--2---:R-:W-:-:S07]  /*0130*/  R2UR UR5, R2 ;  /* 0x00000000020572ca */ /* 0x004fce00000e0000 */
[----:B----4-:R-:W2:Y:S01]  /*0140*/  F2I.F64.TRUNC R4, R4 ;  /* 0x0000000400047311 */ /* 0x010ea2000030d100 */
[----:B------:R-:W-:Y:S02]  /*0150*/  MOV R2, R14 ;  /* 0x0000000e00027202 */ /* 0x000fe40000000f00 */
[----:B---3--:R-:W-:-:S05]  /*0160*/  R2UR UR7, R6 ;  /* 0x00000000060772ca */ /* 0x008fca00000e0000 */
[----:B-----5:R-:W3:Y:S01]  /*0170*/  F2I.F64.TRUNC R10, R10 ;  /* 0x0000000a000a7311 */ /* 0x020ee2000030d100 */
[----:B--2---:R-:W-:-:S07]  /*0180*/  R2UR UR6, R4 ;  /* 0x00000000040672ca */ /* 0x004fce00000e0000 */
[----:B------:R2:W4:Y:S01]  /*0190*/  F2I.F64.TRUNC R0, R8 ;  /* 0x0000000800007311 */ /* 0x000522000030d100 */
[----:B------:R-:W-:Y:S01]  /*01a0*/  UIMAD UR9, UR5, UR7, URZ ;  /* 0x00000007050972a4 */ /* 0x000fe2000f8e02ff */
[----:B---3--:R-:W-:-:S04]  /*01b0*/  R2UR UR8, R10 ;  /* 0x000000000a0872ca */ /* 0x008fc800000e0000 */
[----:B01----:R-:W-:-:S12]  /*01c0*/  UIMAD UR10, UR6, UR7, URZ ;  /* 0x00000007060a72a4 */ /* 0x003fd8000f8e02ff */
.L_x_77:
[----:B0-----:R-:W0:Y:S01]  /*01d0*/  S2R R3, SR_TID.Y ;  /* 0x0000000000037919 */ /* 0x001e220000002200 */
[----:B------:R-:W-:Y:S01]  /*01e0*/  BSSY B1, `(.L_x_65) ;  /* 0x0000107000017945 */ /* 0x000fe20003800000 */
[----:B0-----:R-:W-:-:S13]  /*01f0*/  ISETP.GE.AND P0, PT, R3, UR6, PT ;  /* 0x0000000603007c0c */ /* 0x001fda000bf06270 */
[----:B------:R-:W-:Y:S05]  /*0200*/  @P0 BRA `(.L_x_66) ;  /* 0x0000001000100947 */ /* 0x000fea0003800000 */
[----:B------:R-:W-:Y:S01]  /*0210*/  BSSY B0, `(.L_x_67) ;  /* 0x0000101000007945 */ /* 0x000fe20003800000 */
.L_x_76:
[----:B------:R-:W-:Y:S01]  /*0220*/  UISETP.GE.AND UP0, UPT, UR8, 0x1, UPT ;  /* 0x000000010800788c */ /* 0x000fe2000bf06270 */
[----:B------:R-:W-:-:S08]  /*0230*/  CS2R R14, SRZ ;  /* 0x00000000000e7805 */ /* 0x000fd0000001ff00 */
[----:B------:R-:W-:Y:S05]  /*0240*/  BRA.U !UP0, `(.L_x_68) ;  /* 0x0000000d08887547 */ /* 0x000fea000b800000 */
[----:B------:R-:W0:Y:S02]  /*0250*/  LDC.64 R4, c[0x0][0x390] ;  /* 0x0000e400ff047b82 */ /* 0x000e240000000a00 */
[----:B0-----:R-:W-:-:S06]  /*0260*/  IMAD.WIDE R6, R2, 0x4, R4 ;  /* 0x0000000402067825 */ /* 0x001fcc00078e0204 */
[----:B------:R0:W5:Y:S01]  /*0270*/  LDG.E R6, desc[UR12][R6.64] ;  /* 0x0000000c06067981 */ /* 0x000162000c1e1900 */
[----:B------:R-:W-:Y:S01]  /*0280*/  UISETP.GE.U32.AND UP0, UPT, UR8, 0x8, UPT ;  /* 0x000000080800788c */ /* 0x000fe2000bf06070 */
[----:B------:R-:W-:Y:S01]  /*0290*/  HFMA2 R5, -RZ, RZ, 0, 0 ;  /* 0x00000000ff057431 */ /* 0x000fe200000001ff */
[----:B------:R-:W-:-:S07]  /*02a0*/  CS2R R14, SRZ ;  /* 0x00000000000e7805 */ /* 0x000fce000001ff00 */
[----:B0-----:R-:W-:Y:S05]  /*02b0*/  BRA.U !UP0, `(.L_x_69) ;  /* 0x0000000508f87547 */ /* 0x001fea000b800000 */
[----:B------:R-:W0:Y:S01]  /*02c0*/  S2R R37, SR_TID.X ;  /* 0x0000000000257919 */ /* 0x000e220000002100 */
[----:B------:R-:W-:Y:S01]  /*02d0*/  ULOP3.LUT UR4, UR8, 0x7ffffff8, URZ, 0xc0, !UPT ;  /* 0x7ffffff808047892 */ /* 0x000fe2000f8ec0ff */
[----:B------:R-:W-:Y:S01]  /*02e0*/  MOV R7, UR7 ;  /* 0x0000000700077c02 */ /* 0x000fe20008000f00 */
[----:B------:R-:W-:Y:S01]  /*02f0*/  BSSY.RECONVERGENT B2, `(.L_x_70) ;  /* 0x0000078000027945 */ /* 0x000fe20003800200 */
[----:B--2---:R-:W-:Y:S01]  /*0300*/  MOV R9, UR7 ;  /* 0x0000000700097c02 */ /* 0x004fe20008000f00 */
[----:B------:R-:W-:Y:S01]  /*0310*/  UIADD3 UR4, UPT, UPT, -UR4, URZ, URZ ;  /* 0x000000ff04047290 */ /* 0x000fe2000fffe1ff */
[----:B------:R-:W-:Y:S01]  /*0320*/  MOV R11, UR7 ;  /* 0x00000007000b7c02 */ /* 0x000fe20008000f00 */
[----:B-----5:R-:W-:Y:S01]  /*0330*/  IMAD R35, R6, UR6, R3 ;  /* 0x0000000606237c24 */ /* 0x020fe2000f8e0203 */
[----:B------:R-:W-:Y:S01]  /*0340*/  MOV R13, UR7 ;  /* 0x00000007000d7c02 */ /* 0x000fe20008000f00 */
[----:B------:R-:W-:Y:S01]  /*0350*/  IMAD R10, R9, 0x3, R6 ;  /* 0x00000003090a7824 */ /* 0x000fe200078e0206 */
[----:B------:R-:W-:-:S02]  /*0360*/  MOV R17, UR7 ;  /* 0x0000000700117c02 */ /* 0x000fc40008000f00 */
[----:B------:R-:W-:Y:S02]  /*0370*/  CS2R R14, SRZ ;  /* 0x00000000000e7805 */ /* 0x000fe4000001ff00 */
        /* <DEDUP_REMOVED lines=8> */
[----:B------:R-:W-:Y:S01]  /*0400*/  MOV R26, UR4 ;  /* 0x00000004001a7c02 */ /* 0x000fe20008000f00 */
[----:B------:R-:W-:-:S02]  /*0410*/  IMAD R7, R4, UR6, R3 ;  /* 0x0000000604077c24 */ /* 0x000fc4000f8e0203 */
[--C-:B------:R-:W-:Y:S02]  /*0420*/  IMAD R29, R18, UR6, R3.reuse ;  /* 0x00000006121d7c24 */ /* 0x100fe4000f8e0203 */
[----:B------:R-:W-:Y:S02]  /*0430*/  IMAD R31, R20, UR6, R3 ;  /* 0x00000006141f7c24 */ /* 0x000fe4000f8e0203 */
[--C-:B0-----:R-:W-:Y:S02]  /*0440*/  IMAD R30, R30, UR5, R37.reuse ;  /* 0x000000051e1e7c24 */ /* 0x101fe4000f8e0225 */
[--C-:B------:R-:W-:Y:S02]  /*0450*/  IMAD R33, R6, UR5, R37.reuse ;  /* 0x0000000506217c24 */ /* 0x100fe4000f8e0225 */
[--C-:B------:R-:W-:Y:S02]  /*0460*/  IMAD R8, R4, UR5, R37.reuse ;  /* 0x0000000504087c24 */ /* 0x100fe4000f8e0225 */
[----:B------:R-:W-:-:S02]  /*0470*/  IMAD R9, R10, UR5, R37 ;  /* 0x000000050a097c24 */ /* 0x000fc4000f8e0225 */
[--C-:B------:R-:W-:Y:S02]  /*0480*/  IMAD R11, R12, UR5, R37.reuse ;  /* 0x000000050c0b7c24 */ /* 0x100fe4000f8e0225 */
[--C-:B------:R-:W-:Y:S02]  /*0490*/  IMAD R13, R16, UR5, R37.reuse ;  /* 0x00000005100d7c24 */ /* 0x100fe4000f8e0225 */
[----:B------:R-:W-:Y:S02]  /*04a0*/  IMAD R27, R18, UR5, R37 ;  /* 0x00000005121b7c24 */ /* 0x000fe4000f8e0225 */
[--C-:B------:R-:W-:Y:S02]  /*04b0*/  IMAD R10, R10, UR6, R3.reuse ;  /* 0x000000060a0a7c24 */ /* 0x100fe4000f8e0203 */
[--C-:B------:R-:W-:Y:S02]  /*04c0*/  IMAD R12, R12, UR6, R3.reuse ;  /* 0x000000060c0c7c24 */ /* 0x100fe4000f8e0203 */
[----:B------:R-:W-:-:S02]  /*04d0*/  IMAD R4, R16, UR6, R3 ;  /* 0x0000000610047c24 */ /* 0x000fc4000f8e0203 */
[----:B------:R-:W-:-:S07]  /*04e0*/  IMAD R37, R20, UR5, R37 ;  /* 0x0000000514257c24 */ /* 0x000fce000f8e0225 */
.L_x_71:
[----:B------:R-:W0:Y:S08]  /*04f0*/  LDC.64 R16, c[0x0][0x3b0] ;  /* 0x0000ec00ff107b82 */ /* 0x000e300000000a00 */
[----:B------:R-:W1:Y:S01]  /*0500*/  LDC.64 R18, c[0x0][0x3b8] ;  /* 0x0000ee00ff127b82 */ /* 0x000e620000000a00 */
[----:B0-----:R-:W-:-:S05]  /*0510*/  IMAD.WIDE R24, R33, 0x4, R16 ;  /* 0x0000000421187825 */ /* 0x001fca00078e0210 */
[----:B------:R0:W2:Y:S01]  /*0520*/  LDG.E R34, desc[UR12][R24.64] ;  /* 0x0000000c18227981 */ /* 0x0000a2000c1e1900 */
[----:B-1----:R-:W-:-:S05]  /*0530*/  IMAD.WIDE R20, R35, 0x4, R18 ;  /* 0x0000000423147825 */ /* 0x002fca00078e0212 */
[----:B------:R2:W3:Y:S01]  /*0540*/  LDG.E R36, desc[UR12][R20.64] ;  /* 0x0000000c14247981 */ /* 0x0004e2000c1e1900 */
[----:B------:R-:W-:-:S04]  /*0550*/  IMAD.WIDE R22, R30, 0x4, R16 ;  /* 0x000000041e167825 */ /* 0x000fc800078e0210 */
[--C-:B0-----:R-:W-:Y:S01]  /*0560*/  IMAD.WIDE R24, R5, 0x4, R18.reuse ;  /* 0x0000000405187825 */ /* 0x101fe200078e0212 */
[----:B------:R3:W5:Y:S05]  /*0570*/  LDG.E R28, desc[UR12][R22.64] ;  /* 0x0000000c161c7981 */ /* 0x00076a000c1e1900 */
[----:B------:R-:W4:Y:S01]  /*0580*/  LDG.E R24, desc[UR12][R24.64] ;  /* 0x0000000c18187981 */ /* 0x000f22000c1e1900 */
[----:B--2---:R-:W-:Y:S08]  /*0590*/  F2F.F64.F32 R20, R34 ;  /* 0x0000002200147310 */ /* 0x004ff00000201800 */
[----:B---3--:R-:W0:Y:S02]  /*05a0*/  F2F.F64.F32 R22, R36 ;  /* 0x0000002400167310 */ /* 0x008e240000201800 */
[----:B0-----:R-:W-:Y:S01]  /*05b0*/  DFMA R20, R20, R22, R14 ;  /* 0x000000161414722b */ /* 0x001fe2000000000e */
[----:B------:R-:W-:-:S04]  /*05c0*/  IMAD.WIDE R14, R7, 0x4, R18 ;  /* 0x00000004070e7825 */ /* 0x000fc800078e0212 */
[--C-:B------:R-:W-:Y:S02]  /*05d0*/  IMAD.WIDE R22, R8, 0x4, R16.reuse ;  /* 0x0000000408167825 */ /* 0x100fe400078e0210 */
[----:B------:R-:W2:Y:S04]  /*05e0*/  LDG.E R14, desc[UR12][R14.64] ;  /* 0x0000000c0e0e7981 */ /* 0x000ea8000c1e1900 */
[----:B------:R5:W3:Y:S01]  /*05f0*/  LDG.E R32, desc[UR12][R22.64] ;  /* 0x0000000c16207981 */ /* 0x000ae2000c1e1900 */
[----:B----4-:R-:W-:Y:S08]  /*0600*/  F2F.F64.F32 R24, R24 ;  /* 0x0000001800187310 */ /* 0x010ff00000201800 */
[----:B-----5:R-:W0:Y:S02]  /*0610*/  F2F.F64.F32 R22, R28 ;  /* 0x0000001c00167310 */ /* 0x020e240000201800 */
[----:B0-----:R-:W-:Y:S01]  /*0620*/  DFMA R20, R22, R24, R20 ;  /* 0x000000181614722b */ /* 0x001fe20000000014 */
[----:B------:R-:W-:-:S05]  /*0630*/  IMAD.WIDE R24, R9, 0x4, R16 ;  /* 0x0000000409187825 */ /* 0x000fca00078e0210 */
[----:B------:R0:W4:Y:S02]  /*0640*/  LDG.E R34, desc[UR12][R24.64] ;  /* 0x0000000c18227981 */ /* 0x000124000c1e1900 */
[----:B0-----:R-:W-:-:S06]  /*0650*/  IMAD.WIDE R24, R10, 0x4, R18 ;  /* 0x000000040a187825 */ /* 0x001fcc00078e0212 */
[----:B------:R-:W5:Y:S01]  /*0660*/  LDG.E R25, desc[UR12][R24.64] ;  /* 0x0000000c18197981 */ /* 0x000f62000c1e1900 */
[----:B--2---:R-:W-:Y:S08]  /*0670*/  F2F.F64.F32 R14, R14 ;  /* 0x0000000e000e7310 */ /* 0x004ff00000201800 */
[----:B---3--:R-:W0:Y:S02]  /*0680*/  F2F.F64.F32 R22, R32 ;  /* 0x0000002000167310 */ /* 0x008e240000201800 */
[----:B0-----:R-:W-:Y:S01]  /*0690*/  DFMA R22, R22, R14, R20 ;  /* 0x0000000e1616722b */ /* 0x001fe20000000014 */
[----:B------:R-:W-:-:S04]  /*06a0*/  IMAD.WIDE R14, R11, 0x4, R16 ;  /* 0x000000040b0e7825 */ /* 0x000fc800078e0210 */
[----:B------:R-:W-:Y:S01]  /*06b0*/  IMAD.WIDE R20, R12, 0x4, R18 ;  /* 0x000000040c147825 */ /* 0x000fe200078e0212 */
[----:B------:R4:W2:Y:S04]  /*06c0*/  LDG.E R28, desc[UR12][R14.64] ;  /* 0x0000000c0e1c7981 */ /* 0x0008a8000c1e1900 */
        /* <DEDUP_REMOVED lines=11> */
[----:B------:R-:W-:-:S05]  /*0780*/  IMAD.WIDE R14, R27, 0x4, R16 ;  /* 0x000000041b0e7825 */ /* 0x000fca00078e0210 */
[----:B------:R0:W2:Y:S01]  /*0790*/  LDG.E R24, desc[UR12][R14.64] ;  /* 0x0000000c0e187981 */ /* 0x0000a2000c1e1900 */
[----:B------:R-:W-:-:S05]  /*07a0*/  IMAD.WIDE R16, R37, 0x4, R16 ;  /* 0x0000000425107825 */ /* 0x000fca00078e0210 */
[----:B------:R4:W3:Y:S01]  /*07b0*/  LDG.E R28, desc[UR12][R16.64] ;  /* 0x0000000c101c7981 */ /* 0x0008e2000c1e1900 */
[----:B0-----:R-:W-:-:S05]  /*07c0*/  IMAD.WIDE R14, R29, 0x4, R18 ;  /* 0x000000041d0e7825 */ /* 0x001fca00078e0212 */
[----:B------:R-:W3:Y:S01]  /*07d0*/  LDG.E R25, desc[UR12][R14.64] ;  /* 0x0000000c0e197981 */ /* 0x000ee2000c1e1900 */
[----:B------:R-:W-:-:S06]  /*07e0*/  IMAD.WIDE R18, R31, 0x4, R18 ;  /* 0x000000041f127825 */ /* 0x000fcc00078e0212 */
[----:B------:R-:W3:Y:S01]  /*07f0*/  LDG.E R18, desc[UR12][R18.64] ;  /* 0x0000000c12127981 */ /* 0x000ee2000c1e1900 */
[----:B----4-:R-:W-:Y:S08]  /*0800*/  F2F.F64.F32 R16, R32 ;  /* 0x0000002000107310 */ /* 0x010ff00000201800 */
[----:B-----5:R-:W0:Y:S01]  /*0810*/  F2F.F64.F32 R20, R20 ;  /* 0x0000001400147310 */ /* 0x020e220000201800 */
[----:B------:R-:W-:Y:S01]  /*0820*/  IADD3 R26, PT, PT, R26, 0x8, RZ ;  /* 0x000000081a1a7810 */ /* 0x000fe20007ffe0ff */
[----:B0-----:R-:W-:Y:S01]  /*0830*/  DFMA R22, R16, R20, R22 ;  /* 0x000000141016722b */ /* 0x001fe20000000016 */
[----:B------:R-:W-:-:S04]  /*0840*/  MOV R21, UR9 ;  /* 0x0000000900157c02 */ /* 0x000fc80008000f00 */
[C---:B------:R-:W-:Y:S02]  /*0850*/  LEA R30, R21.reuse, R30, 0x3 ;  /* 0x0000001e151e7211 */ /* 0x040fe400078e18ff */
[----:B------:R-:W-:Y:S02]  /*0860*/  LEA R8, R21, R8, 0x3 ;  /* 0x0000000815087211 */ /* 0x000fe400078e18ff */
[----:B------:R-:W-:Y:S02]  /*0870*/  ISETP.NE.AND P0, PT, R26, RZ, PT ;  /* 0x000000ff1a00720c */ /* 0x000fe40003f05270 */
[----:B------:R-:W-:Y:S02]  /*0880*/  MOV R34, UR9 ;  /* 0x0000000900227c02 */ /* 0x000fe40008000f00 */
[----:B------:R-:W-:Y:S02]  /*0890*/  MOV R36, UR9 ;  /* 0x0000000900247c02 */ /* 0x000fe40008000f00 */
[----:B------:R-:W-:-:S02]  /*08a0*/  MOV R32, UR9 ;  /* 0x0000000900207c02 */ /* 0x000fc40008000f00 */
[----:B------:R-:W-:Y:S02]  /*08b0*/  LEA R9, R34, R9, 0x3 ;  /* 0x0000000922097211 */ /* 0x000fe400078e18ff */
[----:B------:R-:W-:Y:S02]  /*08c0*/  LEA R11, R36, R11, 0x3 ;  /* 0x0000000b240b7211 */ /* 0x000fe400078e18ff */
[C---:B------:R-:W-:Y:S02]  /*08d0*/  LEA R13, R32.reuse, R13, 0x3 ;  /* 0x0000000d200d7211 */ /* 0x040fe400078e18ff */
[----:B------:R-:W-:Y:S01]  /*08e0*/  LEA R33, R32, R33, 0x3 ;  /* 0x0000002120217211 */ /* 0x000fe200078e18ff */
[----:B--2---:R-:W-:Y:S08]  /*08f0*/  F2F.F64.F32 R16, R24 ;  /* 0x0000001800107310 */ /* 0x004ff00000201800 */
[----:B---3--:R-:W0:Y:S08]  /*0900*/  F2F.F64.F32 R14, R25 ;  /* 0x00000019000e7310 */ /* 0x008e300000201800 */
[----:B------:R-:W-:Y:S08]  /*0910*/  F2F.F64.F32 R20, R28 ;  /* 0x0000001c00147310 */ /* 0x000ff00000201800 */
[----:B------:R-:W1:Y:S01]  /*0920*/  F2F.F64.F32 R18, R18 ;  /* 0x0000001200127310 */ /* 0x000e620000201800 */
[----:B0-----:R-:W-:Y:S01]  /*0930*/  DFMA R14, R16, R14, R22 ;  /* 0x0000000e100e722b */ /* 0x001fe20000000016 */
[----:B------:R-:W-:-:S02]  /*0940*/  MOV R24, UR9 ;  /* 0x0000000900187c02 */ /* 0x000fc40008000f00 */
[----:B------:R-:W-:Y:S02]  /*0950*/  MOV R16, UR10 ;  /* 0x0000000a00107c02 */ /* 0x000fe40008000f00 */
[----:B------:R-:W-:Y:S02]  /*0960*/  MOV R22, UR10 ;  /* 0x0000000a00167c02 */ /* 0x000fe40008000f00 */
[----:B------:R-:W-:Y:S02]  /*0970*/  MOV R17, UR10 ;  /* 0x0000000a00117c02 */ /* 0x000fe40008000f00 */
[----:B------:R-:W-:Y:S01]  /*0980*/  MOV R23, UR10 ;  /* 0x0000000a00177c02 */ /* 0x000fe20008000f00 */
[----:B-1----:R-:W-:Y:S01]  /*0990*/  DFMA R14, R20, R18, R14 ;  /* 0x00000012140e722b */ /* 0x002fe2000000000e */
[----:B------:R-:W-:Y:S02]  /*09a0*/  MOV R18, UR10 ;  /* 0x0000000a00127c02 */ /* 0x000fe40008000f00 */
[----:B------:R-:W-:-:S02]  /*09b0*/  MOV R20, UR10 ;  /* 0x0000000a00147c02 */ /* 0x000fc40008000f00 */
[C---:B------:R-:W-:Y:S02]  /*09c0*/  LEA R27, R24.reuse, R27, 0x3 ;  /* 0x0000001b181b7211 */ /* 0x040fe400078e18ff */
[----:B------:R-:W-:Y:S02]  /*09d0*/  LEA R37, R24, R37, 0x3 ;  /* 0x0000002518257211 */ /* 0x000fe400078e18ff */
[----:B------:R-:W-:Y:S02]  /*09e0*/  LEA R5, R16, R5, 0x3 ;  /* 0x0000000510057211 */ /* 0x000fe400078e18ff */
[----:B------:R-:W-:Y:S02]  /*09f0*/  LEA R7, R22, R7, 0x3 ;  /* 0x0000000716077211 */ /* 0x000fe400078e18ff */
[----:B------:R-:W-:Y:S02]  /*0a00*/  LEA R10, R17, R10, 0x3 ;  /* 0x0000000a110a7211 */ /* 0x000fe400078e18ff */
[----:B------:R-:W-:-:S02]  /*0a10*/  LEA R12, R23, R12, 0x3 ;  /* 0x0000000c170c7211 */ /* 0x000fc400078e18ff */
[----:B------:R-:W-:Y:S02]  /*0a20*/  LEA R4, R17, R4, 0x3 ;  /* 0x0000000411047211 */ /* 0x000fe400078e18ff */
[----:B------:R-:W-:Y:S02]  /*0a30*/  LEA R29, R16, R29, 0x3 ;  /* 0x0000001d101d7211 */ /* 0x000fe400078e18ff */
[----:B------:R-:W-:Y:S02]  /*0a40*/  LEA R31, R18, R31, 0x3 ;  /* 0x0000001f121f7211 */ /* 0x000fe400078e18ff */
[----:B------:R-:W-:Y:S01]  /*0a50*/  LEA R35, R20, R35, 0x3 ;  /* 0x0000002314237211 */ /* 0x000fe200078e18ff */
[----:B------:R-:W-:Y:S06]  /*0a60*/  @P0 BRA `(.L_x_71) ;  /* 0xfffffff800a00947 */ /* 0x000fec000383ffff */
[----:B------:R-:W-:Y:S05]  /*0a70*/  BSYNC.RECONVERGENT B2 ;  /* 0x0000000000027941 */ /* 0x000fea0003800200 */
.L_x_70:
[----:B------:R-:W-:-:S06]  /*0a80*/  ULOP3.LUT UR4, UR8, 0x7ffffff8, URZ, 0xc0, !UPT ;  /* 0x7ffffff808047892 */ /* 0x000fcc000f8ec0ff */
[----:B------:R-:W-:-:S07]  /*0a90*/  MOV R5, UR4 ;  /* 0x0000000400057c02 */ /* 0x000fce0008000f00 */
.L_x_69:
        /* <DEDUP_REMOVED lines=11> */
[C-C-:B0-----:R-:W-:Y:S01]  /*0b50*/  IMAD R19, R7.reuse, UR5, R4.reuse ;  /* 0x0000000507137c24 */ /* 0x141fe2000f8e0204 */
[C---:B------:R-:W-:Y:S01]  /*0b60*/  IADD3 R12, PT, PT, R7.reuse, UR7, RZ ;  /* 0x00000007070c7c10 */ /* 0x040fe2000fffe0ff */
[--C-:B------:R-:W-:Y:S01]  /*0b70*/  IMAD R21, R7, UR6, R3.reuse ;  /* 0x0000000607157c24 */ /* 0x100fe2000f8e0203 */
[----:B--2---:R-:W0:Y:S02]  /*0b80*/  LDC.64 R8, c[0x0][0x3b8] ;  /* 0x0000ee00ff087b82 */ /* 0x004e240000000a00 */
[C---:B------:R-:W-:Y:S01]  /*0b90*/  IADD3 R26, PT, PT, R12.reuse, UR7, RZ ;  /* 0x000000070c1a7c10 */ /* 0x040fe2000fffe0ff */
[C---:B------:R-:W-:Y:S02]  /*0ba0*/  IMAD R17, R12.reuse, UR5, R4 ;  /* 0x000000050c117c24 */ /* 0x040fe4000f8e0204 */
[----:B------:R-:W-:Y:S02]  /*0bb0*/  IMAD R23, R12, UR6, R3 ;  /* 0x000000060c177c24 */ /* 0x000fe4000f8e0203 */
[----:B-1----:R-:W-:-:S05]  /*0bc0*/  IMAD.WIDE R18, R19, 0x4, R10 ;  /* 0x0000000413127825 */ /* 0x002fca00078e020a */
[----:B------:R1:W2:Y:S01]  /*0bd0*/  LDG.E R7, desc[UR12][R18.64] ;  /* 0x0000000c12077981 */ /* 0x0002a2000c1e1900 */
[----:B0-----:R-:W-:-:S05]  /*0be0*/  IMAD.WIDE R20, R21, 0x4, R8 ;  /* 0x0000000415147825 */ /* 0x001fca00078e0208 */
[----:B------:R-:W3:Y:S01]  /*0bf0*/  LDG.E R12, desc[UR12][R20.64] ;  /* 0x0000000c140c7981 */ /* 0x000ee2000c1e1900 */
[----:B------:R-:W-:-:S04]  /*0c00*/  IMAD.WIDE R16, R17, 0x4, R10 ;  /* 0x0000000411107825 */ /* 0x000fc800078e020a */
[----:B------:R-:W-:Y:S01]  /*0c10*/  IMAD.WIDE R22, R23, 0x4, R8 ;  /* 0x0000000417167825 */ /* 0x000fe200078e0208 */
[C---:B-1----:R-:W-:Y:S01]  /*0c20*/  IADD3 R18, PT, PT, R26.reuse, UR7, RZ ;  /* 0x000000071a127c10 */ /* 0x042fe2000fffe0ff */
[----:B------:R-:W4:Y:S02]  /*0c30*/  LDG.E R16, desc[UR12][R16.64] ;  /* 0x0000000c10107981 */ /* 0x000f24000c1e1900 */
[C---:B------:R-:W-:Y:S02]  /*0c40*/  IMAD R25, R26.reuse, UR5, R4 ;  /* 0x000000051a197c24 */ /* 0x040fe4000f8e0204 */
[----:B------:R-:W-:Y:S01]  /*0c50*/  IMAD R27, R26, UR6, R3 ;  /* 0x000000061a1b7c24 */ /* 0x000fe2000f8e0203 */
[----:B------:R-:W4:Y:S01]  /*0c60*/  LDG.E R13, desc[UR12][R22.64] ;  /* 0x0000000c160d7981 */ /* 0x000f22000c1e1900 */
[----:B------:R-:W-:-:S04]  /*0c70*/  IMAD.WIDE R24, R25, 0x4, R10 ;  /* 0x0000000419187825 */ /* 0x000fc800078e020a */
[----:B------:R-:W-:Y:S02]  /*0c80*/  IMAD.WIDE R26, R27, 0x4, R8 ;  /* 0x000000041b1a7825 */ /* 0x000fe400078e0208 */
[----:B------:R-:W4:Y:S02]  /*0c90*/  LDG.E R24, desc[UR12][R24.64] ;  /* 0x0000000c18187981 */ /* 0x000f24000c1e1900 */
[C---:B------:R-:W-:Y:S02]  /*0ca0*/  IMAD R29, R18.reuse, UR5, R4 ;  /* 0x00000005121d7c24 */ /* 0x040fe4000f8e0204 */
[----:B------:R-:W-:Y:S01]  /*0cb0*/  IMAD R31, R18, UR6, R3 ;  /* 0x00000006121f7c24 */ /* 0x000fe2000f8e0203 */
[----:B------:R-:W4:Y:S01]  /*0cc0*/  LDG.E R26, desc[UR12][R26.64] ;  /* 0x0000000c1a1a7981 */ /* 0x000f22000c1e1900 */
[----:B------:R-:W-:-:S04]  /*0cd0*/  IMAD.WIDE R28, R29, 0x4, R10 ;  /* 0x000000041d1c7825 */ /* 0x000fc800078e020a */
[----:B------:R-:W-:Y:S02]  /*0ce0*/  IMAD.WIDE R30, R31, 0x4, R8 ;  /* 0x000000041f1e7825 */ /* 0x000fe400078e0208 */
[----:B------:R-:W4:Y:S04]  /*0cf0*/  LDG.E R28, desc[UR12][R28.64] ;  /* 0x0000000c1c1c7981 */ /* 0x000f28000c1e1900 */
[----:B------:R-:W4:Y:S01]  /*0d00*/  LDG.E R30, desc[UR12][R30.64] ;  /* 0x0000000c1e1e7981 */ /* 0x000f22000c1e1900 */
[----:B------:R-:W-:Y:S01]  /*0d10*/  IADD3 R5, PT, PT, R5, 0x4, RZ ;  /* 0x0000000405057810 */ /* 0x000fe20007ffe0ff */
[----:B--2---:R-:W-:Y:S08]  /*0d20*/  F2F.F64.F32 R8, R7 ;  /* 0x0000000700087310 */ /* 0x004ff00000201800 */
[----:B---3--:R-:W0:Y:S08]  /*0d30*/  F2F.F64.F32 R18, R12 ;  /* 0x0000000c00127310 */ /* 0x008e300000201800 */
[----:B----4-:R-:W-:Y:S08]  /*0d40*/  F2F.F64.F32 R16, R16 ;  /* 0x0000001000107310 */ /* 0x010ff00000201800 */
[----:B------:R-:W1:Y:S01]  /*0d50*/  F2F.F64.F32 R20, R13 ;  /* 0x0000000d00147310 */ /* 0x000e620000201800 */
[----:B0-----:R-:W-:-:S07]  /*0d60*/  DFMA R8, R8, R18, R14 ;  /* 0x000000120808722b */ /* 0x001fce000000000e */
[----:B------:R-:W-:Y:S08]  /*0d70*/  F2F.F64.F32 R10, R24 ;  /* 0x00000018000a7310 */ /* 0x000ff00000201800 */
[----:B------:R-:W0:Y:S01]  /*0d80*/  F2F.F64.F32 R22, R26 ;  /* 0x0000001a00167310 */ /* 0x000e220000201800 */
[----:B-1----:R-:W-:-:S07]  /*0d90*/  DFMA R8, R16, R20, R8 ;  /* 0x000000141008722b */ /* 0x002fce0000000008 */
[----:B------:R-:W-:Y:S08]  /*0da0*/  F2F.F64.F32 R14, R28 ;  /* 0x0000001c000e7310 */ /* 0x000ff00000201800 */
[----:B------:R-:W1:Y:S01]  /*0db0*/  F2F.F64.F32 R18, R30 ;  /* 0x0000001e00127310 */ /* 0x000e620000201800 */
[----:B0-----:R-:W-:-:S08]  /*0dc0*/  DFMA R8, R10, R22, R8 ;  /* 0x000000160a08722b */ /* 0x001fd00000000008 */
[----:B-1----:R-:W-:-:S11]  /*0dd0*/  DFMA R14, R14, R18, R8 ;  /* 0x000000120e0e722b */ /* 0x002fd60000000008 */
.L_x_72:
[----:B------:R-:W-:Y:S05]  /*0de0*/  BRA.U !UP1, `(.L_x_68) ;  /* 0x0000000109a07547 */ /* 0x000fea000b800000 */
[----:B------:R-:W-:Y:S02]  /*0df0*/  UISETP.NE.AND UP0, UPT, UR15, 0x1, UPT ;  /* 0x000000010f00788c */ /* 0x000fe4000bf05270 */
[----:B------:R-:W-:-:S04]  /*0e00*/  ULOP3.LUT UR4, UR8, 0x1, URZ, 0xc0, !UPT ;  /* 0x0000000108047892 */ /* 0x000fc8000f8ec0ff */
[----:B------:R-:W-:-:S03]  /*0e10*/  UISETP.NE.U32.AND UP1, UPT, UR4, 0x1, UPT ;  /* 0x000000010400788c */ /* 0x000fc6000bf25070 */
[----:B------:R-:W-:Y:S08]  /*0e20*/  BRA.U !UP0, `(.L_x_73) ;  /* 0x00000001085c7547 */ /* 0x000ff0000b800000 */
[----:B------:R-:W1:Y:S01]  /*0e30*/  LDC.64 R10, c[0x0][0x3b0] ;  /* 0x0000ec00ff0a7b82 */ /* 0x000e620000000a00 */
[----:B-----5:R-:W-:-:S04]  /*0e40*/  IMAD R7, R5, UR7, R6 ;  /* 0x0000000705077c24 */ /* 0x020fc8000f8e0206 */
[C---:B0-----:R-:W-:Y:S02]  /*0e50*/  IMAD R13, R7.reuse, UR5, R4 ;  /* 0x00000005070d7c24 */ /* 0x041fe4000f8e0204 */
[C---:B------:R-:W-:Y:S01]  /*0e60*/  IMAD R17, R7.reuse, UR6, R3 ;  /* 0x0000000607117c24 */ /* 0x040fe2000f8e0203 */
[----:B--2---:R-:W0:Y:S01]  /*0e70*/  LDC.64 R8, c[0x0][0x3b8] ;  /* 0x0000ee00ff087b82 */ /* 0x004e220000000a00 */
[----:B------:R-:W-:-:S05]  /*0e80*/  IADD3 R7, PT, PT, R7, UR7, RZ ;  /* 0x0000000707077c10 */ /* 0x000fca000fffe0ff */
[C---:B------:R-:W-:Y:S02]  /*0e90*/  IMAD R19, R7.reuse, UR5, R4 ;  /* 0x0000000507137c24 */ /* 0x040fe4000f8e0204 */
[----:B------:R-:W-:Y:S02]  /*0ea0*/  IMAD R23, R7, UR6, R3 ;  /* 0x0000000607177c24 */ /* 0x000fe4000f8e0203 */
[----:B-1----:R-:W-:-:S04]  /*0eb0*/  IMAD.WIDE R12, R13, 0x4, R10 ;  /* 0x000000040d0c7825 */ /* 0x002fc800078e020a */
[----:B0-----:R-:W-:Y:S02]  /*0ec0*/  IMAD.WIDE R16, R17, 0x4, R8 ;  /* 0x0000000411107825 */ /* 0x001fe400078e0208 */
[----:B------:R-:W2:Y:S02]  /*0ed0*/  LDG.E R12, desc[UR12][R12.64] ;  /* 0x0000000c0c0c7981 */ /* 0x000ea4000c1e1900 */
[----:B------:R-:W-:Y:S02]  /*0ee0*/  IMAD.WIDE R18, R19, 0x4, R10 ;  /* 0x0000000413127825 */ /* 0x000fe400078e020a */
[----:B------:R-:W3:Y:S02]  /*0ef0*/  LDG.E R16, desc[UR12][R16.64] ;  /* 0x0000000c10107981 */ /* 0x000ee4000c1e1900 */
[----:B------:R-:W-:Y:S02]  /*0f00*/  IMAD.WIDE R22, R23, 0x4, R8 ;  /* 0x0000000417167825 */ /* 0x000fe400078e0208 */
[----:B------:R-:W4:Y:S04]  /*0f10*/  LDG.E R18, desc[UR12][R18.64] ;  /* 0x0000000c12127981 */ /* 0x000f28000c1e1900 */
[----:B------:R-:W4:Y:S01]  /*0f20*/  LDG.E R22, desc[UR12][R22.64] ;  /* 0x0000000c16167981 */ /* 0x000f22000c1e1900 */
[----:B------:R-:W-:Y:S01]  /*0f30*/  IADD3 R5, PT, PT, R5, 0x2, RZ ;  /* 0x0000000205057810 */ /* 0x000fe20007ffe0ff */
[----:B--2---:R-:W-:Y:S08]  /*0f40*/  F2F.F64.F32 R8, R12 ;  /* 0x0000000c00087310 */ /* 0x004ff00000201800 */
[----:B---3--:R-:W0:Y:S08]  /*0f50*/  F2F.F64.F32 R10, R16 ;  /* 0x00000010000a7310 */ /* 0x008e300000201800 */
[----:B----4-:R-:W-:Y:S01]  /*0f60*/  F2F.F64.F32 R20, R18 ;  /* 0x0000001200147310 */ /* 0x010fe20000201800 */
[----:B0-----:R-:W-:-:S07]  /*0f70*/  DFMA R8, R8, R10, R14 ;  /* 0x0000000a0808722b */ /* 0x001fce000000000e */
[----:B------:R-:W0:Y:S02]  /*0f80*/  F2F.F64.F32 R24, R22 ;  /* 0x0000001600187310 */ /* 0x000e240000201800 */
[----:B0-----:R-:W-:-:S11]  /*0f90*/  DFMA R14, R20, R24, R8 ;  /* 0x00000018140e722b */ /* 0x001fd60000000008 */
.L_x_73:
[----:B------:R-:W-:Y:S05]  /*0fa0*/  BRA.U UP1, `(.L_x_68) ;  /* 0x0000000101307547 */ /* 0x000fea000b800000 */
[----:B--2---:R-:W1:Y:S01]  /*0fb0*/  LDC.64 R8, c[0x0][0x3b0] ;  /* 0x0000ec00ff087b82 */ /* 0x004e620000000a00 */
[----:B-----5:R-:W-:-:S04]  /*0fc0*/  IMAD R5, R5, UR7, R6 ;  /* 0x0000000705057c24 */ /* 0x020fc8000f8e0206 */
[C---:B0-----:R-:W-:Y:S02]  /*0fd0*/  IMAD R7, R5.reuse, UR5, R4 ;  /* 0x0000000505077c24 */ /* 0x041fe4000f8e0204 */
[----:B------:R-:W-:Y:S01]  /*0fe0*/  IMAD R13, R5, UR6, R3 ;  /* 0x00000006050d7c24 */ /* 0x000fe2000f8e0203 */
[----:B------:R-:W0:Y:S01]  /*0ff0*/  LDC.64 R10, c[0x0][0x3b8] ;  /* 0x0000ee00ff0a7b82 */ /* 0x000e220000000a00 */
[----:B-1----:R-:W-:-:S06]  /*1000*/  IMAD.WIDE R4, R7, 0x4, R8 ;  /* 0x0000000407047825 */ /* 0x002fcc00078e0208 */
[----:B------:R-:W2:Y:S01]  /*1010*/  LDG.E R4, desc[UR12][R4.64] ;  /* 0x0000000c04047981 */ /* 0x000ea2000c1e1900 */
[----:B0-----:R-:W-:-:S06]  /*1020*/  IMAD.WIDE R8, R13, 0x4, R10 ;  /* 0x000000040d087825 */ /* 0x001fcc00078e020a */
[----:B------:R-:W3:Y:S01]  /*1030*/  LDG.E R8, desc[UR12][R8.64] ;  /* 0x0000000c08087981 */ /* 0x000ee2000c1e1900 */
[----:B--2---:R-:W-:Y:S08]  /*1040*/  F2F.F64.F32 R6, R4 ;  /* 0x0000000400067310 */ /* 0x004ff00000201800 */
[----:B---3--:R-:W0:Y:S02]  /*1050*/  F2F.F64.F32 R10, R8 ;  /* 0x00000008000a7310 */ /* 0x008e240000201800 */
[----:B0-----:R-:W-:-:S11]  /*1060*/  DFMA R14, R6, R10, R14 ;  /* 0x0000000a060e722b */ /* 0x001fd6000000000e */
.L_x_68:
[----:B0-----:R-:W0:Y:S02]  /*1070*/  LDC.64 R4, c[0x0][0x388] ;  /* 0x0000e200ff047b82 */ /* 0x001e240000000a00 */
[----:B0-----:R-:W-:-:S06]  /*1080*/  IMAD.WIDE R10, R2, 0x4, R4 ;  /* 0x00000004020a7825 */ /* 0x001fcc00078e0204 */
[----:B------:R-:W0:Y:S01]  /*1090*/  LDC.64 R4, c[0x0][0x398] ;  /* 0x0000e600ff047b82 */ /* 0x000e220000000a00 */
[----:B------:R-:W3:Y:S01]  /*10a0*/  LDG.E R10, desc[UR12][R10.64] ;  /* 0x0000000c0a0a7981 */ /* 0x000ee2000c1e1900 */
[----:B------:R-:W4:Y:S01]  /*10b0*/  S2R R7, SR_TID.X ;  /* 0x0000000000077919 */ /* 0x000f220000002100 */
[----:B0-----:R-:W-:-:S05]  /*10c0*/  IMAD.WIDE R12, R2, 0x4, R4 ;  /* 0x00000004020c7825 */ /* 0x001fca00078e0204 */
[----:B------:R-:W2:Y:S01]  /*10d0*/  LDC.64 R4, c[0x0][0x3a8] ;  /* 0x0000ea00ff047b82 */ /* 0x000ea20000000a00 */
[----:B-----5:R-:W2:Y:S01]  /*10e0*/  LDG.E R6, desc[UR12][R12.64] ;  /* 0x0000000c0c067981 */ /* 0x020ea2000c1e1900 */
[----:B----4-:R-:W-:-:S05]  /*10f0*/  IMAD R7, R0, R3, R7 ;  /* 0x0000000300077224 */ /* 0x010fca00078e0207 */
[----:B---3--:R-:W-:-:S05]  /*1100*/  IADD3 R7, PT, PT, R10, R7, RZ ;  /* 0x000000070a077210 */ /* 0x008fca0007ffe0ff */
[----:B--2---:R-:W-:-:S05]  /*1110*/  IMAD.WIDE R8, R7, 0x8, R4 ;  /* 0x0000000807087825 */ /* 0x004fca00078e0204 */
[----:B------:R0:W5:Y:S01]  /*1120*/  LDG.E.64 R4, desc[UR12][R8.64] ;  /* 0x0000000c08047981 */ /* 0x000162000c1e1b00 */
[----:B------:R-:W-:Y:S01]  /*1130*/  BSSY B2, `(.L_x_74) ;  /* 0x000000b000027945 */ /* 0x000fe20003800000 */
[----:B------:R-:W1:Y:S02]  /*1140*/  F2F.F64.F32 R6, R6 ;  /* 0x0000000600067310 */ /* 0x000e640000201800 */
[----:B01----:R-:W-:-:S11]  /*1150*/  DMUL R14, R6, R14 ;  /* 0x0000000e060e7228 */ /* 0x003fd60000000000 */
.L_x_75:
[----:B-----5:R-:W-:Y:S01]  /*1160*/  DADD R6, -R14, R4 ;  /* 0x000000000e067229 */ /* 0x020fe20000000104 */
[----:B------:R-:W-:Y:S09]  /*1170*/  YIELD ;  /* 0x0000000000007946 */ /* 0x000ff20003800000 */
[----:B------:R-:W2:Y:S02]  /*1180*/  ATOMG.E.CAS.64.STRONG.GPU PT, R6, [R8], R4, R6 ;  /* 0x00000004080673a9 */ /* 0x000ea400001ee506 */
[----:B--2---:R-:W-:-:S02]  /*1190*/  ISETP.NE.U32.AND P0, PT, R4, R6, PT ;  /* 0x000000060400720c */ /* 0x004fc40003f05070 */
[----:B------:R-:W-:Y:S02]  /*11a0*/  MOV R4, R6 ;  /* 0x0000000600047202 */ /* 0x000fe40000000f00 */
[-C--:B------:R-:W-:Y:S02]  /*11b0*/  ISETP.NE.AND.EX P0, PT, R5, R7.reuse, PT, P0 ;  /* 0x000000070500720c */ /* 0x080fe40003f05300 */
[----:B------:R-:W-:-:S11]  /*11c0*/  MOV R5, R7 ;  /* 0x0000000700057202 */ /* 0x000fd60000000f00 */
[----:B------:R-:W-:Y:S05]  /*11d0*/  @P0 BRA `(.L_x_75) ;  /* 0xfffffffc00e00947 */ /* 0x000fea000383ffff */
[----:B------:R-:W-:Y:S05]  /*11e0*/  BSYNC B2 ;  /* 0x0000000000027941 */ /* 0x000fea0003800000 */
.L_x_74:
[----:B------:R-:W-:-:S04]  /*11f0*/  IADD3 R3, PT, PT, R3, UR11, RZ ;  /* 0x0000000b03037c10 */ /* 0x000fc8000fffe0ff */
[----:B------:R-:W-:-:S13]  /*1200*/  ISETP.GE.AND P0, PT, R3, UR6, PT ;  /* 0x0000000603007c0c */ /* 0x000fda000bf06270 */
[----:B------:R-:W-:Y:S05]  /*1210*/  @!P0 BRA `(.L_x_76) ;  /* 0xfffffff000008947 */ /* 0x000fea000383ffff */
[----:B------:R-:W-:Y:S05]  /*1220*/  BSYNC B0 ;  /* 0x0000000000007941 */ /* 0x000fea0003800000 */
.L_x_67:
[----:B------:R-:W0:Y:S02]  /*1230*/  LDC.64 R4, c[0x0][0x3a0] ;  /* 0x0000e800ff047b82 */ /* 0x000e240000000a00 */
[----:B0-----:R0:W5:Y:S02]  /*1240*/  LDG.E R15, desc[UR12][R4.64] ;  /* 0x0000000c040f7981 */ /* 0x001164000c1e1900 */
.L_x_66:
[----:B------:R-:W-:Y:S05]  /*1250*/  BSYNC B1 ;  /* 0x0000000000017941 */ /* 0x000fea0003800000 */
.L_x_65:
[----:B------:R-:W-:-:S04]  /*1260*/  IADD3 R2, PT, PT, R2, UR14, RZ ;  /* 0x0000000e02027c10 */ /* 0x000fc8000fffe0ff */
[----:B-----5:R-:W-:-:S13]  /*1270*/  ISETP.GE.AND P0, PT, R2, R15, PT ;  /* 0x0000000f0200720c */ /* 0x020fda0003f06270 */
[----:B------:R-:W-:Y:S05]  /*1280*/  @!P0 BRA `(.L_x_77) ;  /* 0xffffffec00d08947 */ /* 0x000fea000383ffff */
[----:B------:R-:W-:Y:S05]  /*1290*/  EXIT ;  /* 0x000000000000794d */ /* 0x000fea0003800000 */
.L_x_78:
        /* <DEDUP_REMOVED lines=14> */
.L_x_289:


//--------------------- .text._Z15subtract_spikesPKdPKiS2_PKfS2_PfS4_S4_ --------------------------
	.section	.text._Z15subtract_spikesPKdPKiS2_PKfS2_PfS4_S4_,"ax",@progbits
	.align	128
        .global         _Z15subtract_spikesPKdPKiS2_PKfS2_PfS4_S4_
        .type           _Z15subtract_spikesPKdPKiS2_PKfS2_PfS4_S4_,@function
        .size           _Z15subtract_spikesPKdPKiS2_PKfS2_PfS4_S4_,(.L_x_290 - _Z15subtract_spikesPKdPKiS2_PKfS2_PfS4_S4_)
        .other          _Z15subtract_spikesPKdPKiS2_PKfS2_PfS4_S4_,@"STO_CUDA_ENTRY STV_DEFAULT"
_Z15subtract_spikesPKdPKiS2_PKfS2_PfS4_S4_:
.text._Z15subtract_spikesPKdPKiS2_PKfS2_PfS4_S4_:
        /* <DEDUP_REMOVED lines=18> */
[----:B---3--:R-:W3:Y:S08]  /*0120*/  F2I.F64.TRUNC R2, R2 ;  /* 0x0000000200027311 */ /* 0x008ef0000030d100 */
[----:B----4-:R-:W4:Y:S01]  /*0130*/  F2I.F64.TRUNC R6, R6 ;  /* 0x0000000600067311 */ /* 0x010f22000030d100 */
[----:B--2---:R-:W-:-:S07]  /*0140*/  R2UR UR8, R10 ;  /* 0x000000000a0872ca */ /* 0x004fce00000e0000 */
[----:B-----5:R-:W2:Y:S01]  /*0150*/  F2I.F64.TRUNC R4, R4 ;  /* 0x0000000400047311 */ /* 0x020ea2000030d100 */
[----:B---3--:R-:W-:-:S07]  /*0160*/  R2UR UR5, R2 ;  /* 0x00000000020572ca */ /* 0x008fce00000e0000 */
[----:B------:R3:W0:Y:S01]  /*0170*/  F2I.F64.TRUNC R0, R8 ;  /* 0x0000000800007311 */ /* 0x000622000030d100 */
[----:B----4-:R-:W-:Y:S01]  /*0180*/  R2UR UR7, R6 ;  /* 0x00000000060772ca */ /* 0x010fe200000e0000 */
[----:B------:R-:W-:Y:S01]  /*0190*/  ULOP3.LUT UR4, UR8, 0x7, URZ, 0xc0, !UPT ;  /* 0x0000000708047892 */ /* 0x000fe2000f8ec0ff */
[----:B--2---:R-:W-:-:S03]  /*01a0*/  R2UR UR6, R4 ;  /* 0x00000000040672ca */ /* 0x004fc600000e0000 */
[----:B------:R-:W-:Y:S01]  /*01b0*/  UIADD3 UR4, UPT, UPT, UR4, -0x1, URZ ;  /* 0xffffffff04047890 */ /* 0x000fe2000fffe0ff */
[----:B------:R-:W-:-:S03]  /*01c0*/  MOV R2, R14 ;  /* 0x0000000e00027202 */ /* 0x000fc60000000f00 */
[----:B------:R-:W-:-:S04]  /*01d0*/  UISETP.GE.U32.AND UP0, UPT, UR4, 0x3, UPT ;  /* 0x000000030400788c */ /* 0x000fc8000bf06070 */
[----:B------:R-:W-:Y:S02]  /*01e0*/  UIMAD UR9, UR5, UR7, URZ ;  /* 0x00000007050972a4 */ /* 0x000fe4000f8e02ff */
[----:B01-3--:R-:W-:-:S12]  /*01f0*/  UIMAD UR10, UR6, UR7, URZ ;  /* 0x00000007060a72a4 */ /* 0x00bfd8000f8e02ff */
.L_x_87:
[----:B0-----:R-:W0:Y:S01]  /*0200*/  S2R R3, SR_TID.Y ;  /* 0x0000000000037919 */ /* 0x001e220000002200 */
[----:B------:R-:W-:Y:S01]  /*0210*/  BSSY.RECONVERGENT B0, `(.L_x_79) ;  /* 0x00000dd000007945 */ /* 0x000fe20003800200 */
[----:B0-----:R-:W-:-:S13]  /*0220*/  ISETP.GE.AND P0, PT, R3, UR6, PT ;  /* 0x0000000603007c0c */ /* 0x001fda000bf06270 */
[----:B------:R-:W-:Y:S05]  /*0230*/  @P0 BRA `(.L_x_80) ;  /* 0x0000000c00680947 */ /* 0x000fea0003800000 */
[----:B------:R-:W0:Y:S01]  /*0240*/  LDC.64 R16, c[0x0][0x388] ;  /* 0x0000e200ff107b82 */ /* 0x000e220000000a00 */
[----:B------:R-:W-:Y:S01]  /*0250*/  BSSY.RECONVERGENT B1, `(.L_x_81) ;  /* 0x00000d6000017945 */ /* 0x000fe20003800200 */
[----:B0-----:R-:W-:-:S07]  /*0260*/  IMAD.WIDE R16, R2, 0x4, R16 ;  /* 0x0000000402107825 */ /* 0x001fce00078e0210 */
.L_x_86:
[----:B------:R-:W-:Y:S01]  /*0270*/  UISETP.GE.AND UP1, UPT, UR8, 0x1, UPT ;  /* 0x000000010800788c */ /* 0x000fe2000bf26270 */
[----:B------:R-:W-:-:S08]  /*0280*/  HFMA2 R26, -RZ, RZ, 0, 0 ;  /* 0x00000000ff1a7431 */ /* 0x000fd000000001ff */
[----:B0-----:R-:W-:Y:S05]  /*0290*/  BRA.U !UP1, `(.L_x_82) ;  /* 0x0000000d090c7547 */ /* 0x001fea000b800000 */
        /* <DEDUP_REMOVED lines=8> */
[----:B------:R-:W-:Y:S01]  /*0320*/  MOV R5, UR7 ;  /* 0x0000000700057c02 */ /* 0x000fe20008000f00 */
[----:B------:R-:W-:Y:S01]  /*0330*/  ULOP3.LUT UR4, UR8, 0x7ffffff8, URZ, 0xc0, !UPT ;  /* 0x7ffffff808047892 */ /* 0x000fe2000f8ec0ff */
[----:B------:R-:W-:Y:S01]  /*0340*/  MOV R7, UR7 ;  /* 0x0000000700077c02 */ /* 0x000fe20008000f00 */
[C-C-:B-----5:R-:W-:Y:S01]  /*0350*/  IMAD R33, R6.reuse, UR6, R3.reuse ;  /* 0x0000000606217c24 */ /* 0x160fe2000f8e0203 */
[----:B------:R-:W-:Y:S01]  /*0360*/  MOV R11, UR7 ;  /* 0x00000007000b7c02 */ /* 0x000fe20008000f00 */
[----:B------:R-:W-:Y:S01]  /*0370*/  UIADD3 UR4, UPT, UPT, -UR4, URZ, URZ ;  /* 0x000000ff04047290 */ /* 0x000fe2000fffe1ff */
[----:B------:R-:W-:Y:S01]  /*0380*/  MOV R13, UR7 ;  /* 0x00000007000d7c02 */ /* 0x000fe20008000f00 */
[--C-:B------:R-:W-:Y:S01]  /*0390*/  IMAD R12, R7, 0x3, R6.reuse ;  /* 0x00000003070c7824 */ /* 0x100fe200078e0206 */
[----:B------:R-:W-:Y:S02]  /*03a0*/  MOV R15, UR7 ;  /* 0x00000007000f7c02 */ /* 0x000fe40008000f00 */
[----:B------:R-:W-:Y:S01]  /*03b0*/  MOV R19, UR7 ;  /* 0x0000000700137c02 */ /* 0x000fe20008000f00 */
[--C-:B------:R-:W-:Y:S01]  /*03c0*/  IMAD R18, R13, 0x5, R6.reuse ;  /* 0x000000050d127824 */ /* 0x100fe200078e0206 */
[-C--:B------:R-:W-:Y:S01]  /*03d0*/  LEA R10, R5, R6.reuse, 0x1 ;  /* 0x00000006050a7211 */ /* 0x080fe200078e08ff */
[--C-:B------:R-:W-:Y:S01]  /*03e0*/  IMAD R20, R15, 0x6, R6.reuse ;  /* 0x000000060f147824 */ /* 0x100fe200078e0206 */
[----:B------:R-:W-:Y:S01]  /*03f0*/  IADD3 R4, PT, PT, R6, UR7, RZ ;  /* 0x0000000706047c10 */ /* 0x000fe2000fffe0ff */
[----:B------:R-:W-:Y:S01]  /*0400*/  IMAD R22, R19, 0x7, R6 ;  /* 0x0000000713167824 */ /* 0x000fe200078e0206 */
[----:B------:R-:W-:Y:S01]  /*0410*/  LEA R14, R11, R6, 0x2 ;  /* 0x000000060b0e7211 */ /* 0x000fe200078e10ff */
[--C-:B------:R-:W-:Y:S01]  /*0420*/  IMAD R7, R10, UR6, R3.reuse ;  /* 0x000000060a077c24 */ /* 0x100fe2000f8e0203 */
[----:B------:R-:W-:Y:S01]  /*0430*/  MOV R26, RZ ;  /* 0x000000ff001a7202 */ /* 0x000fe20000000f00 */
[--C-:B------:R-:W-:Y:S01]  /*0440*/  IMAD R11, R12, UR6, R3.reuse ;  /* 0x000000060c0b7c24 */ /* 0x100fe2000f8e0203 */
[----:B------:R-:W-:Y:S01]  /*0450*/  MOV R24, UR4 ;  /* 0x0000000400187c02 */ /* 0x000fe20008000f00 */
[----:B------:R-:W-:-:S02]  /*0460*/  IMAD R9, R4, UR6, R3 ;  /* 0x0000000604097c24 */ /* 0x000fc4000f8e0203 */
[--C-:B------:R-:W-:Y:S02]  /*0470*/  IMAD R13, R14, UR6, R3.reuse ;  /* 0x000000060e0d7c24 */ /* 0x100fe4000f8e0203 */
[--C-:B------:R-:W-:Y:S02]  /*0480*/  IMAD R15, R18, UR6, R3.reuse ;  /* 0x00000006120f7c24 */ /* 0x100fe4000f8e0203 */
[--C-:B------:R-:W-:Y:S02]  /*0490*/  IMAD R5, R20, UR6, R3.reuse ;  /* 0x0000000614057c24 */ /* 0x100fe4000f8e0203 */
[----:B------:R-:W-:Y:S02]  /*04a0*/  IMAD R29, R22, UR6, R3 ;  /* 0x00000006161d7c24 */ /* 0x000fe4000f8e0203 */
[--C-:B0-----:R-:W-:Y:S02]  /*04b0*/  IMAD R8, R10, UR5, R27.reuse ;  /* 0x000000050a087c24 */ /* 0x101fe4000f8e021b */
[----:B------:R-:W-:-:S02]  /*04c0*/  IMAD R10, R12, UR5, R27 ;  /* 0x000000050c0a7c24 */ /* 0x000fc4000f8e021b */
[--C-:B------:R-:W-:Y:S02]  /*04d0*/  IMAD R12, R14, UR5, R27.reuse ;  /* 0x000000050e0c7c24 */ /* 0x100fe4000f8e021b */
[--C-:B------:R-:W-:Y:S02]  /*04e0*/  IMAD R4, R4, UR5, R27.reuse ;  /* 0x0000000504047c24 */ /* 0x100fe4000f8e021b */
[--C-:B------:R-:W-:Y:S02]  /*04f0*/  IMAD R31, R6, UR5, R27.reuse ;  /* 0x00000005061f7c24 */ /* 0x100fe4000f8e021b */
[--C-:B------:R-:W-:Y:S02]  /*0500*/  IMAD R14, R18, UR5, R27.reuse ;  /* 0x00000005120e7c24 */ /* 0x100fe4000f8e021b */
[--C-:B------:R-:W-:Y:S02]  /*0510*/  IMAD R25, R20, UR5, R27.reuse ;  /* 0x0000000514197c24 */ /* 0x100fe4000f8e021b */
[----:B------:R-:W-:-:S07]  /*0520*/  IMAD R27, R22, UR5, R27 ;  /* 0x00000005161b7c24 */ /* 0x000fce000f8e021b */
.L_x_84:
[----:B------:R-:W0:Y:S08]  /*0530*/  LDC.64 R22, c[0x0][0x3b0] ;  /* 0x0000ec00ff167b82 */ /* 0x000e300000000a00 */
[----:B------:R-:W1:Y:S01]  /*0540*/  LDC.64 R18, c[0x0][0x3b8] ;  /* 0x0000ee00ff127b82 */ /* 0x000e620000000a00 */
[----:B0-----:R-:W-:-:S04]  /*0550*/  IMAD.WIDE R34, R31, 0x4, R22 ;  /* 0x000000041f227825 */ /* 0x001fc800078e0216 */
[----:B------:R-:W-:Y:S02]  /*0560*/  IMAD.WIDE R36, R4, 0x4, R22 ;  /* 0x0000000404247825 */ /* 0x000fe400078e0216 */
[----:B------:R-:W2:Y:S02]  /*0570*/  LDG.E R35, desc[UR12][R34.64] ;  /* 0x0000000c22237981 */ /* 0x000ea4000c1e1900 */
[--C-:B-1----:R-:W-:Y:S02]  /*0580*/  IMAD.WIDE R20, R33, 0x4, R18.reuse ;  /* 0x0000000421147825 */ /* 0x102fe400078e0212 */
[----:B------:R0:W3:Y:S04]  /*0590*/  LDG.E R28, desc[UR12][R36.64] ;  /* 0x0000000c241c7981 */ /* 0x0000e8000c1e1900 */
[----:B------:R-:W2:Y:S01]  /*05a0*/  LDG.E R20, desc[UR12][R20.64] ;  /* 0x0000000c14147981 */ /* 0x000ea2000c1e1900 */
[----:B0-----:R-:W-:-:S05]  /*05b0*/  IMAD.WIDE R36, R9, 0x4, R18 ;  /* 0x0000000409247825 */ /* 0x001fca00078e0212 */
[----:B------:R2:W3:Y:S02]  /*05c0*/  LDG.E R30, desc[UR12][R36.64] ;  /* 0x0000000c241e7981 */ /* 0x0004e4000c1e1900 */
[----:B--2---:R-:W-:Y:S01]  /*05d0*/  FFMA R37, R35, R20, R26 ;  /* 0x0000001423257223 */ /* 0x004fe2000000001a */
[----:B------:R-:W-:-:S04]  /*05e0*/  IMAD.WIDE R20, R7, 0x4, R18 ;  /* 0x0000000407147825 */ /* 0x000fc800078e0212 */
[----:B------:R-:W-:Y:S01]  /*05f0*/  IMAD.WIDE R34, R8, 0x4, R22 ;  /* 0x0000000408227825 */ /* 0x000fe200078e0216 */
[----:B------:R0:W2:Y:S04]  /*0600*/  LDG.E R32, desc[UR12][R20.64] ;  /* 0x0000000c14207981 */ /* 0x0000a8000c1e1900 */
[----:B------:R1:W2:Y:S01]  /*0610*/  LDG.E R26, desc[UR12][R34.64] ;  /* 0x0000000c221a7981 */ /* 0x0002a2000c1e1900 */
[----:B---3--:R-:W-:Y:S01]  /*0620*/  FFMA R30, R28, R30, R37 ;  /* 0x0000001e1c1e7223 */ /* 0x008fe20000000025 */
[----:B0-----:R-:W-:-:S04]  /*0630*/  IMAD.WIDE R20, R11, 0x4, R18 ;  /* 0x000000040b147825 */ /* 0x001fc800078e0212 */
[--C-:B-1----:R-:W-:Y:S02]  /*0640*/  IMAD.WIDE R34, R10, 0x4, R22.reuse ;  /* 0x000000040a227825 */ /* 0x102fe400078e0216 */
[----:B------:R-:W3:Y:S04]  /*0650*/  LDG.E R21, desc[UR12][R20.64] ;  /* 0x0000000c14157981 */ /* 0x000ee8000c1e1900 */
[----:B------:R0:W3:Y:S01]  /*0660*/  LDG.E R28, desc[UR12][R34.64] ;  /* 0x0000000c221c7981 */ /* 0x0000e2000c1e1900 */
[----:B------:R-:W-:-:S06]  /*0670*/  IMAD.WIDE R36, R12, 0x4, R22 ;  /* 0x000000040c247825 */ /* 0x000fcc00078e0216 */
[----:B------:R-:W4:Y:S01]  /*0680*/  LDG.E R37, desc[UR12][R36.64] ;  /* 0x0000000c24257981 */ /* 0x000f22000c1e1900 */
[----:B0-----:R-:W-:-:S04]  /*0690*/  IMAD.WIDE R34, R13, 0x4, R18 ;  /* 0x000000040d227825 */ /* 0x001fc800078e0212 */
[----:B--2---:R-:W-:Y:S02]  /*06a0*/  FFMA R26, R26, R32, R30 ;  /* 0x000000201a1a7223 */ /* 0x004fe4000000001e */
[----:B------:R0:W4:Y:S02]  /*06b0*/  LDG.E R30, desc[UR12][R34.64] ;  /* 0x0000000c221e7981 */ /* 0x000124000c1e1900 */
[----:B---3--:R-:W-:Y:S01]  /*06c0*/  FFMA R26, R28, R21, R26 ;  /* 0x000000151c1a7223 */ /* 0x008fe2000000001a */
[----:B------:R-:W-:-:S05]  /*06d0*/  IMAD.WIDE R20, R14, 0x4, R22 ;  /* 0x000000040e147825 */ /* 0x000fca00078e0216 */
[----:B------:R1:W2:Y:S01]  /*06e0*/  LDG.E R28, desc[UR12][R20.64] ;  /* 0x0000000c141c7981 */ /* 0x0002a2000c1e1900 */
[----:B0-----:R-:W-:-:S06]  /*06f0*/  IMAD.WIDE R34, R15, 0x4, R18 ;  /* 0x000000040f227825 */ /* 0x001fcc00078e0212 */
[----:B------:R-:W2:Y:S01]  /*0700*/  LDG.E R35, desc[UR12][R34.64] ;  /* 0x0000000c22237981 */ /* 0x000ea2000c1e1900 */
[----:B-1----:R-:W-:-:S05]  /*0710*/  IMAD.WIDE R20, R25, 0x4, R22 ;  /* 0x0000000419147825 */ /* 0x002fca00078e0216 */
[----:B------:R0:W3:Y:S01]  /*0720*/  LDG.E R32, desc[UR12][R20.64] ;  /* 0x0000000c14207981 */ /* 0x0000e2000c1e1900 */
[----:B------:R-:W-:-:S06]  /*0730*/  IMAD.WIDE R22, R27, 0x4, R22 ;  /* 0x000000041b167825 */ /* 0x000fcc00078e0216 */
[----:B------:R-:W5:Y:S01]  /*0740*/  LDG.E R22, desc[UR12][R22.64] ;  /* 0x0000000c16167981 */ /* 0x000f62000c1e1900 */
[----:B0-----:R-:W-:-:S04]  /*0750*/  IMAD.WIDE R20, R5, 0x4, R18 ;  /* 0x0000000405147825 */ /* 0x001fc800078e0212 */
[----:B------:R-:W-:Y:S01]  /*0760*/  IMAD.WIDE R18, R29, 0x4, R18 ;  /* 0x000000041d127825 */ /* 0x000fe200078e0212 */
[----:B------:R0:W3:Y:S05]  /*0770*/  LDG.E R36, desc[UR12][R20.64] ;  /* 0x0000000c14247981 */ /* 0x0000ea000c1e1900 */
[----:B------:R1:W5:Y:S01]  /*0780*/  LDG.E R19, desc[UR12][R18.64] ;  /* 0x0000000c12137981 */ /* 0x000362000c1e1900 */
[----:B------:R-:W-:-:S04]  /*0790*/  IADD3 R24, PT, PT, R24, 0x8, RZ ;  /* 0x0000000818187810 */ /* 0x000fc80007ffe0ff */
[----:B------:R-:W-:Y:S02]  /*07a0*/  ISETP.NE.AND P0, PT, R24, RZ, PT ;  /* 0x000000ff1800720c */ /* 0x000fe40003f05270 */
[----:B0-----:R-:W-:Y:S02]  /*07b0*/  MOV R20, UR9 ;  /* 0x0000000900147c02 */ /* 0x001fe40008000f00 */
[----:B-1----:R-:W-:Y:S02]  /*07c0*/  MOV R18, UR9 ;  /* 0x0000000900127c02 */ /* 0x002fe40008000f00 */
[----:B------:R-:W-:Y:S02]  /*07d0*/  LEA R27, R20, R27, 0x3 ;  /* 0x0000001b141b7211 */ /* 0x000fe400078e18ff */
[----:B------:R-:W-:Y:S02]  /*07e0*/  LEA R25, R18, R25, 0x3 ;  /* 0x0000001912197211 */ /* 0x000fe400078e18ff */
[----:B------:R-:W-:-:S02]  /*07f0*/  LEA R31, R20, R31, 0x3 ;  /* 0x0000001f141f7211 */ /* 0x000fc400078e18ff */
[----:B------:R-:W-:Y:S02]  /*0800*/  MOV R23, UR9 ;  /* 0x0000000900177c02 */ /* 0x000fe40008000f00 */
[----:B------:R-:W-:Y:S02]  /*0810*/  MOV R21, UR9 ;  /* 0x0000000900157c02 */ /* 0x000fe40008000f00 */
[----:B------:R-:W-:Y:S02]  /*0820*/  MOV R18, UR10 ;  /* 0x0000000a00127c02 */ /* 0x000fe40008000f00 */
[----:B------:R-:W-:Y:S02]  /*0830*/  MOV R20, UR10 ;  /* 0x0000000a00147c02 */ /* 0x000fe40008000f00 */
[----:B------:R-:W-:Y:S02]  /*0840*/  LEA R12, R23, R12, 0x3 ;  /* 0x0000000c170c7211 */ /* 0x000fe400078e18ff */
[----:B------:R-:W-:-:S02]  /*0850*/  LEA R14, R21, R14, 0x3 ;  /* 0x0000000e150e7211 */ /* 0x000fc400078e18ff */
[C---:B------:R-:W-:Y:S02]  /*0860*/  LEA R9, R18.reuse, R9, 0x3 ;  /* 0x0000000912097211 */ /* 0x040fe400078e18ff */
[----:B------:R-:W-:Y:S02]  /*0870*/  LEA R7, R18, R7, 0x3 ;  /* 0x0000000712077211 */ /* 0x000fe400078e18ff */
[----:B------:R-:W-:Y:S02]  /*0880*/  LEA R11, R20, R11, 0x3 ;  /* 0x0000000b140b7211 */ /* 0x000fe400078e18ff */
[----:B------:R-:W-:Y:S02]  /*0890*/  LEA R13, R18, R13, 0x3 ;  /* 0x0000000d120d7211 */ /* 0x000fe400078e18ff */
[----:B------:R-:W-:Y:S02]  /*08a0*/  LEA R15, R20, R15, 0x3 ;  /* 0x0000000f140f7211 */ /* 0x000fe400078e18ff */
[----:B------:R-:W-:-:S02]  /*08b0*/  LEA R5, R18, R5, 0x3 ;  /* 0x0000000512057211 */ /* 0x000fc400078e18ff */
[----:B------:R-:W-:Y:S01]  /*08c0*/  LEA R29, R20, R29, 0x3 ;  /* 0x0000001d141d7211 */ /* 0x000fe200078e18ff */
[----:B----4-:R-:W-:Y:S01]  /*08d0*/  FFMA R37, R37, R30, R26 ;  /* 0x0000001e25257223 */ /* 0x010fe2000000001a */
[----:B------:R-:W-:Y:S02]  /*08e0*/  MOV R26, UR9 ;  /* 0x00000009001a7c02 */ /* 0x000fe40008000f00 */
[----:B------:R-:W-:Y:S02]  /*08f0*/  MOV R30, UR9 ;  /* 0x00000009001e7c02 */ /* 0x000fe40008000f00 */
[C---:B------:R-:W-:Y:S02]  /*0900*/  LEA R4, R26.reuse, R4, 0x3 ;  /* 0x000000041a047211 */ /* 0x040fe400078e18ff */
[----:B------:R-:W-:Y:S02]  /*0910*/  LEA R8, R26, R8, 0x3 ;  /* 0x000000081a087211 */ /* 0x000fe400078e18ff */
[----:B------:R-:W-:-:S02]  /*0920*/  MOV R26, UR10 ;  /* 0x0000000a001a7c02 */ /* 0x000fc40008000f00 */
[----:B------:R-:W-:Y:S02]  /*0930*/  LEA R10, R30, R10, 0x3 ;  /* 0x0000000a1e0a7211 */ /* 0x000fe400078e18ff */
[----:B------:R-:W-:Y:S01]  /*0940*/  LEA R33, R26, R33, 0x3 ;  /* 0x000000211a217211 */ /* 0x000fe200078e18ff */
[----:B--2---:R-:W-:-:S04]  /*0950*/  FFMA R35, R28, R35, R37 ;  /* 0x000000231c237223 */ /* 0x004fc80000000025 */
[----:B---3--:R-:W-:-:S04]  /*0960*/  FFMA R35, R32, R36, R35 ;  /* 0x0000002420237223 */ /* 0x008fc80000000023 */
[----:B-----5:R-:W-:Y:S01]  /*0970*/  FFMA R26, R22, R19, R35 ;  /* 0x00000013161a7223 */ /* 0x020fe20000000023 */
[----:B------:R-:W-:Y:S06]  /*0980*/  @P0 BRA `(.L_x_84) ;  /* 0xfffffff800e80947 */ /* 0x000fec000383ffff */
[----:B------:R-:W-:-:S06]  /*0990*/  ULOP3.LUT UR4, UR8, 0x7ffffff8, URZ, 0xc0, !UPT ;  /* 0x7ffffff808047892 */ /* 0x000fcc000f8ec0ff */
[----:B------:R-:W-:-:S07]  /*09a0*/  MOV R11, UR4 ;  /* 0x00000004000b7c02 */ /* 0x000fce0008000f00 */
.L_x_83:
[----:B------:R-:W-:-:S04]  /*09b0*/  ULOP3.LUT UR4, UR8, 0x7, URZ, 0xc0, !UPT ;  /* 0x0000000708047892 */ /* 0x000fc8000f8ec0ff */
[----:B------:R-:W-:-:S09]  /*09c0*/  UISETP.NE.AND UP1, UPT, UR4, URZ, UPT ;  /* 0x000000ff0400728c */ /* 0x000fd2000bf25270 */
[----:B------:R-:W-:Y:S05]  /*09d0*/  BRA.U !UP1, `(.L_x_82) ;  /* 0x00000005093c7547 */ /* 0x000fea000b800000 */
[----:B------:R-:W0:Y:S01]  /*09e0*/  S2R R7, SR_TID.X ;  /* 0x0000000000077919 */ /* 0x000e220000002100 */
[----:B------:R-:W-:-:S04]  /*09f0*/  ULOP3.LUT UR4, UR8, 0x3, URZ, 0xc0, !UPT ;  /* 0x0000000308047892 */ /* 0x000fc8000f8ec0ff */
[----:B------:R-:W-:Y:S01]  /*0a00*/  UISETP.NE.AND UP1, UPT, UR4, URZ, UPT ;  /* 0x000000ff0400728c */ /* 0x000fe2000bf25270 */
[----:B------:R-:W-:Y:S10]  /*0a10*/  BRA.U !UP0, `(.L_x_85) ;  /* 0x00000001088c7547 */ /* 0x000ff4000b800000 */
[----:B------:R-:W1:Y:S01]  /*0a20*/  LDC.64 R4, c[0x0][0x3b8] ;  /* 0x0000ee00ff047b82 */ /* 0x000e620000000a00 */
[----:B-----5:R-:W-:-:S04]  /*0a30*/  IMAD R10, R11, UR7, R6 ;  /* 0x000000070b0a7c24 */ /* 0x020fc8000f8e0206 */
[C---:B------:R-:W-:Y:S01]  /*0a40*/  IMAD R19, R10.reuse, UR6, R3 ;  /* 0x000000060a137c24 */ /* 0x040fe2000f8e0203 */
[C---:B------:R-:W-:Y:S01]  /*0a50*/  IADD3 R14, PT, PT, R10.reuse, UR7, RZ ;  /* 0x000000070a0e7c10 */ /* 0x040fe2000fffe0ff */
[----:B0-----:R-:W-:Y:S01]  /*0a60*/  IMAD R13, R10, UR5, R7 ;  /* 0x000000050a0d7c24 */ /* 0x001fe2000f8e0207 */
[----:B------:R-:W0:Y:S02]  /*0a70*/  LDC.64 R8, c[0x0][0x3b0] ;  /* 0x0000ec00ff087b82 */ /* 0x000e240000000a00 */
[C---:B------:R-:W-:Y:S01]  /*0a80*/  IADD3 R20, PT, PT, R14.reuse, UR7, RZ ;  /* 0x000000070e147c10 */ /* 0x040fe2000fffe0ff */
[C---:B------:R-:W-:Y:S02]  /*0a90*/  IMAD R21, R14.reuse, UR6, R3 ;  /* 0x000000060e157c24 */ /* 0x040fe4000f8e0203 */
[--C-:B------:R-:W-:Y:S01]  /*0aa0*/  IMAD R25, R14, UR5, R7.reuse ;  /* 0x000000050e197c24 */ /* 0x100fe2000f8e0207 */
[C---:B------:R-:W-:Y:S01]  /*0ab0*/  IADD3 R14, PT, PT, R20.reuse, UR7, RZ ;  /* 0x00000007140e7c10 */ /* 0x040fe2000fffe0ff */
[----:B------:R-:W-:-:S02]  /*0ac0*/  IMAD R23, R20, UR5, R7 ;  /* 0x0000000514177c24 */ /* 0x000fc4000f8e0207 */
[----:B------:R-:W-:Y:S02]  /*0ad0*/  IMAD R27, R20, UR6, R3 ;  /* 0x00000006141b7c24 */ /* 0x000fe4000f8e0203 */
[----:B-1----:R-:W-:-:S04]  /*0ae0*/  IMAD.WIDE R18, R19, 0x4, R4 ;  /* 0x0000000413127825 */ /* 0x002fc800078e0204 */
[----:B------:R-:W-:Y:S02]  /*0af0*/  IMAD.WIDE R20, R21, 0x4, R4 ;  /* 0x0000000415147825 */ /* 0x000fe400078e0204 */
[----:B------:R-:W2:Y:S02]  /*0b00*/  LDG.E R18, desc[UR12][R18.64] ;  /* 0x0000000c12127981 */ /* 0x000ea4000c1e1900 */
[--C-:B0-----:R-:W-:Y:S02]  /*0b10*/  IMAD.WIDE R12, R13, 0x4, R8.reuse ;  /* 0x000000040d0c7825 */ /* 0x101fe400078e0208 */
[----:B------:R-:W3:Y:S02]  /*0b20*/  LDG.E R20, desc[UR12][R20.64] ;  /* 0x0000000c14147981 */ /* 0x000ee4000c1e1900 */
[--C-:B------:R-:W-:Y:S02]  /*0b30*/  IMAD.WIDE R24, R25, 0x4, R8.reuse ;  /* 0x0000000419187825 */ /* 0x100fe400078e0208 */
[----:B------:R0:W2:Y:S02]  /*0b40*/  LDG.E R15, desc[UR12][R12.64] ;  /* 0x0000000c0c0f7981 */ /* 0x0000a4000c1e1900 */
[----:B------:R-:W-:-:S02]  /*0b50*/  IMAD.WIDE R22, R23, 0x4, R8 ;  /* 0x0000000417167825 */ /* 0x000fc400078e0208 */
[----:B------:R-:W3:Y:S02]  /*0b60*/  LDG.E R10, desc[UR12][R24.64] ;  /* 0x0000000c180a7981 */ /* 0x000ee4000c1e1900 */
[C---:B------:R-:W-:Y:S02]  /*0b70*/  IMAD R29, R14.reuse, UR5, R7 ;  /* 0x000000050e1d7c24 */ /* 0x040fe4000f8e0207 */
[----:B------:R-:W-:Y:S01]  /*0b80*/  IMAD R31, R14, UR6, R3 ;  /* 0x000000060e1f7c24 */ /* 0x000fe2000f8e0203 */
[----:B------:R-:W4:Y:S01]  /*0b90*/  LDG.E R23, desc[UR12][R22.64] ;  /* 0x0000000c16177981 */ /* 0x000f22000c1e1900 */
[----:B0-----:R-:W-:-:S04]  /*0ba0*/  IMAD.WIDE R12, R27, 0x4, R4 ;  /* 0x000000041b0c7825 */ /* 0x001fc800078e0204 */
[----:B------:R-:W-:Y:S02]  /*0bb0*/  IMAD.WIDE R8, R29, 0x4, R8 ;  /* 0x000000041d087825 */ /* 0x000fe400078e0208 */
[----:B------:R-:W4:Y:S02]  /*0bc0*/  LDG.E R12, desc[UR12][R12.64] ;  /* 0x0000000c0c0c7981 */ /* 0x000f24000c1e1900 */
[----:B------:R-:W-:Y:S02]  /*0bd0*/  IMAD.WIDE R4, R31, 0x4, R4 ;  /* 0x000000041f047825 */ /* 0x000fe400078e0204 */
[----:B------:R-:W4:Y:S04]  /*0be0*/  LDG.E R9, desc[UR12][R8.64] ;  /* 0x0000000c08097981 */ /* 0x000f28000c1e1900 */
[----:B------:R-:W4:Y:S01]  /*0bf0*/  LDG.E R4, desc[UR12][R4.64] ;  /* 0x0000000c04047981 */ /* 0x000f22000c1e1900 */
[----:B------:R-:W-:Y:S01]  /*0c00*/  IADD3 R11, PT, PT, R11, 0x4, RZ ;  /* 0x000000040b0b7810 */ /* 0x000fe20007ffe0ff */
[----:B--2---:R-:W-:-:S04]  /*0c10*/  FFMA R15, R15, R18, R26 ;  /* 0x000000120f0f7223 */ /* 0x004fc8000000001a */
[----:B---3--:R-:W-:-:S04]  /*0c20*/  FFMA R10, R10, R20, R15 ;  /* 0x000000140a0a7223 */ /* 0x008fc8000000000f */
[----:B----4-:R-:W-:-:S04]  /*0c30*/  FFMA R10, R23, R12, R10 ;  /* 0x0000000c170a7223 */ /* 0x010fc8000000000a */
[----:B------:R-:W-:-:S07]  /*0c40*/  FFMA R26, R9, R4, R10 ;  /* 0x00000004091a7223 */ /* 0x000fce000000000a */
.L_x_85:
[----:B------:R-:W-:Y:S05]  /*0c50*/  BRA.U !UP1, `(.L_x_82) ;  /* 0x00000001099c7547 */ /* 0x000fea000b800000 */
[----:B------:R-:W-:-:S06]  /*0c60*/  UISETP.NE.AND UP1, UPT, UR4, 0x1, UPT ;  /* 0x000000010400788c */ /* 0x000fcc000bf25270 */
[----:B------:R-:W-:-:S05]  /*0c70*/  PLOP3.LUT P0, PT, PT, PT, UP1, 0x80, 0x8 ;  /* 0x000000000008781c */ /* 0x000fca0003f0f018 */
[----:B------:R-:W1:Y:S01]  /*0c80*/  @UP1 LDCU.128 UR16, c[0x0][0x3b0] ;  /* 0x00007600ff1017ac */ /* 0x000e620008000c00 */
[----:B------:R-:W-:-:S07]  /*0c90*/  ULOP3.LUT UP1, URZ, UR8, 0x1, URZ, 0xc0, !UPT ;  /* 0x0000000108ff7892 */ /* 0x000fce000f82c0ff */
[C---:B-----5:R-:W-:Y:S01]  /*0ca0*/  @P0 IMAD R8, R11.reuse, UR7, R6 ;  /* 0x000000070b080c24 */ /* 0x060fe2000f8e0206 */
[----:B------:R-:W-:Y:S02]  /*0cb0*/  @P0 IADD3 R11, PT, PT, R11, 0x2, RZ ;  /* 0x000000020b0b0810 */ /* 0x000fe40007ffe0ff */
[----:B------:R-:W-:Y:S01]  /*0cc0*/  PLOP3.LUT P1, PT, PT, PT, UP1, 0x80, 0x8 ;  /* 0x000000000008781c */ /* 0x000fe20003f2f018 */
[C---:B0-----:R-:W-:Y:S01]  /*0cd0*/  @P0 IMAD R9, R8.reuse, UR5, R7 ;  /* 0x0000000508090c24 */ /* 0x041fe2000f8e0207 */
[C---:B------:R-:W-:Y:S01]  /*0ce0*/  @P0 IADD3 R12, PT, PT, R8.reuse, UR7, RZ ;  /* 0x00000007080c0c10 */ /* 0x040fe2000fffe0ff */
[--C-:B------:R-:W-:Y:S01]  /*0cf0*/  @P0 IMAD R13, R8, UR6, R3.reuse ;  /* 0x00000006080d0c24 */ /* 0x100fe2000f8e0203 */
[----:B------:R-:W0:Y:S01]  /*0d00*/  @UP1 LDCU.128 UR20, c[0x0][0x3b0] ;  /* 0x00007600ff1417ac */ /* 0x000e220008000c00 */
[----:B-1----:R-:W-:Y:S02]  /*0d10*/  MOV R4, UR16 ;  /* 0x0000001000047c02 */ /* 0x002fe40008000f00 */
[----:B------:R-:W-:Y:S01]  /*0d20*/  @P0 IMAD R19, R12, UR6, R3 ;  /* 0x000000060c130c24 */ /* 0x000fe2000f8e0203 */
[----:B------:R-:W-:-:S02]  /*0d30*/  MOV R5, UR17 ;  /* 0x0000001100057c02 */ /* 0x000fc40008000f00 */
[----:B------:R-:W-:-:S03]  /*0d40*/  MOV R14, UR18 ;  /* 0x00000012000e7c02 */ /* 0x000fc60008000f00 */
[----:B------:R-:W-:Y:S01]  /*0d50*/  @P1 IMAD R6, R11, UR7, R6 ;  /* 0x000000070b061c24 */ /* 0x000fe2000f8e0206 */
[----:B------:R-:W-:Y:S01]  /*0d60*/  MOV R15, UR19 ;  /* 0x00000013000f7c02 */ /* 0x000fe20008000f00 */
[----:B------:R-:W-:-:S04]  /*0d70*/  @P0 IMAD.WIDE R10, R9, 0x4, R4 ;  /* 0x00000004090a0825 */ /* 0x000fc800078e0204 */
[----:B------:R-:W-:Y:S01]  /*0d80*/  @P0 IMAD R9, R12, UR5, R7 ;  /* 0x000000050c090c24 */ /* 0x000fe2000f8e0207 */
[----:B------:R1:W2:Y:S01]  /*0d90*/  @P0 LDG.E R23, desc[UR12][R10.64] ;  /* 0x0000000c0a170981 */ /* 0x0002a2000c1e1900 */
[----:B------:R-:W-:Y:S01]  /*0da0*/  @P0 IMAD.WIDE R12, R13, 0x4, R14 ;  /* 0x000000040d0c0825 */ /* 0x000fe200078e020e */
[----:B0-----:R-:W-:-:S03]  /*0db0*/  MOV R18, UR22 ;  /* 0x0000001600127c02 */ /* 0x001fc60008000f00 */
[----:B------:R-:W-:Y:S02]  /*0dc0*/  @P0 IMAD.WIDE R8, R9, 0x4, R4 ;  /* 0x0000000409080825 */ /* 0x000fe400078e0204 */
[----:B------:R-:W2:Y:S02]  /*0dd0*/  @P0 LDG.E R12, desc[UR12][R12.64] ;  /* 0x0000000c0c0c0981 */ /* 0x000ea4000c1e1900 */
[----:B------:R-:W-:Y:S01]  /*0de0*/  @P0 IMAD.WIDE R4, R19, 0x4, R14 ;  /* 0x0000000413040825 */ /* 0x000fe200078e020e */
[----:B------:R-:W-:Y:S01]  /*0df0*/  MOV R14, UR20 ;  /* 0x00000014000e7c02 */ /* 0x000fe20008000f00 */
[----:B------:R-:W3:Y:S01]  /*0e00*/  @P0 LDG.E R8, desc[UR12][R8.64] ;  /* 0x0000000c08080981 */ /* 0x000ee2000c1e1900 */
[----:B------:R-:W-:Y:S01]  /*0e10*/  MOV R15, UR21 ;  /* 0x00000015000f7c02 */ /* 0x000fe20008000f00 */
[C---:B------:R-:W-:Y:S01]  /*0e20*/  @P1 IMAD R7, R6.reuse, UR5, R7 ;  /* 0x0000000506071c24 */ /* 0x040fe2000f8e0207 */
[----:B------:R-:W-:Y:S01]  /*0e30*/  MOV R19, UR23 ;  /* 0x0000001700137c02 */ /* 0x000fe20008000f00 */
[----:B------:R-:W-:Y:S01]  /*0e40*/  @P1 IMAD R21, R6, UR6, R3 ;  /* 0x0000000606151c24 */ /* 0x000fe2000f8e0203 */
[----:B------:R-:W3:Y:S01]  /*0e50*/  @P0 LDG.E R4, desc[UR12][R4.64] ;  /* 0x0000000c04040981 */ /* 0x000ee2000c1e1900 */
[----:B------:R-:W-:-:S04]  /*0e60*/  @P1 IMAD.WIDE R6, R7, 0x4, R14 ;  /* 0x0000000407061825 */ /* 0x000fc800078e020e */
[----:B-1----:R-:W-:Y:S02]  /*0e70*/  @P1 IMAD.WIDE R10, R21, 0x4, R18 ;  /* 0x00000004150a1825 */ /* 0x002fe400078e0212 */
[----:B------:R-:W4:Y:S04]  /*0e80*/  @P1 LDG.E R7, desc[UR12][R6.64] ;  /* 0x0000000c06071981 */ /* 0x000f28000c1e1900 */
[----:B------:R-:W4:Y:S01]  /*0e90*/  @P1 LDG.E R10, desc[UR12][R10.64] ;  /* 0x0000000c0a0a1981 */ /* 0x000f22000c1e1900 */
[----:B--2---:R-:W-:-:S04]  /*0ea0*/  @P0 FFMA R23, R23, R12, R26 ;  /* 0x0000000c17170223 */ /* 0x004fc8000000001a */
[----:B---3--:R-:W-:-:S04]  /*0eb0*/  @P0 FFMA R26, R8, R4, R23 ;  /* 0x00000004081a0223 */ /* 0x008fc80000000017 */
[----:B----4-:R-:W-:-:S07]  /*0ec0*/  @P1 FFMA R26, R7, R10, R26 ;  /* 0x0000000a071a1223 */ /* 0x010fce000000001a */
.L_x_82:
[----:B------:R-:W0:Y:S01]  /*0ed0*/  LDC.64 R4, c[0x0][0x398] ;  /* 0x0000e600ff047b82 */ /* 0x000e220000000a00 */
[----:B------:R-:W2:Y:S01]  /*0ee0*/  LDG.E R8, desc[UR12][R16.64] ;  /* 0x0000000c10087981 */ /* 0x000ea2000c1e1900 */
[----:B0----5:R-:W-:Y:S01]  /*0ef0*/  IMAD.WIDE R6, R2, 0x4, R4 ;  /* 0x0000000402067825 */ /* 0x021fe200078e0204 */
[----:B------:R-:W0:Y:S05]  /*0f00*/  S2R R9, SR_TID.X ;  /* 0x0000000000097919 */ /* 0x000e2a0000002100 */
[----:B------:R-:W1:Y:S01]  /*0f10*/  LDC.64 R4, c[0x0][0x3a8] ;  /* 0x0000ea00ff047b82 */ /* 0x000e620000000a00 */
[----:B------:R-:W3:Y:S01]  /*0f20*/  LDG.E R7, desc[UR12][R6.64] ;  /* 0x0000000c06077981 */ /* 0x000ee2000c1e1900 */
[----:B0-----:R-:W-:Y:S01]  /*0f30*/  IMAD R9, R0, R3, R9 ;  /* 0x0000000300097224 */ /* 0x001fe200078e0209 */
[----:B------:R-:W-:-:S04]  /*0f40*/  IADD3 R3, PT, PT, R3, UR11, RZ ;  /* 0x0000000b03037c10 */ /* 0x000fc8000fffe0ff */
[----:B------:R-:W-:Y:S02]  /*0f50*/  ISETP.GE.AND P0, PT, R3, UR6, PT ;  /* 0x0000000603007c0c */ /* 0x000fe4000bf06270 */
[----:B--2---:R-:W-:-:S05]  /*0f60*/  IADD3 R11, PT, PT, R8, R9, RZ ;  /* 0x00000009080b7210 */ /* 0x004fca0007ffe0ff */
[----:B-1----:R-:W-:-:S04]  /*0f70*/  IMAD.WIDE R4, R11, 0x4, R4 ;  /* 0x000000040b047825 */ /* 0x002fc800078e0204 */
[----:B---3--:R-:W-:-:S05]  /*0f80*/  FMUL R9, R7, -R26 ;  /* 0x8000001a07097220 */ /* 0x008fca0000400000 */
[----:B------:R0:W-:Y:S01]  /*0f90*/  REDG.E.ADD.F32.FTZ.RN.STRONG.GPU desc[UR12][R4.64], R9 ;  /* 0x00000009040079a6 */ /* 0x0001e2000c12f30c */
[----:B------:R-:W-:Y:S05]  /*0fa0*/  @!P0 BRA `(.L_x_86) ;  /* 0xfffffff000b08947 */ /* 0x000fea000383ffff */
[----:B------:R-:W-:Y:S05]  /*0fb0*/  BSYNC.RECONVERGENT B1 ;  /* 0x0000000000017941 */ /* 0x000fea0003800200 */
.L_x_81:
[----:B0-----:R-:W0:Y:S02]  /*0fc0*/  LDC.64 R4, c[0x0][0x3a0] ;  /* 0x0000e800ff047b82 */ /* 0x001e240000000a00 */
[----:B0-----:R0:W5:Y:S02]  /*0fd0*/  LDG.E R15, desc[UR12][R4.64] ;  /* 0x0000000c040f7981 */ /* 0x001164000c1e1900 */
.L_x_80:
[----:B------:R-:W-:Y:S05]  /*0fe0*/  BSYNC.RECONVERGENT B0 ;  /* 0x0000000000007941 */ /* 0x000fea0003800200 */
.L_x_79:
[----:B------:R-:W-:-:S04]  /*0ff0*/  IADD3 R2, PT, PT, R2, UR14, RZ ;  /* 0x0000000e02027c10 */ /* 0x000fc8000fffe0ff */
[----:B-----5:R-:W-:-:S13]  /*1000*/  ISETP.GE.AND P0, PT, R2, R15, PT ;  /* 0x0000000f0200720c */ /* 0x020fda0003f06270 */
[----:B------:R-:W-:Y:S05]  /*1010*/  @!P0 BRA `(.L_x_87) ;  /* 0xfffffff000788947 */ /* 0x000fea000383ffff */
[----:B------:R-:W-:Y:S05]  /*1020*/  EXIT ;  /* 0x000000000000794d */ /* 0x000fea0003800000 */
.L_x_88:
        /* <DEDUP_REMOVED lines=13> */
.L_x_290:


//--------------------- .text._Z11extractFEATPKdPKiS2_S2_PKfS2_S4_Pf --------------------------
	.section	.text._Z11extractFEATPKdPKiS2_S2_PKfS2_S4_Pf,"ax",@progbits
	.align	128
        .global         _Z11extractFEATPKdPKiS2_S2_PKfS2_S4_Pf
        .type           _Z11extractFEATPKdPKiS2_S2_PKfS2_S4_Pf,@function
        .size           _Z11extractFEATPKdPKiS2_S2_PKfS2_S4_Pf,(.L_x_278 - _Z11extractFEATPKdPKiS2_S2_PKfS2_S4_Pf)
        .other          _Z11extractFEATPKdPKiS2_S2_PKfS2_S4_Pf,@"STO_CUDA_ENTRY STV_DEFAULT"
_Z11extractFEATPKdPKiS2_S2_PKfS2_S4_Pf:
.text._Z11extractFEATPKdPKiS2_S2_PKfS2_S4_Pf:
[----:B------:R-:W-:Y:S08]  /*0000*/  LDC R1, c[0x0][0x37c] ;  /* 0x0000df00ff017b82 */ /* 0x000ff00000000800 */
[----:B------:R-:W0:Y:S01]  /*0010*/  LDC.64 R2, c[0x0][0x398] ;  /* 0x0000e600ff027b82 */ /* 0x000e220000000a00 */
[----:B------:R-:W0:Y:S02]  /*0020*/  LDCU.64 UR4, c[0x0][0x358] ;  /* 0x00006b00ff0477ac */ /* 0x000e240008000a00 */
[----:B0-----:R-:W2:Y:S04]  /*0030*/  LDG.E R0, desc[UR4][R2.64+0x4] ;  /* 0x0000040402007981 */ /* 0x001ea8000c1e1900 */
[----:B------:R-:W3:Y:S01]  /*0040*/  LDG.E R4, desc[UR4][R2.64] ;  /* 0x0000000402047981 */ /* 0x000ee2000c1e1900 */
[----:B------:R-:W0:Y:S01]  /*0050*/  S2UR UR6, SR_CTAID.X ;  /* 0x00000000000679c3 */ /* 0x000e220000002500 */
[----:B------:R-:W0:Y:S07]  /*0060*/  S2R R5, SR_TID.X ;  /* 0x0000000000057919 */ /* 0x000e2e0000002100 */
[----:B------:R-:W0:Y:S02]  /*0070*/  LDC R20, c[0x0][0x360] ;  /* 0x0000d800ff147b82 */ /* 0x000e240000000800 */
[----:B0-----:R-:W-:-:S05]  /*0080*/  IMAD R5, R20, UR6, R5 ;  /* 0x0000000614057c24 */ /* 0x001fca000f8e0205 */
[----:B--2---:R-:W-:-:S04]  /*0090*/  IADD3 R23, PT, PT, R0, R5, RZ ;  /* 0x0000000500177210 */ /* 0x004fc80007ffe0ff */
[----:B---3--:R-:W-:-:S13]  /*00a0*/  ISETP.GE.AND P0, PT, R23, R4, PT ;  /* 0x000000041700720c */ /* 0x008fda0003f06270 */
[----:B------:R-:W-:Y:S05]  /*00b0*/  @P0 EXIT ;  /* 0x000000000000094d */ /* 0x000fea0003800000 */
[----:B------:R-:W0:Y:S01]  /*00c0*/  LDC.64 R2, c[0x0][0x380] ;  /* 0x0000e000ff027b82 */ /* 0x000e220000000a00 */
[----:B------:R-:W1:Y:S01]  /*00d0*/  S2R R18, SR_TID.Y ;  /* 0x0000000000127919 */ /* 0x000e620000002200 */
[----:B------:R-:W2:Y:S06]  /*00e0*/  LDCU UR6, c[0x0][0x370] ;  /* 0x00006e00ff0677ac */ /* 0x000eac0008000800 */
[----:B------:R-:W3:Y:S08]  /*00f0*/  LDC.64 R4, c[0x0][0x388] ;  /* 0x0000e200ff047b82 */ /* 0x000ef00000000a00 */
[----:B------:R-:W4:Y:S01]  /*0100*/  LDC.64 R6, c[0x0][0x390] ;  /* 0x0000e400ff067b82 */ /* 0x000f220000000a00 */
[----:B0-----:R-:W5:Y:S07]  /*0110*/  LDG.E.64 R16, desc[UR4][R2.64] ;  /* 0x0000000402107981 */ /* 0x001f6e000c1e1b00 */
[----:B------:R-:W0:Y:S01]  /*0120*/  LDC.64 R8, c[0x0][0x3a8] ;  /* 0x0000ea00ff087b82 */ /* 0x000e220000000a00 */
[----:B------:R-:W3:Y:S04]  /*0130*/  LDG.E.64 R24, desc[UR4][R2.64+0x28] ;  /* 0x0000280402187981 */ /* 0x000ee8000c1e1b00 */
[----:B------:R-:W4:Y:S03]  /*0140*/  LDG.E.64 R26, desc[UR4][R2.64+0x38] ;  /* 0x00003804021a7981 */ /* 0x000f26000c1e1b00 */
[----:B------:R-:W0:Y:S01]  /*0150*/  LDC.64 R10, c[0x0][0x3b0] ;  /* 0x0000ec00ff0a7b82 */ /* 0x000e220000000a00 */
[----:B--2---:R-:W-:-:S07]  /*0160*/  IMAD R20, R20, UR6, RZ ;  /* 0x0000000614147c24 */ /* 0x004fce000f8e02ff */
[----:B------:R-:W2:Y:S08]  /*0170*/  LDC.64 R12, c[0x0][0x3a0] ;  /* 0x0000e800ff0c7b82 */ /* 0x000eb00000000a00 */
[----:B------:R-:W0:Y:S01]  /*0180*/  LDC.64 R14, c[0x0][0x3b8] ;  /* 0x0000ee00ff0e7b82 */ /* 0x000e220000000a00 */
[----:B-----5:R0:W0:Y:S08]  /*0190*/  F2I.F64.TRUNC R19, R16 ;  /* 0x0000001000137311 */ /* 0x020030000030d100 */
[----:B---3--:R3:W0:Y:S08]  /*01a0*/  F2I.F64.TRUNC R21, R24 ;  /* 0x0000001800157311 */ /* 0x008630000030d100 */
[----:B-12-4-:R3:W4:Y:S02]  /*01b0*/  F2F.F32.F64 R0, R26 ;  /* 0x0000001a00007310 */ /* 0x0167240000301000 */
.L_x_108:
[----:B---3--:R-:W-:-:S06]  /*01c0*/  IMAD.WIDE R24, R23, 0x4, R6 ;  /* 0x0000000417187825 */ /* 0x008fcc00078e0206 */
[----:B------:R-:W0:Y:S02]  /*01d0*/  LDG.E R24, desc[UR4][R24.64] ;  /* 0x0000000418187981 */ /* 0x000e24000c1e1900 */
[----:B0-----:R-:W-:-:S04]  /*01e0*/  IMAD R27, R21, R24, R18 ;  /* 0x00000018151b7224 */ /* 0x001fc800078e0212 */
[----:B------:R-:W-:-:S06]  /*01f0*/  IMAD.WIDE R26, R27, 0x4, R8 ;  /* 0x000000041b1a7825 */ /* 0x000fcc00078e0208 */
[----:B------:R-:W2:Y:S01]  /*0200*/  LDG.E R27, desc[UR4][R26.64] ;  /* 0x000000041a1b7981 */ /* 0x000ea2000c1e1900 */
[----:B------:R-:W-:-:S06]  /*0210*/  IMAD.WIDE R2, R23, 0x4, R4 ;  /* 0x0000000417027825 */ /* 0x000fcc00078e0204 */
[----:B------:R-:W3:Y:S01]  /*0220*/  LDG.E R2, desc[UR4][R2.64] ;  /* 0x0000000402027981 */ /* 0x000ee2000c1e1900 */
[----:B--2---:R-:W-:-:S05]  /*0230*/  IMAD.WIDE R28, R27, 0x4, R10 ;  /* 0x000000041b1c7825 */ /* 0x004fca00078e020a */
[----:B------:R-:W2:Y:S01]  /*0240*/  LDG.E R17, desc[UR4][R28.64] ;  /* 0x000000041c117981 */ /* 0x000ea2000c1e1900 */
[----:B------:R-:W-:Y:S01]  /*0250*/  BSSY.RECONVERGENT B0, `(.L_x_89) ;  /* 0x000000f000007945 */ /* 0x000fe20003800200 */
[----:B--2---:R-:W0:Y:S08]  /*0260*/  MUFU.RCP R16, R17 ;  /* 0x0000001100107308 */ /* 0x004e300000001000 */
[----:B----4-:R-:W1:Y:S01]  /*0270*/  FCHK P0, R0, R17 ;  /* 0x0000001100007302 */ /* 0x010e620000000000 */
[----:B0-----:R-:W-:-:S04]  /*0280*/  FFMA R31, -R17, R16, 1 ;  /* 0x3f800000111f7423 */ /* 0x001fc80000000110 */
[----:B------:R-:W-:-:S04]  /*0290*/  FFMA R31, R16, R31, R16 ;  /* 0x0000001f101f7223 */ /* 0x000fc80000000010 */
[----:B------:R-:W-:-:S04]  /*02a0*/  FFMA R22, R0, R31, RZ ;  /* 0x0000001f00167223 */ /* 0x000fc800000000ff */
[----:B------:R-:W-:Y:S01]  /*02b0*/  FFMA R24, -R17, R22, R0 ;  /* 0x0000001611187223 */ /* 0x000fe20000000100 */
[----:B---3--:R-:W-:-:S03]  /*02c0*/  IMAD R16, R19, R27, R2 ;  /* 0x0000001b13107224 */ /* 0x008fc600078e0202 */
[----:B------:R-:W-:Y:S01]  /*02d0*/  FFMA R22, R31, R24, R22 ;  /* 0x000000181f167223 */ /* 0x000fe20000000016 */
[----:B-1----:R-:W-:Y:S06]  /*02e0*/  @!P0 BRA `(.L_x_90) ;  /* 0x0000000000148947 */ /* 0x002fec0003800000 */
[----:B------:R-:W-:Y:S01]  /*02f0*/  MOV R2, R0 ;  /* 0x0000000000027202 */ /* 0x000fe20000000f00 */
[----:B------:R-:W-:Y:S01]  /*0300*/  IMAD.MOV.U32 R24, RZ, RZ, R17 ;  /* 0x000000ffff187224 */ /* 0x000fe200078e0011 */
[----:B------:R-:W-:-:S07]  /*0310*/  MOV R25, 0x330 ;  /* 0x0000033000197802 */ /* 0x000fce0000000f00 */
[----:B------:R-:W-:Y:S05]  /*0320*/  CALL.REL.NOINC `($__internal_1_$__cuda_sm3x_div_rn_noftz_f32_slowpath) ;  /* 0x00000008009c7944 */ /* 0x000fea0003c00000 */
[----:B------:R-:W-:-:S07]  /*0330*/  MOV R22, R26 ;  /* 0x0000001a00167202 */ /* 0x000fce0000000f00 */
.L_x_90:
[----:B------:R-:W-:Y:S05]  /*0340*/  BSYNC.RECONVERGENT B0 ;  /* 0x0000000000007941 */ /* 0x000fea0003800200 */
.L_x_89:
[----:B------:R-:W-:Y:S01]  /*0350*/  FMUL R25, R17, R17 ;  /* 0x0000001111197220 */ /* 0x000fe20000400000 */
[----:B------:R-:W-:Y:S03]  /*0360*/  BSSY.RECONVERGENT B0, `(.L_x_91) ;  /* 0x000000e000007945 */ /* 0x000fe60003800200 */
[----:B------:R-:W0:Y:S08]  /*0370*/  MUFU.RCP R2, R25 ;  /* 0x0000001900027308 */ /* 0x000e300000001000 */
[----:B------:R-:W1:Y:S01]  /*0380*/  FCHK P0, R0, R25 ;  /* 0x0000001900007302 */ /* 0x000e620000000000 */
[----:B0-----:R-:W-:-:S04]  /*0390*/  FFMA R3, -R25, R2, 1 ;  /* 0x3f80000019037423 */ /* 0x001fc80000000102 */
[----:B------:R-:W-:-:S04]  /*03a0*/  FFMA R3, R2, R3, R2 ;  /* 0x0000000302037223 */ /* 0x000fc80000000002 */
[----:B------:R-:W-:-:S04]  /*03b0*/  FFMA R2, R0, R3, RZ ;  /* 0x0000000300027223 */ /* 0x000fc800000000ff */
[----:B------:R-:W-:-:S04]  /*03c0*/  FFMA R17, -R25, R2, R0 ;  /* 0x0000000219117223 */ /* 0x000fc80000000100 */
[----:B------:R-:W-:Y:S01]  /*03d0*/  FFMA R2, R3, R17, R2 ;  /* 0x0000001103027223 */ /* 0x000fe20000000002 */
[----:B-1----:R-:W-:Y:S06]  /*03e0*/  @!P0 BRA `(.L_x_92) ;  /* 0x0000000000148947 */ /* 0x002fec0003800000 */
[----:B------:R-:W-:Y:S01]  /*03f0*/  IMAD.MOV.U32 R24, RZ, RZ, R25 ;  /* 0x000000ffff187224 */ /* 0x000fe200078e0019 */
[----:B------:R-:W-:Y:S02]  /*0400*/  MOV R2, R0 ;  /* 0x0000000000027202 */ /* 0x000fe40000000f00 */
[----:B------:R-:W-:-:S07]  /*0410*/  MOV R25, 0x430 ;  /* 0x0000043000197802 */ /* 0x000fce0000000f00 */
[----:B------:R-:W-:Y:S05]  /*0420*/  CALL.REL.NOINC `($__internal_1_$__cuda_sm3x_div_rn_noftz_f32_slowpath) ;  /* 0x00000008005c7944 */ /* 0x000fea0003c00000 */
[----:B------:R-:W-:-:S07]  /*0430*/  MOV R2, R26 ;  /* 0x0000001a00027202 */ /* 0x000fce0000000f00 */
.L_x_92:
[----:B------:R-:W-:Y:S05]  /*0440*/  BSYNC.RECONVERGENT B0 ;  /* 0x0000000000007941 */ /* 0x000fea0003800200 */
.L_x_91:
[----:B------:R-:W-:Y:S01]  /*0450*/  FADD R3, R2, 1 ;  /* 0x3f80000002037421 */ /* 0x000fe20000000000 */
[----:B------:R-:W-:Y:S03]  /*0460*/  BSSY.RECONVERGENT B0, `(.L_x_93) ;  /* 0x000000c000007945 */ /* 0x000fe60003800200 */
[----:B------:R-:W-:Y:S01]  /*0470*/  VIADD R17, R3, 0xf3000000 ;  /* 0xf300000003117836 */ /* 0x000fe20000000000 */
[----:B------:R0:W1:Y:S04]  /*0480*/  MUFU.RSQ R2, R3 ;  /* 0x0000000300027308 */ /* 0x0000680000001400 */
[----:B------:R-:W-:-:S13]  /*0490*/  ISETP.GT.U32.AND P0, PT, R17, 0x727fffff, PT ;  /* 0x727fffff1100780c */ /* 0x000fda0003f04070 */
[----:B01----:R-:W-:Y:S05]  /*04a0*/  @!P0 BRA `(.L_x_94) ;  /* 0x00000000000c8947 */ /* 0x003fea0003800000 */
[----:B------:R-:W-:-:S07]  /*04b0*/  MOV R27, 0x4d0 ;  /* 0x000004d0001b7802 */ /* 0x000fce0000000f00 */
[----:B------:R-:W-:Y:S05]  /*04c0*/  CALL.REL.NOINC `($__internal_0_$__cuda_sm20_sqrt_rn_f32_slowpath) ;  /* 0x0000000400d87944 */ /* 0x000fea0003c00000 */
[----:B------:R-:W-:Y:S05]  /*04d0*/  BRA `(.L_x_95) ;  /* 0x0000000000107947 */ /* 0x000fea0003800000 */
.L_x_94:
[----:B------:R-:W-:Y:S01]  /*04e0*/  FMUL.FTZ R24, R3, R2 ;  /* 0x0000000203187220 */ /* 0x000fe20000410000 */
[----:B------:R-:W-:-:S03]  /*04f0*/  FMUL.FTZ R2, R2, 0.5 ;  /* 0x3f00000002027820 */ /* 0x000fc60000410000 */
[----:B------:R-:W-:-:S04]  /*0500*/  FFMA R3, -R24, R24, R3 ;  /* 0x0000001818037223 */ /* 0x000fc80000000103 */
[----:B------:R-:W-:-:S07]  /*0510*/  FFMA R24, R3, R2, R24 ;  /* 0x0000000203187223 */ /* 0x000fce0000000018 */
.L_x_95:
[----:B------:R-:W-:Y:S05]  /*0520*/  BSYNC.RECONVERGENT B0 ;  /* 0x0000000000007941 */ /* 0x000fea0003800200 */
.L_x_93:
[----:B------:R-:W-:-:S05]  /*0530*/  IADD3 R17, PT, PT, R16, -0x3, RZ ;  /* 0xfffffffd10117810 */ /* 0x000fca0007ffe0ff */
[----:B------:R-:W-:-:S05]  /*0540*/  IMAD.WIDE R16, R17, 0x4, R12 ;  /* 0x0000000411107825 */ /* 0x000fca00078e020c */
[----:B------:R-:W2:Y:S01]  /*0550*/  LDG.E R3, desc[UR4][R16.64] ;  /* 0x0000000410037981 */ /* 0x000ea2000c1e1900 */
[----:B------:R-:W0:Y:S01]  /*0560*/  MUFU.RCP R25, R24 ;  /* 0x0000001800197308 */ /* 0x000e220000001000 */
[----:B------:R-:W-:Y:S01]  /*0570*/  BSSY.RECONVERGENT B0, `(.L_x_96) ;  /* 0x000000c000007945 */ /* 0x000fe20003800200 */
[----:B0-----:R-:W-:-:S04]  /*0580*/  FFMA R26, R25, -R24, 1 ;  /* 0x3f800000191a7423 */ /* 0x001fc80000000818 */
[----:B------:R-:W-:Y:S01]  /*0590*/  FFMA R25, R25, R26, R25 ;  /* 0x0000001a19197223 */ /* 0x000fe20000000019 */
[----:B--2---:R-:W-:-:S04]  /*05a0*/  FADD R2, R3, R22 ;  /* 0x0000001603027221 */ /* 0x004fc80000000000 */
[----:B------:R-:W0:Y:S01]  /*05b0*/  FCHK P0, R2, R24 ;  /* 0x0000001802007302 */ /* 0x000e220000000000 */
[----:B------:R-:W-:-:S04]  /*05c0*/  FFMA R3, R2, R25, RZ ;  /* 0x0000001902037223 */ /* 0x000fc800000000ff */
[----:B------:R-:W-:-:S04]  /*05d0*/  FFMA R26, R3, -R24, R2 ;  /* 0x80000018031a7223 */ /* 0x000fc80000000002 */
[----:B------:R-:W-:Y:S01]  /*05e0*/  FFMA R28, R25, R26, R3 ;  /* 0x0000001a191c7223 */ /* 0x000fe20000000003 */
[----:B0-----:R-:W-:Y:S06]  /*05f0*/  @!P0 BRA `(.L_x_97) ;  /* 0x00000000000c8947 */ /* 0x001fec0003800000 */
[----:B------:R-:W-:-:S07]  /*0600*/  MOV R25, 0x620 ;  /* 0x0000062000197802 */ /* 0x000fce0000000f00 */
[----:B------:R-:W-:Y:S05]  /*0610*/  CALL.REL.NOINC `($__internal_1_$__cuda_sm3x_div_rn_noftz_f32_slowpath) ;  /* 0x0000000400e07944 */ /* 0x000fea0003c00000 */
[----:B------:R-:W-:-:S07]  /*0620*/  MOV R28, R26 ;  /* 0x0000001a001c7202 */ /* 0x000fce0000000f00 */
.L_x_97:
[----:B------:R-:W-:Y:S05]  /*0630*/  BSYNC.RECONVERGENT B0 ;  /* 0x0000000000007941 */ /* 0x000fea0003800200 */
.L_x_96:
[----:B------:R-:W2:Y:S01]  /*0640*/  LDG.E R3, desc[UR4][R16.64+0x4] ;  /* 0x0000040410037981 */ /* 0x000ea2000c1e1900 */
[----:B------:R-:W0:Y:S01]  /*0650*/  MUFU.RCP R27, R24 ;  /* 0x00000018001b7308 */ /* 0x000e220000001000 */
[----:B------:R-:W-:Y:S01]  /*0660*/  BSSY.RECONVERGENT B0, `(.L_x_98) ;  /* 0x000000e000007945 */ /* 0x000fe20003800200 */
[----:B------:R-:W-:Y:S01]  /*0670*/  FMNMX R28, RZ, R28, !PT ;  /* 0x0000001cff1c7209 */ /* 0x000fe20007800000 */
        /* <DEDUP_REMOVED lines=8> */
[----:B------:R-:W-:Y:S01]  /*0700*/  IMAD.MOV.U32 R2, RZ, RZ, R25 ;  /* 0x000000ffff027224 */ /* 0x000fe200078e0019 */
[----:B------:R-:W-:-:S07]  /*0710*/  MOV R25, 0x730 ;  /* 0x0000073000197802 */ /* 0x000fce0000000f00 */
[----:B------:R-:W-:Y:S05]  /*0720*/  CALL.REL.NOINC `($__internal_1_$__cuda_sm3x_div_rn_noftz_f32_slowpath) ;  /* 0x00000004009c7944 */ /* 0x000fea0003c00000 */
[----:B------:R-:W-:-:S07]  /*0730*/  MOV R3, R26 ;  /* 0x0000001a00037202 */ /* 0x000fce0000000f00 */
.L_x_99:
[----:B------:R-:W-:Y:S05]  /*0740*/  BSYNC.RECONVERGENT B0 ;  /* 0x0000000000007941 */ /* 0x000fea0003800200 */
.L_x_98:
[----:B------:R-:W2:Y:S01]  /*0750*/  LDG.E R25, desc[UR4][R16.64+0x8] ;  /* 0x0000080410197981 */ /* 0x000ea2000c1e1900 */
[----:B------:R-:W0:Y:S01]  /*0760*/  MUFU.RCP R29, R24 ;  /* 0x00000018001d7308 */ /* 0x000e220000001000 */
[----:B------:R-:W-:Y:S01]  /*0770*/  BSSY.RECONVERGENT B0, `(.L_x_100) ;  /* 0x000000e000007945 */ /* 0x000fe20003800200 */
[----:B------:R-:W-:Y:S01]  /*0780*/  FMNMX R28, R28, R3, !PT ;  /* 0x000000031c1c7209 */ /* 0x000fe20007800000 */
        /* <DEDUP_REMOVED lines=8> */
[----:B------:R-:W-:Y:S02]  /*0810*/  MOV R2, R27 ;  /* 0x0000001b00027202 */ /* 0x000fe40000000f00 */
[----:B------:R-:W-:-:S07]  /*0820*/  MOV R25, 0x840 ;  /* 0x0000084000197802 */ /* 0x000fce0000000f00 */
[----:B------:R-:W-:Y:S05]  /*0830*/  CALL.REL.NOINC `($__internal_1_$__cuda_sm3x_div_rn_noftz_f32_slowpath) ;  /* 0x0000000400587944 */ /* 0x000fea0003c00000 */
[----:B------:R-:W-:-:S07]  /*0840*/  IMAD.MOV.U32 R25, RZ, RZ, R26 ;  /* 0x000000ffff197224 */ /* 0x000fce00078e001a */
.L_x_101:
[----:B------:R-:W-:Y:S05]  /*0850*/  BSYNC.RECONVERGENT B0 ;  /* 0x0000000000007941 */ /* 0x000fea0003800200 */
.L_x_100:
        /* <DEDUP_REMOVED lines=15> */
[----:B------:R-:W-:-:S07]  /*0950*/  MOV R3, R26 ;  /* 0x0000001a00037202 */ /* 0x000fce0000000f00 */
.L_x_103:
[----:B------:R-:W-:Y:S05]  /*0960*/  BSYNC.RECONVERGENT B0 ;  /* 0x0000000000007941 */ /* 0x000fea0003800200 */
.L_x_102:
        /* <DEDUP_REMOVED lines=16> */
.L_x_105:
[----:B------:R-:W-:Y:S05]  /*0a70*/  BSYNC.RECONVERGENT B0 ;  /* 0x0000000000007941 */ /* 0x000fea0003800200 */
.L_x_104:
        /* <DEDUP_REMOVED lines=16> */
.L_x_107:
[----:B------:R-:W-:Y:S05]  /*0b80*/  BSYNC.RECONVERGENT B0 ;  /* 0x0000000000007941 */ /* 0x000fea0003800200 */
.L_x_106:
[----:B------:R-:W0:Y:S01]  /*0b90*/  LDC.64 R16, c[0x0][0x398] ;  /* 0x0000e600ff107b82 */ /* 0x000e220000000a00 */
[----:B------:R-:W-:Y:S01]  /*0ba0*/  IMAD R27, R21, R23, R18 ;  /* 0x00000017151b7224 */ /* 0x000fe200078e0212 */
[----:B------:R-:W-:-:S03]  /*0bb0*/  FMNMX R25, R28, R3, !PT ;  /* 0x000000031c197209 */ /* 0x000fc60007800000 */
[----:B------:R-:W-:-:S05]  /*0bc0*/  IMAD.WIDE R2, R27, 0x4, R14 ;  /* 0x000000041b027825 */ /* 0x000fca00078e020e */
[----:B------:R1:W-:Y:S04]  /*0bd0*/  STG.E desc[UR4][R2.64], R25 ;  /* 0x0000001902007986 */ /* 0x0003e8000c101904 */
[----:B0-----:R-:W2:Y:S01]  /*0be0*/  LDG.E R16, desc[UR4][R16.64] ;  /* 0x0000000410107981 */ /* 0x001ea2000c1e1900 */
[----:B------:R-:W-:-:S04]  /*0bf0*/  IADD3 R23, PT, PT, R20, R23, RZ ;  /* 0x0000001714177210 */ /* 0x000fc80007ffe0ff */
[----:B--2---:R-:W-:-:S13]  /*0c00*/  ISETP.GE.AND P0, PT, R23, R16, PT ;  /* 0x000000101700720c */ /* 0x004fda0003f06270 */
[----:B-1----:R-:W-:Y:S05]  /*0c10*/  @!P0 BRA `(.L_x_108) ;  /* 0xfffffff400688947 */ /* 0x002fea000383ffff */
[----:B------:R-:W-:Y:S05]  /*0c20*/  EXIT ;  /* 0x000000000000794d */ /* 0x000fea0003800000 */
        .weak           $__internal_0_$__cuda_sm20_sqrt_rn_f32_slowpath
        .type           $__internal_0_$__cuda_sm20_sqrt_rn_f32_slowpath,@function
        .size           $__internal_0_$__cuda_sm20_sqrt_rn_f32_slowpath,($__internal_1_$__cuda_sm3x_div_rn_noftz_f32_slowpath - $__internal_0_$__cuda_sm20_sqrt_rn_f32_slowpath)
$__internal_0_$__cuda_sm20_sqrt_rn_f32_slowpath:
[----:B------:R-:W-:-:S13]  /*0c30*/  LOP3.LUT P0, RZ, R3, 0x7fffffff, RZ, 0xc0, !PT ;  /* 0x7fffffff03ff7812 */ /* 0x000fda000780c0ff */
[----:B------:R-:W-:Y:S05]  /*0c40*/  @!P0 BRA `(.L_x_109) ;  /* 0x0000000000448947 */ /* 0x000fea0003800000 */
[----:B------:R-:W-:Y:S02]  /*0c50*/  FSETP.GEU.FTZ.AND P0, PT, R3, RZ, PT ;  /* 0x000000ff0300720b */ /* 0x000fe40003f1e000 */
[----:B------:R-:W-:-:S11]  /*0c60*/  MOV R2, R3 ;  /* 0x0000000300027202 */ /* 0x000fd60000000f00 */
[----:B------:R-:W-:Y:S01]  /*0c70*/  @!P0 IMAD.MOV.U32 R3, RZ, RZ, 0x7fffffff ;  /* 0x7fffffffff038424 */ /* 0x000fe200078e00ff */
[----:B------:R-:W-:Y:S06]  /*0c80*/  @!P0 BRA `(.L_x_109) ;  /* 0x0000000000348947 */ /* 0x000fec0003800000 */
[----:B------:R-:W-:-:S13]  /*0c90*/  FSETP.GTU.FTZ.AND P0, PT, |R2|, +INF , PT ;  /* 0x7f8000000200780b */ /* 0x000fda0003f1c200 */
[----:B------:R-:W-:Y:S01]  /*0ca0*/  @P0 FADD.FTZ R3, R2, 1 ;  /* 0x3f80000002030421 */ /* 0x000fe20000010000 */
[----:B------:R-:W-:Y:S06]  /*0cb0*/  @P0 BRA `(.L_x_109) ;  /* 0x0000000000280947 */ /* 0x000fec0003800000 */
[----:B------:R-:W-:-:S13]  /*0cc0*/  FSETP.NEU.FTZ.AND P0, PT, |R2|, +INF , PT ;  /* 0x7f8000000200780b */ /* 0x000fda0003f1d200 */
[----:B------:R-:W-:-:S04]  /*0cd0*/  @P0 FFMA R17, R2, 1.84467440737095516160e+19, RZ ;  /* 0x5f80000002110823 */ /* 0x000fc800000000ff */
[----:B------:R-:W0:Y:S02]  /*0ce0*/  @P0 MUFU.RSQ R24, R17 ;  /* 0x0000001100180308 */ /* 0x000e240000001400 */
[----:B0-----:R-:W-:Y:S01]  /*0cf0*/  @P0 FMUL.FTZ R26, R17, R24 ;  /* 0x00000018111a0220 */ /* 0x001fe20000410000 */
[----:B------:R-:W-:-:S03]  /*0d00*/  @P0 FMUL.FTZ R24, R24, 0.5 ;  /* 0x3f00000018180820 */ /* 0x000fc60000410000 */
[----:B------:R-:W-:-:S04]  /*0d10*/  @P0 FADD.FTZ R3, -R26, -RZ ;  /* 0x800000ff1a030221 */ /* 0x000fc80000010100 */
[----:B------:R-:W-:Y:S01]  /*0d20*/  @P0 FFMA R25, R26, R3, R17 ;  /* 0x000000031a190223 */ /* 0x000fe20000000011 */
[----:B------:R-:W-:-:S03]  /*0d30*/  @!P0 MOV R3, R2 ;  /* 0x0000000200038202 */ /* 0x000fc60000000f00 */
[----:B------:R-:W-:-:S04]  /*0d40*/  @P0 FFMA R24, R25, R24, R26 ;  /* 0x0000001819180223 */ /* 0x000fc8000000001a */
[----:B------:R-:W-:-:S07]  /*0d50*/  @P0 FMUL.FTZ R3, R24, 2.3283064365386962891e-10 ;  /* 0x2f80000018030820 */ /* 0x000fce0000410000 */
.L_x_109:
[----:B------:R-:W-:Y:S01]  /*0d60*/  MOV R24, R3 ;  /* 0x0000000300187202 */ /* 0x000fe20000000f00 */
[----:B------:R-:W-:Y:S02]  /*0d70*/  HFMA2 R3, -RZ, RZ, 0, 0 ;  /* 0x00000000ff037431 */ /* 0x000fe400000001ff */
[----:B------:R-:W-:-:S04]  /*0d80*/  IMAD.MOV.U32 R2, RZ, RZ, R27 ;  /* 0x000000ffff027224 */ /* 0x000fc800078e001b */
[----:B------:R-:W-:Y:S05]  /*0d90*/  RET.REL.NODEC R2 `(_Z11extractFEATPKdPKiS2_S2_PKfS2_S4_Pf) ;  /* 0xfffffff002987950 */ /* 0x000fea0003c3ffff */
        .weak           $__internal_1_$__cuda_sm3x_div_rn_noftz_f32_slowpath
        .type           $__internal_1_$__cuda_sm3x_div_rn_noftz_f32_slowpath,@function
        .size           $__internal_1_$__cuda_sm3x_div_rn_noftz_f32_slowpath,(.L_x_278 - $__internal_1_$__cuda_sm3x_div_rn_noftz_f32_slowpath)
$__internal_1_$__cuda_sm3x_div_rn_noftz_f32_slowpath:
[----:B------:R-:W-:Y:S01]  /*0da0*/  SHF.R.U32.HI R26, RZ, 0x17, R24 ;  /* 0x00000017ff1a7819 */ /* 0x000fe20000011618 */
[----:B------:R-:W-:Y:S01]  /*0db0*/  BSSY.RECONVERGENT B1, `(.L_x_110) ;  /* 0x0000063000017945 */ /* 0x000fe20003800200 */
[----:B------:R-:W-:Y:S02]  /*0dc0*/  SHF.R.U32.HI R3, RZ, 0x17, R2 ;  /* 0x00000017ff037819 */ /* 0x000fe40000011602 */
[----:B------:R-:W-:Y:S02]  /*0dd0*/  LOP3.LUT R26, R26, 0xff, RZ, 0xc0, !PT ;  /* 0x000000ff1a1a7812 */ /* 0x000fe400078ec0ff */
[----:B------:R-:W-:Y:S02]  /*0de0*/  LOP3.LUT R3, R3, 0xff, RZ, 0xc0, !PT ;  /* 0x000000ff03037812 */ /* 0x000fe400078ec0ff */
[----:B------:R-:W-:Y:S02]  /*0df0*/  IADD3 R30, PT, PT, R26, -0x1, RZ ;  /* 0xffffffff1a1e7810 */ /* 0x000fe40007ffe0ff */
[----:B------:R-:W-:Y:S01]  /*0e00*/  MOV R29, R24 ;  /* 0x00000018001d7202 */ /* 0x000fe20000000f00 */
[----:B------:R-:W-:Y:S01]  /*0e10*/  VIADD R31, R3, 0xffffffff ;  /* 0xffffffff031f7836 */ /* 0x000fe20000000000 */
[----:B------:R-:W-:-:S04]  /*0e20*/  ISETP.GT.U32.AND P0, PT, R30, 0xfd, PT ;  /* 0x000000fd1e00780c */ /* 0x000fc80003f04070 */
[----:B------:R-:W-:-:S13]  /*0e30*/  ISETP.GT.U32.OR P0, PT, R31, 0xfd, P0 ;  /* 0x000000fd1f00780c */ /* 0x000fda0000704470 */
[----:B------:R-:W-:Y:S01]  /*0e40*/  @!P0 MOV R27, RZ ;  /* 0x000000ff001b8202 */ /* 0x000fe20000000f00 */
[----:B------:R-:W-:Y:S06]  /*0e50*/  @!P0 BRA `(.L_x_111) ;  /* 0x00000000005c8947 */ /* 0x000fec0003800000 */
[----:B------:R-:W-:Y:S02]  /*0e60*/  FSETP.GTU.FTZ.AND P0, PT, |R2|, +INF , PT ;  /* 0x7f8000000200780b */ /* 0x000fe40003f1c200 */
[----:B------:R-:W-:-:S04]  /*0e70*/  FSETP.GTU.FTZ.AND P1, PT, |R24|, +INF , PT ;  /* 0x7f8000001800780b */ /* 0x000fc80003f3c200 */
[----:B------:R-:W-:-:S13]  /*0e80*/  PLOP3.LUT P0, PT, P0, P1, PT, 0xf8, 0x8f ;  /* 0x00000000008f781c */ /* 0x000fda0000703f70 */
[----:B------:R-:W-:Y:S05]  /*0e90*/  @P0 BRA `(.L_x_112) ;  /* 0x00000004004c0947 */ /* 0x000fea0003800000 */
[----:B------:R-:W-:-:S13]  /*0ea0*/  LOP3.LUT P0, RZ, R29, 0x7fffffff, R2, 0xc8, !PT ;  /* 0x7fffffff1dff7812 */ /* 0x000fda000780c802 */
[----:B------:R-:W-:Y:S05]  /*0eb0*/  @!P0 BRA `(.L_x_113) ;  /* 0x00000004003c8947 */ /* 0x000fea0003800000 */
[----:B------:R-:W-:Y:S02]  /*0ec0*/  FSETP.NEU.FTZ.AND P2, PT, |R2|, +INF , PT ;  /* 0x7f8000000200780b */ /* 0x000fe40003f5d200 */
[----:B------:R-:W-:Y:S02]  /*0ed0*/  FSETP.NEU.FTZ.AND P1, PT, |R24|, +INF , PT ;  /* 0x7f8000001800780b */ /* 0x000fe40003f3d200 */
[----:B------:R-:W-:-:S11]  /*0ee0*/  FSETP.NEU.FTZ.AND P0, PT, |R2|, +INF , PT ;  /* 0x7f8000000200780b */ /* 0x000fd60003f1d200 */
[----:B------:R-:W-:Y:S05]  /*0ef0*/  @!P1 BRA !P2, `(.L_x_113) ;  /* 0x00000004002c9947 */ /* 0x000fea0005000000 */
[----:B------:R-:W-:-:S04]  /*0f00*/  LOP3.LUT P2, RZ, R2, 0x7fffffff, RZ, 0xc0, !PT ;  /* 0x7fffffff02ff7812 */ /* 0x000fc8000784c0ff */
[----:B------:R-:W-:-:S13]  /*0f10*/  PLOP3.LUT P1, PT, P1, P2, PT, 0x2f, 0xf2 ;  /* 0x0000000000f2781c */ /* 0x000fda0000f24577 */
[----:B------:R-:W-:Y:S05]  /*0f20*/  @P1 BRA `(.L_x_114) ;  /* 0x0000000400181947 */ /* 0x000fea0003800000 */
[----:B------:R-:W-:-:S04]  /*0f30*/  LOP3.LUT P1, RZ, R29, 0x7fffffff, RZ, 0xc0, !PT ;  /* 0x7fffffff1dff7812 */ /* 0x000fc8000782c0ff */
[----:B------:R-:W-:-:S13]  /*0f40*/  PLOP3.LUT P0, PT, P0, P1, PT, 0x2f, 0xf2 ;  /* 0x0000000000f2781c */ /* 0x000fda0000702577 */
[----:B------:R-:W-:Y:S05]  /*0f50*/  @P0 BRA `(.L_x_115) ;  /* 0x0000000400000947 */ /* 0x000fea0003800000 */
[----:B------:R-:W-:Y:S02]  /*0f60*/  ISETP.GE.AND P0, PT, R31, RZ, PT ;  /* 0x000000ff1f00720c */ /* 0x000fe40003f06270 */
[----:B------:R-:W-:-:S11]  /*0f70*/  ISETP.GE.AND P1, PT, R30, RZ, PT ;  /* 0x000000ff1e00720c */ /* 0x000fd60003f26270 */
[----:B------:R-:W-:Y:S01]  /*0f80*/  @P0 IMAD.MOV.U32 R27, RZ, RZ, RZ ;  /* 0x000000ffff1b0224 */ /* 0x000fe200078e00ff */
[----:B------:R-:W-:Y:S01]  /*0f90*/  @!P0 MOV R27, 0xffffffc0 ;  /* 0xffffffc0001b8802 */ /* 0x000fe20000000f00 */
[----:B------:R-:W-:Y:S01]  /*0fa0*/  @!P0 FFMA R2, R2, 1.84467440737095516160e+19, RZ ;  /* 0x5f80000002028823 */ /* 0x000fe200000000ff */
[----:B------:R-:W-:Y:S02]  /*0fb0*/  @!P1 FFMA R29, R24, 1.84467440737095516160e+19, RZ ;  /* 0x5f800000181d9823 */ /* 0x000fe400000000ff */
[----:B------:R-:W-:-:S07]  /*0fc0*/  @!P1 IADD3 R27, PT, PT, R27, 0x40, RZ ;  /* 0x000000401b1b9810 */ /* 0x000fce0007ffe0ff */
.L_x_111:
[----:B------:R-:W-:Y:S01]  /*0fd0*/  LEA R30, R26, 0xc0800000, 0x17 ;  /* 0xc08000001a1e7811 */ /* 0x000fe200078eb8ff */
[----:B------:R-:W-:Y:S01]  /*0fe0*/  BSSY.RECONVERGENT B2, `(.L_x_116) ;  /* 0x0000036000027945 */ /* 0x000fe20003800200 */
[----:B------:R-:W-:-:S03]  /*0ff0*/  IADD3 R3, PT, PT, R3, -0x7f, RZ ;  /* 0xffffff8103037810 */ /* 0x000fc60007ffe0ff */
[----:B------:R-:W-:Y:S01]  /*1000*/  IMAD.IADD R33, R29, 0x1, -R30 ;  /* 0x000000011d217824 */ /* 0x000fe200078e0a1e */
[C---:B------:R-:W-:Y:S01]  /*1010*/  IADD3 R26, PT, PT, R3.reuse, 0x7f, -R26 ;  /* 0x0000007f031a7810 */ /* 0x040fe20007ffe81a */
[----:B------:R-:W-:Y:S02]  /*1020*/  IMAD R2, R3, -0x800000, R2 ;  /* 0xff80000003027824 */ /* 0x000fe400078e0202 */
[----:B------:R-:W0:Y:S01]  /*1030*/  MUFU.RCP R30, R33 ;  /* 0x00000021001e7308 */ /* 0x000e220000001000 */
[----:B------:R-:W-:Y:S01]  /*1040*/  FADD.FTZ R29, -R33, -RZ ;  /* 0x800000ff211d7221 */ /* 0x000fe20000010100 */
[----:B------:R-:W-:-:S03]  /*1050*/  IADD3 R27, PT, PT, R26, R27, RZ ;  /* 0x0000001b1a1b7210 */ /* 0x000fc60007ffe0ff */
[----:B0-----:R-:W-:-:S04]  /*1060*/  FFMA R31, R30, R29, 1 ;  /* 0x3f8000001e1f7423 */ /* 0x001fc8000000001d */
[----:B------:R-:W-:-:S04]  /*1070*/  FFMA R31, R30, R31, R30 ;  /* 0x0000001f1e1f7223 */ /* 0x000fc8000000001e */
[----:B------:R-:W-:-:S04]  /*1080*/  FFMA R30, R2, R31, RZ ;  /* 0x0000001f021e7223 */ /* 0x000fc800000000ff */
[----:B------:R-:W-:-:S04]  /*1090*/  FFMA R32, R29, R30, R2 ;  /* 0x0000001e1d207223 */ /* 0x000fc80000000002 */
[----:B------:R-:W-:-:S04]  /*10a0*/  FFMA R32, R31, R32, R30 ;  /* 0x000000201f207223 */ /* 0x000fc8000000001e */
[----:B------:R-:W-:-:S04]  /*10b0*/  FFMA R29, R29, R32, R2 ;  /* 0x000000201d1d7223 */ /* 0x000fc80000000002 */
[----:B------:R-:W-:-:S05]  /*10c0*/  FFMA R2, R31, R29, R32 ;  /* 0x0000001d1f027223 */ /* 0x000fca0000000020 */
[----:B------:R-:W-:-:S04]  /*10d0*/  SHF.R.U32.HI R3, RZ, 0x17, R2 ;  /* 0x00000017ff037819 */ /* 0x000fc80000011602 */
[----:B------:R-:W-:-:S05]  /*10e0*/  LOP3.LUT R26, R3, 0xff, RZ, 0xc0, !PT ;  /* 0x000000ff031a7812 */ /* 0x000fca00078ec0ff */
[----:B------:R-:W-:-:S05]  /*10f0*/  IMAD.IADD R3, R26, 0x1, R27 ;  /* 0x000000011a037824 */ /* 0x000fca00078e021b */
[----:B------:R-:W-:-:S04]  /*1100*/  IADD3 R26, PT, PT, R3, -0x1, RZ ;  /* 0xffffffff031a7810 */ /* 0x000fc80007ffe0ff */
[----:B------:R-:W-:-:S13]  /*1110*/  ISETP.GE.U32.AND P0, PT, R26, 0xfe, PT ;  /* 0x000000fe1a00780c */ /* 0x000fda0003f06070 */
[----:B------:R-:W-:Y:S05]  /*1120*/  @!P0 BRA `(.L_x_117) ;  /* 0x0000000000808947 */ /* 0x000fea0003800000 */
[----:B------:R-:W-:-:S13]  /*1130*/  ISETP.GT.AND P0, PT, R3, 0xfe, PT ;  /* 0x000000fe0300780c */ /* 0x000fda0003f04270 */
[----:B------:R-:W-:Y:S05]  /*1140*/  @P0 BRA `(.L_x_118) ;  /* 0x00000000006c0947 */ /* 0x000fea0003800000 */
[----:B------:R-:W-:-:S13]  /*1150*/  ISETP.GE.AND P0, PT, R3, 0x1, PT ;  /* 0x000000010300780c */ /* 0x000fda0003f06270 */
[----:B------:R-:W-:Y:S05]  /*1160*/  @P0 BRA `(.L_x_119) ;  /* 0x0000000000740947 */ /* 0x000fea0003800000 */
[----:B------:R-:W-:Y:S02]  /*1170*/  ISETP.GE.AND P0, PT, R3, -0x18, PT ;  /* 0xffffffe80300780c */ /* 0x000fe40003f06270 */
[----:B------:R-:W-:-:S11]  /*1180*/  LOP3.LUT R2, R2, 0x80000000, RZ, 0xc0, !PT ;  /* 0x8000000002027812 */ /* 0x000fd600078ec0ff */
[----:B------:R-:W-:Y:S05]  /*1190*/  @!P0 BRA `(.L_x_119) ;  /* 0x0000000000688947 */ /* 0x000fea0003800000 */
[CCC-:B------:R-:W-:Y:S01]  /*11a0*/  FFMA.RZ R26, R31.reuse, R29.reuse, R32.reuse ;  /* 0x0000001d1f1a7223 */ /* 0x1c0fe2000000c020 */
[CCC-:B------:R-:W-:Y:S01]  /*11b0*/  FFMA.RP R27, R31.reuse, R29.reuse, R32.reuse ;  /* 0x0000001d1f1b7223 */ /* 0x1c0fe20000008020 */
[----:B------:R-:W-:Y:S01]  /*11c0*/  FFMA.RM R32, R31, R29, R32 ;  /* 0x0000001d1f207223 */ /* 0x000fe20000004020 */
[C---:B------:R-:W-:Y:S02]  /*11d0*/  IADD3 R29, PT, PT, R3.reuse, 0x20, RZ ;  /* 0x00000020031d7810 */ /* 0x040fe40007ffe0ff */
[----:B------:R-:W-:Y:S02]  /*11e0*/  LOP3.LUT R26, R26, 0x7fffff, RZ, 0xc0, !PT ;  /* 0x007fffff1a1a7812 */ /* 0x000fe400078ec0ff */
[C---:B------:R-:W-:Y:S02]  /*11f0*/  ISETP.NE.AND P2, PT, R3.reuse, RZ, PT ;  /* 0x000000ff0300720c */ /* 0x040fe40003f45270 */
[----:B------:R-:W-:Y:S02]  /*1200*/  LOP3.LUT R26, R26, 0x800000, RZ, 0xfc, !PT ;  /* 0x008000001a1a7812 */ /* 0x000fe400078efcff */
[----:B------:R-:W-:Y:S01]  /*1210*/  ISETP.NE.AND P1, PT, R3, RZ, PT ;  /* 0x000000ff0300720c */ /* 0x000fe20003f25270 */
[----:B------:R-:W-:Y:S01]  /*1220*/  IMAD.MOV R3, RZ, RZ, -R3 ;  /* 0x000000ffff037224 */ /* 0x000fe200078e0a03 */
[----:B------:R-:W-:-:S02]  /*1230*/  SHF.L.U32 R29, R26, R29, RZ ;  /* 0x0000001d1a1d7219 */ /* 0x000fc400000006ff */
[----:B------:R-:W-:Y:S02]  /*1240*/  FSETP.NEU.FTZ.AND P0, PT, R27, R32, PT ;  /* 0x000000201b00720b */ /* 0x000fe40003f1d000 */
[----:B------:R-:W-:Y:S02]  /*1250*/  SEL R3, R3, RZ, P2 ;  /* 0x000000ff03037207 */ /* 0x000fe40001000000 */
[----:B------:R-:W-:Y:S02]  /*1260*/  ISETP.NE.AND P1, PT, R29, RZ, P1 ;  /* 0x000000ff1d00720c */ /* 0x000fe40000f25270 */
[----:B------:R-:W-:Y:S02]  /*1270*/  SHF.R.U32.HI R3, RZ, R3, R26 ;  /* 0x00000003ff037219 */ /* 0x000fe4000001161a */
[----:B------:R-:W-:Y:S02]  /*1280*/  PLOP3.LUT P0, PT, P0, P1, PT, 0xf8, 0x8f ;  /* 0x00000000008f781c */ /* 0x000fe40000703f70 */
[----:B------:R-:W-:-:S02]  /*1290*/  SHF.R.U32.HI R27, RZ, 0x1, R3 ;  /* 0x00000001ff1b7819 */ /* 0x000fc40000011603 */
[----:B------:R-:W-:-:S04]  /*12a0*/  SEL R26, RZ, 0x1, !P0 ;  /* 0x00000001ff1a7807 */ /* 0x000fc80004000000 */
[----:B------:R-:W-:-:S04]  /*12b0*/  LOP3.LUT R26, R26, 0x1, R27, 0xf8, !PT ;  /* 0x000000011a1a7812 */ /* 0x000fc800078ef81b */
[----:B------:R-:W-:-:S04]  /*12c0*/  LOP3.LUT R26, R26, R3, RZ, 0xc0, !PT ;  /* 0x000000031a1a7212 */ /* 0x000fc800078ec0ff */
[----:B------:R-:W-:-:S04]  /*12d0*/  IADD3 R27, PT, PT, R27, R26, RZ ;  /* 0x0000001a1b1b7210 */ /* 0x000fc80007ffe0ff */
[----:B------:R-:W-:Y:S01]  /*12e0*/  LOP3.LUT R2, R27, R2, RZ, 0xfc, !PT ;  /* 0x000000021b027212 */ /* 0x000fe200078efcff */
[----:B------:R-:W-:Y:S06]  /*12f0*/  BRA `(.L_x_119) ;  /* 0x0000000000107947 */ /* 0x000fec0003800000 */
.L_x_118:
[----:B------:R-:W-:-:S04]  /*1300*/  LOP3.LUT R2, R2, 0x80000000, RZ, 0xc0, !PT ;  /* 0x8000000002027812 */ /* 0x000fc800078ec0ff */
[----:B------:R-:W-:Y:S01]  /*1310*/  LOP3.LUT R2, R2, 0x7f800000, RZ, 0xfc, !PT ;  /* 0x7f80000002027812 */ /* 0x000fe200078efcff */
[----:B------:R-:W-:Y:S06]  /*1320*/  BRA `(.L_x_119) ;  /* 0x0000000000047947 */ /* 0x000fec0003800000 */
.L_x_117:
[----:B------:R-:W-:-:S07]  /*1330*/  LEA R2, R27, R2, 0x17 ;  /* 0x000000021b027211 */ /* 0x000fce00078eb8ff */
.L_x_119:
[----:B------:R-:W-:Y:S05]  /*1340*/  BSYNC.RECONVERGENT B2 ;  /* 0x0000000000027941 */ /* 0x000fea0003800200 */
.L_x_116:
[----:B------:R-:W-:Y:S05]  /*1350*/  BRA `(.L_x_120) ;  /* 0x0000000000207947 */ /* 0x000fea0003800000 */
.L_x_115:
[----:B------:R-:W-:-:S04]  /*1360*/  LOP3.LUT R2, R29, 0x80000000, R2, 0x48, !PT ;  /* 0x800000001d027812 */ /* 0x000fc800078e4802 */
[----:B------:R-:W-:Y:S01]  /*1370*/  LOP3.LUT R2, R2, 0x7f800000, RZ, 0xfc, !PT ;  /* 0x7f80000002027812 */ /* 0x000fe200078efcff */
[----:B------:R-:W-:Y:S06]  /*1380*/  BRA `(.L_x_120) ;  /* 0x0000000000147947 */ /* 0x000fec0003800000 */
.L_x_114:
[----:B------:R-:W-:Y:S01]  /*1390*/  LOP3.LUT R2, R29, 0x80000000, R2, 0x48, !PT ;  /* 0x800000001d027812 */ /* 0x000fe200078e4802 */
[----:B------:R-:W-:Y:S06]  /*13a0*/  BRA `(.L_x_120) ;  /* 0x00000000000c7947 */ /* 0x000fec0003800000 */
.L_x_113:
[----:B------:R-:W0:Y:S01]  /*13b0*/  MUFU.RSQ R2, -QNAN ;  /* 0xffc0000000027908 */ /* 0x000e220000001400 */
[----:B------:R-:W-:Y:S05]  /*13c0*/  BRA `(.L_x_120) ;  /* 0x0000000000047947 */ /* 0x000fea0003800000 */
.L_x_112:
[----:B------:R-:W-:-:S07]  /*13d0*/  FADD.FTZ R2, R2, R24 ;  /* 0x0000001802027221 */ /* 0x000fce0000010000 */
.L_x_120:
[----:B------:R-:W-:Y:S05]  /*13e0*/  BSYNC.RECONVERGENT B1 ;  /* 0x0000000000017941 */ /* 0x000fea0003800200 */
.L_x_110:
[----:B------:R-:W-:Y:S02]  /*13f0*/  HFMA2 R3, -RZ, RZ, 0, 0 ;  /* 0x00000000ff037431 */ /* 0x000fe400000001ff */
[----:B0-----:R-:W-:Y:S01]  /*1400*/  IMAD.MOV.U32 R26, RZ, RZ, R2 ;  /* 0x000000ffff1a7224 */ /* 0x001fe200078e0002 */
[----:B------:R-:W-:-:S04]  /*1410*/  MOV R2, R25 ;  /* 0x0000001900027202 */ /* 0x000fc80000000f00 */
[----:B------:R-:W-:Y:S05]  /*1420*/  RET.REL.NODEC R2 `(_Z11extractFEATPKdPKiS2_S2_PKfS2_S4_Pf) ;  /* 0xffffffe802f47950 */ /* 0x000fea0003c3ffff */
.L_x_121:
        /* <DEDUP_REMOVED lines=13> */
.L_x_278:


//--------------------- .text._Z14cleanup_spikesPKdPKfS2_S2_S2_PKiPiS5_PfS6_S6_S5_ --------------------------
	.section	.text._Z14cleanup_spikesPKdPKfS2_S2_S2_PKiPiS5_PfS6_S6_S5_,"ax",@progbits
	.align	128
        .global         _Z14cleanup_spikesPKdPKfS2_S2_S2_PKiPiS5_PfS6_S6_S5_
        .type           _Z14cleanup_spikesPKdPKfS2_S2_S2_PKiPiS5_PfS6_S6_S5_,@function
        .size           _Z14cleanup_spikesPKdPKfS2_S2_S2_PKiPiS5_PfS6_S6_S5_,(.L_x_279 - _Z14cleanup_spikesPKdPKfS2_S2_S2_PKiPiS5_PfS6_S6_S5_)
        .other          _Z14cleanup_spikesPKdPKfS2_S2_S2_PKiPiS5_PfS6_S6_S5_,@"STO_CUDA_ENTRY STV_DEFAULT"
_Z14cleanup_spikesPKdPKfS2_S2_S2_PKiPiS5_PfS6_S6_S5_:
.text._Z14cleanup_spikesPKdPKfS2_S2_S2_PKiPiS5_PfS6_S6_S5_:
[----:B------:R-:W-:Y:S08]  /*0000*/  LDC R1, c[0x0][0x37c] ;  /* 0x0000df00ff017b82 */ /* 0x000ff00000000800 */
[----:B------:R-:W0:Y:S01]  /*0010*/  LDC.64 R12, c[0x0][0x380] ;  /* 0x0000e000ff0c7b82 */ /* 0x000e220000000a00 */
[----:B------:R-:W0:Y:S02]  /*0020*/  LDCU.64 UR10, c[0x0][0x358] ;  /* 0x00006b00ff0a77ac */ /* 0x000e240008000a00 */
[----:B0-----:R-:W2:Y:S04]  /*0030*/  LDG.E.64 R4, desc[UR10][R12.64+0x20] ;  /* 0x0000200a0c047981 */ /* 0x001ea8000c1e1b00 */
[----:B------:R-:W3:Y:S01]  /*0040*/  LDG.E.64 R6, desc[UR10][R12.64] ;  /* 0x0000000a0c067981 */ /* 0x000ee2000c1e1b00 */
[----:B------:R-:W0:Y:S01]  /*0050*/  S2UR UR4, SR_CTAID.X ;  /* 0x00000000000479c3 */ /* 0x000e220000002500 */
[----:B------:R-:W0:Y:S02]  /*0060*/  LDCU UR7, c[0x0][0x360] ;  /* 0x00006c00ff0777ac */ /* 0x000e240008000800 */
[----:B0-----:R-:W-:Y:S01]  /*0070*/  UIMAD UR4, UR4, UR7, URZ ;  /* 0x00000007040472a4 */ /* 0x001fe2000f8e02ff */
[----:B--2---:R-:W-:Y:S08]  /*0080*/  F2I.F64.TRUNC R0, R4 ;  /* 0x0000000400007311 */ /* 0x004ff0000030d100 */
[----:B---3--:R-:W0:Y:S02]  /*0090*/  F2I.F64.TRUNC R3, R6 ;  /* 0x0000000600037311 */ /* 0x008e24000030d100 */
[----:B0-----:R-:W-:-:S04]  /*00a0*/  IADD3 R2, PT, PT, R3, -0x3ff, -R0 ;  /* 0xfffffc0103027810 */ /* 0x001fc80007ffe800 */
[----:B------:R-:W-:-:S13]  /*00b0*/  ISETP.LT.AND P0, PT, R2, UR4, PT ;  /* 0x0000000402007c0c */ /* 0x000fda000bf01270 */
[----:B------:R-:W-:Y:S05]  /*00c0*/  @P0 EXIT ;  /* 0x000000000000094d */ /* 0x000fea0003800000 */
[----:B------:R-:W2:Y:S01]  /*00d0*/  LDG.E.64 R12, desc[UR10][R12.64+0x10] ;  /* 0x0000100a0c0c7981 */ /* 0x000ea2000c1e1b00 */
[----:B------:R-:W0:Y:S01]  /*00e0*/  S2UR UR6, SR_CgaCtaId ;  /* 0x00000000000679c3 */ /* 0x000e220000008800 */
[----:B------:R-:W1:Y:S01]  /*00f0*/  LDCU UR8, c[0x0][0x370] ;  /* 0x00006e00ff0877ac */ /* 0x000e620008000800 */
[C---:B------:R-:W-:Y:S01]  /*0100*/  VIADD R10, R0.reuse, 0xffffffff ;  /* 0xffffffff000a7836 */ /* 0x040fe20000000000 */
[----:B------:R-:W3:Y:S01]  /*0110*/  S2R R5, SR_TID.X ;  /* 0x0000000000057919 */ /* 0x000ee20000002100 */
[----:B------:R-:W-:Y:S01]  /*0120*/  IADD3 R11, PT, PT, -R0, 0x1, RZ ;  /* 0x00000001000b7810 */ /* 0x000fe20007ffe1ff */
[----:B------:R-:W-:Y:S01]  /*0130*/  UMOV UR5, 0x400 ;  /* 0x0000040000057882 */ /* 0x000fe20000000000 */
[----:B------:R-:W-:Y:S02]  /*0140*/  IMAD.SHL.U32 R4, R10, 0x2, RZ ;  /* 0x000000020a047824 */ /* 0x000fe400078e00ff */
[----:B------:R-:W-:Y:S01]  /*0150*/  IMAD.U32 R6, RZ, RZ, UR4 ;  /* 0x00000004ff067e24 */ /* 0x000fe2000f8e00ff */
[----:B-1----:R-:W-:-:S02]  /*0160*/  UIMAD UR4, UR7, UR8, URZ ;  /* 0x00000008070472a4 */ /* 0x002fc4000f8e02ff */
[----:B0-----:R-:W-:Y:S01]  /*0170*/  ULEA UR5, UR6, UR5, 0x18 ;  /* 0x0000000506057291 */ /* 0x001fe2000f8ec0ff */
[----:B---3--:R-:W-:-:S05]  /*0180*/  IADD3 R7, PT, PT, R4, R5, RZ ;  /* 0x0000000504077210 */ /* 0x008fca0007ffe0ff */
[----:B------:R-:W-:Y:S01]  /*0190*/  LEA R9, R5, UR5, 0x2 ;  /* 0x0000000505097c11 */ /* 0x000fe2000f8e10ff */
[----:B--2---:R0:W1:Y:S02]  /*01a0*/  F2F.F32.F64 R8, R12 ;  /* 0x0000000c00087310 */ /* 0x0040640000301000 */
[----:B0-----:R-:W-:Y:S01]  /*01b0*/  IMAD.IADD R13, R7, 0x1, -R10 ;  /* 0x00000001070d7824 */ /* 0x001fe200078e0a0a */
[C---:B------:R-:W-:Y:S01]  /*01c0*/  LEA R12, R0.reuse, R9, 0x2 ;  /* 0x00000009000c7211 */ /* 0x040fe200078e10ff */
[----:B------:R-:W-:Y:S02]  /*01d0*/  IMAD R10, R0, 0x8, R9 ;  /* 0x00000008000a7824 */ /* 0x000fe400078e0209 */
[----:B-1----:R-:W-:-:S07]  /*01e0*/  FMUL R8, R8, R8 ;  /* 0x0000000808087220 */ /* 0x002fce0000400000 */
.L_x_129:
[----:B0-----:R-:W0:Y:S01]  /*01f0*/  LDC.64 R14, c[0x0][0x398] ;  /* 0x0000e600ff0e7b82 */ /* 0x001e220000000a00 */
[----:B------:R-:W-:Y:S01]  /*0200*/  ISETP.GE.AND P0, PT, R5, R4, PT ;  /* 0x000000040500720c */ /* 0x000fe20003f06270 */
[----:B------:R-:W-:-:S12]  /*0210*/  IMAD.IADD R19, R7, 0x1, R6 ;  /* 0x0000000107137824 */ /* 0x000fd800078e0206 */
[----:B------:R-:W-:-:S04]  /*0220*/  @!P0 IMAD.IADD R17, R5, 0x1, R6 ;  /* 0x0000000105118824 */ /* 0x000fc800078e0206 */
[----:B0-----:R-:W-:-:S04]  /*0230*/  @!P0 IMAD.WIDE R16, R17, 0x4, R14 ;  /* 0x0000000411108825 */ /* 0x001fc800078e020e */
[----:B------:R-:W-:Y:S02]  /*0240*/  IMAD.WIDE R14, R19, 0x4, R14 ;  /* 0x00000004130e7825 */ /* 0x000fe400078e020e */
[----:B------:R-:W2:Y:S04]  /*0250*/  @!P0 LDG.E R16, desc[UR10][R16.64] ;  /* 0x0000000a10108981 */ /* 0x000ea8000c1e1900 */
[----:B------:R-:W3:Y:S01]  /*0260*/  LDG.E R15, desc[UR10][R14.64] ;  /* 0x0000000a0e0f7981 */ /* 0x000ee2000c1e1900 */
[----:B------:R-:W-:Y:S05]  /*0270*/  YIELD ;  /* 0x0000000000007946 */ /* 0x000fea0003800000 */
[----:B------:R-:W-:Y:S05]  /*0280*/  WARPSYNC.ALL ;  /* 0x0000000000007948 */ /* 0x000fea0003800000 */
[----:B------:R-:W-:Y:S01]  /*0290*/  BSSY B0, `(.L_x_122) ;  /* 0x0000052000007945 */ /* 0x000fe20003800000 */
[----:B--2---:R-:W-:Y:S04]  /*02a0*/  @!P0 STS [R9], R16 ;  /* 0x0000001009008388 */ /* 0x004fe80000000800 */
[----:B---3--:R-:W-:Y:S01]  /*02b0*/  STS [R10+-0x8], R15 ;  /* 0xfffff80f0a007388 */ /* 0x008fe20000000800 */
[----:B------:R-:W-:Y:S06]  /*02c0*/  BAR.SYNC.DEFER_BLOCKING 0x0 ;  /* 0x0000000000007b1d */ /* 0x000fec0000010000 */
[----:B------:R-:W0:Y:S02]  /*02d0*/  LDS R23, [R12+-0x4] ;  /* 0xfffffc000c177984 */ /* 0x000e240000000800 */
[----:B0-----:R-:W-:-:S13]  /*02e0*/  FSETP.GT.AND P0, PT, R23, R8, PT ;  /* 0x000000081700720b */ /* 0x001fda0003f04000 */
[----:B------:R-:W-:Y:S05]  /*02f0*/  @!P0 BRA `(.L_x_123) ;  /* 0x00000004002c8947 */ /* 0x000fea0003800000 */
[----:B------:R-:W-:-:S13]  /*0300*/  ISETP.GE.AND P0, PT, R11, R0, PT ;  /* 0x000000000b00720c */ /* 0x000fda0003f06270 */
[----:B------:R-:W-:Y:S05]  /*0310*/  @P0 BRA `(.L_x_124) ;  /* 0x0000000000240947 */ /* 0x000fea0003800000 */
[----:B------:R-:W-:-:S07]  /*0320*/  MOV R15, R11 ;  /* 0x0000000b000f7202 */ /* 0x000fce0000000f00 */
.L_x_125:
[----:B------:R-:W-:Y:S01]  /*0330*/  IMAD R14, R15, 0x4, R12 ;  /* 0x000000040f0e7824 */ /* 0x000fe200078e020c */
[----:B------:R-:W-:Y:S05]  /*0340*/  YIELD ;  /* 0x0000000000007946 */ /* 0x000fea0003800000 */
[----:B------:R-:W0:Y:S02]  /*0350*/  LDS R14, [R14+-0x4] ;  /* 0xfffffc000e0e7984 */ /* 0x000e240000000800 */
[----:B0-----:R-:W-:-:S13]  /*0360*/  FSETP.GT.AND P0, PT, R14, R23, PT ;  /* 0x000000170e00720b */ /* 0x001fda0003f04000 */
[----:B------:R-:W-:Y:S05]  /*0370*/  @P0 BRA `(.L_x_123) ;  /* 0x00000004000c0947 */ /* 0x000fea0003800000 */
[----:B------:R-:W-:-:S05]  /*0380*/  VIADD R15, R15, 0x1 ;  /* 0x000000010f0f7836 */ /* 0x000fca0000000000 */
[----:B------:R-:W-:-:S13]  /*0390*/  ISETP.NE.AND P0, PT, R15, R0, PT ;  /* 0x000000000f00720c */ /* 0x000fda0003f05270 */
[----:B------:R-:W-:Y:S05]  /*03a0*/  @P0 BRA `(.L_x_125) ;  /* 0xfffffffc00e00947 */ /* 0x000fea000383ffff */
.L_x_124:
[----:B------:R-:W0:Y:S01]  /*03b0*/  S2R R19, SR_LANEID ;  /* 0x0000000000137919 */ /* 0x000e220000000000 */
[----:B------:R-:W-:Y:S01]  /*03c0*/  VOTEU.ANY UR5, UPT, PT ;  /* 0x0000000000057886 */ /* 0x000fe200038e0100 */
[----:B------:R-:W1:Y:S01]  /*03d0*/  LDC.64 R14, c[0x0][0x3d8] ;  /* 0x0000f600ff0e7b82 */ /* 0x000e620000000a00 */
[----:B------:R-:W0:Y:S08]  /*03e0*/  FLO.U32 R16, UR5 ;  /* 0x0000000500107d00 */ /* 0x000e3000080e0000 */
[----:B------:R-:W1:Y:S01]  /*03f0*/  POPC R17, UR5 ;  /* 0x0000000500117d09 */ /* 0x000e620008000000 */
[----:B0-----:R-:W-:-:S13]  /*0400*/  ISETP.EQ.U32.AND P0, PT, R16, R19, PT ;  /* 0x000000131000720c */ /* 0x001fda0003f02070 */
[----:B-1----:R-:W2:Y:S01]  /*0410*/  @P0 ATOMG.E.ADD.STRONG.GPU PT, R15, desc[UR10][R14.64], R17 ;  /* 0x800000110e0f09a8 */ /* 0x002ea200081ef10a */
[----:B------:R-:W0:Y:S02]  /*0420*/  S2R R18, SR_LTMASK ;  /* 0x0000000000127919 */ /* 0x000e240000003900 */
[----:B0-----:R-:W-:-:S06]  /*0430*/  LOP3.LUT R18, R18, UR5, RZ, 0xc0, !PT ;  /* 0x0000000512127c12 */ /* 0x001fcc000f8ec0ff */
[----:B------:R-:W0:Y:S01]  /*0440*/  POPC R18, R18 ;  /* 0x0000001200127309 */ /* 0x000e220000000000 */
[----:B--2---:R-:W0:Y:S02]  /*0450*/  SHFL.IDX PT, R25, R15, R16, 0x1f ;  /* 0x00001f100f197589 */ /* 0x004e2400000e0000 */
[----:B0-----:R-:W-:-:S04]  /*0460*/  IADD3 R25, PT, PT, R25, R18, RZ ;  /* 0x0000001219197210 */ /* 0x001fc80007ffe0ff */
[----:B------:R-:W-:-:S13]  /*0470*/  ISETP.GT.AND P0, PT, R25, 0x1869f, PT ;  /* 0x0001869f1900780c */ /* 0x000fda0003f04270 */
[----:B------:R-:W-:Y:S05]  /*0480*/  @P0 BRA `(.L_x_123) ;  /* 0x0000000000c80947 */ /* 0x000fea0003800000 */
[----:B------:R-:W0:Y:S01]  /*0490*/  LDCU.64 UR6, c[0x0][0x3a8] ;  /* 0x00007500ff0677ac */ /* 0x000e220008000a00 */
[----:B------:R-:W-:Y:S01]  /*04a0*/  IADD3 R17, P0, P1, R6, R0, R5 ;  /* 0x0000000006117210 */ /* 0x000fe2000791e005 */
[----:B------:R-:W1:Y:S01]  /*04b0*/  LDC.64 R18, c[0x0][0x3b0] ;  /* 0x0000ec00ff127b82 */ /* 0x000e620000000a00 */
[----:B------:R-:W-:Y:S02]  /*04c0*/  SHF.R.S32.HI R14, RZ, 0x1f, R6 ;  /* 0x0000001fff0e7819 */ /* 0x000fe40000011406 */
[----:B------:R-:W-:Y:S01]  /*04d0*/  SHF.R.S32.HI R15, RZ, 0x1f, R0 ;  /* 0x0000001fff0f7819 */ /* 0x000fe20000011400 */
[----:B------:R-:W-:-:S03]  /*04e0*/  IMAD.SHL.U32 R22, R17, 0x4, RZ ;  /* 0x0000000411167824 */ /* 0x000fc600078e00ff */
[----:B------:R-:W-:Y:S02]  /*04f0*/  IADD3.X R28, PT, PT, R14, R15, RZ, P0, P1 ;  /* 0x0000000f0e1c7210 */ /* 0x000fe400007e24ff */
[----:B------:R-:W2:Y:S02]  /*0500*/  LDC.64 R14, c[0x0][0x3b8] ;  /* 0x0000ee00ff0e7b82 */ /* 0x000ea40000000a00 */
[----:B------:R-:W-:Y:S02]  /*0510*/  SHF.L.U64.HI R24, R17, 0x2, R28 ;  /* 0x0000000211187819 */ /* 0x000fe4000001021c */
[----:B0-----:R-:W-:-:S04]  /*0520*/  IADD3 R20, P0, PT, R22, UR6, RZ ;  /* 0x0000000616147c10 */ /* 0x001fc8000ff1e0ff */
[----:B------:R-:W-:Y:S01]  /*0530*/  IADD3.X R21, PT, PT, R24, UR7, RZ, P0, !PT ;  /* 0x0000000718157c10 */ /* 0x000fe200087fe4ff */
[----:B------:R-:W0:Y:S04]  /*0540*/  LDCU.64 UR6, c[0x0][0x388] ;  /* 0x00007100ff0677ac */ /* 0x000e280008000a00 */
[----:B------:R3:W4:Y:S01]  /*0550*/  LDG.E R26, desc[UR10][R20.64+-0x4] ;  /* 0xfffffc0a141a7981 */ /* 0x000722000c1e1900 */
[----:B-1----:R-:W-:-:S04]  /*0560*/  IMAD.WIDE R18, R25, 0x4, R18 ;  /* 0x0000000419127825 */ /* 0x002fc800078e0212 */
[----:B------:R-:W-:Y:S02]  /*0570*/  IMAD.IADD R27, R13, 0x1, R6 ;  /* 0x000000010d1b7824 */ /* 0x000fe400078e0206 */
[----:B--2---:R-:W-:-:S03]  /*0580*/  IMAD.WIDE R14, R25, 0x4, R14 ;  /* 0x00000004190e7825 */ /* 0x004fc600078e020e */
[----:B------:R1:W-:Y:S01]  /*0590*/  STG.E desc[UR10][R18.64], R27 ;  /* 0x0000001b12007986 */ /* 0x0003e2000c10190a */
[----:B---3--:R-:W2:Y:S01]  /*05a0*/  LDC.64 R20, c[0x0][0x3c8] ;  /* 0x0000f200ff147b82 */ /* 0x008ea20000000a00 */
[----:B----4-:R-:W-:Y:S02]  /*05b0*/  IMAD R16, R3, R26, RZ ;  /* 0x0000001a03107224 */ /* 0x010fe400078e02ff */
[----:B------:R1:W-:Y:S03]  /*05c0*/  STG.E desc[UR10][R14.64], R26 ;  /* 0x0000001a0e007986 */ /* 0x0003e6000c10190a */
[----:B------:R-:W-:-:S04]  /*05d0*/  IADD3 R17, P0, PT, R16, R17, RZ ;  /* 0x0000001110117210 */ /* 0x000fc80007f1e0ff */
[----:B------:R-:W-:Y:S02]  /*05e0*/  LEA.HI.X.SX32 R28, R16, R28, 0x1, P0 ;  /* 0x0000001c101c7211 */ /* 0x000fe400000f0eff */
[----:B0-----:R-:W-:-:S04]  /*05f0*/  LEA R16, P0, R17, UR6, 0x2 ;  /* 0x0000000611107c11 */ /* 0x001fc8000f8010ff */
[----:B------:R-:W-:-:S06]  /*0600*/  LEA.HI.X R17, R17, UR7, R28, 0x2, P0 ;  /* 0x0000000711117c11 */ /* 0x000fcc00080f141c */
[----:B------:R-:W3:Y:S01]  /*0610*/  LDG.E R17, desc[UR10][R16.64+-0x4] ;  /* 0xfffffc0a10117981 */ /* 0x000ee2000c1e1900 */
[----:B--2---:R-:W-:Y:S01]  /*0620*/  IMAD.WIDE R20, R25, 0x4, R20 ;  /* 0x0000000419147825 */ /* 0x004fe200078e0214 */
[----:B------:R-:W-:Y:S01]  /*0630*/  IADD3 R29, PT, PT, R23, -0xd000000, RZ ;  /* 0xf3000000171d7810 */ /* 0x000fe20007ffe0ff */
[----:B------:R1:W0:Y:S01]  /*0640*/  MUFU.RSQ R28, R23 ;  /* 0x00000017001c7308 */ /* 0x0002220000001400 */
[----:B------:R-:W-:Y:S02]  /*0650*/  BSSY.RECONVERGENT B1, `(.L_x_126) ;  /* 0x000000b000017945 */ /* 0x000fe40003800200 */
[----:B------:R-:W-:Y:S01]  /*0660*/  ISETP.GT.U32.AND P0, PT, R29, 0x727fffff, PT ;  /* 0x727fffff1d00780c */ /* 0x000fe20003f04070 */
[----:B---3--:R1:W-:-:S12]  /*0670*/  STG.E desc[UR10][R20.64], R17 ;  /* 0x0000001114007986 */ /* 0x0083d8000c10190a */
[----:B0-----:R-:W-:Y:S05]  /*0680*/  @!P0 BRA `(.L_x_127) ;  /* 0x00000000000c8947 */ /* 0x001fea0003800000 */
[----:B-1----:R-:W-:-:S07]  /*0690*/  MOV R20, 0x6b0 ;  /* 0x000006b000147802 */ /* 0x002fce0000000f00 */
[----:B------:R-:W-:Y:S05]  /*06a0*/  CALL.REL.NOINC `($__internal_2_$__cuda_sm20_sqrt_rn_f32_slowpath) ;  /* 0x0000000000547944 */ /* 0x000fea0003c00000 */
[----:B------:R-:W-:Y:S05]  /*06b0*/  BRA `(.L_x_128) ;  /* 0x0000000000107947 */ /* 0x000fea0003800000 */
.L_x_127:
[----:B-1----:R-:W-:Y:S01]  /*06c0*/  FMUL.FTZ R14, R23, R28 ;  /* 0x0000001c170e7220 */ /* 0x002fe20000410000 */
[----:B------:R-:W-:-:S03]  /*06d0*/  FMUL.FTZ R28, R28, 0.5 ;  /* 0x3f0000001c1c7820 */ /* 0x000fc60000410000 */
[----:B------:R-:W-:-:S04]  /*06e0*/  FFMA R19, -R14, R14, R23 ;  /* 0x0000000e0e137223 */ /* 0x000fc80000000117 */
[----:B------:R-:W-:-:S07]  /*06f0*/  FFMA R19, R19, R28, R14 ;  /* 0x0000001c13137223 */ /* 0x000fce000000000e */
.L_x_128:
[----:B------:R-:W-:Y:S05]  /*0700*/  BSYNC.RECONVERGENT B1 ;  /* 0x0000000000017941 */ /* 0x000fea0003800200 */
.L_x_126:
[----:B------:R-:W0:Y:S01]  /*0710*/  LDC.64 R14, c[0x0][0x3c0] ;  /* 0x0000f000ff0e7b82 */ /* 0x000e220000000a00 */
[----:B------:R-:W1:Y:S07]  /*0720*/  LDCU.64 UR6, c[0x0][0x3a0] ;  /* 0x00007400ff0677ac */ /* 0x000e6e0008000a00 */
[----:B------:R-:W2:Y:S01]  /*0730*/  LDC.64 R16, c[0x0][0x3d0] ;  /* 0x0000f400ff107b82 */ /* 0x000ea20000000a00 */
[----:B-1----:R-:W-:-:S04]  /*0740*/  IADD3 R22, P0, PT, R22, UR6, RZ ;  /* 0x0000000616167c10 */ /* 0x002fc8000ff1e0ff */
[----:B------:R-:W-:Y:S01]  /*0750*/  IADD3.X R23, PT, PT, R24, UR7, RZ, P0, !PT ;  /* 0x0000000718177c10 */ /* 0x000fe200087fe4ff */
[----:B0-----:R-:W-:-:S05]  /*0760*/  IMAD.WIDE R14, R25, 0x4, R14 ;  /* 0x00000004190e7825 */ /* 0x001fca00078e020e */
[----:B------:R0:W-:Y:S04]  /*0770*/  STG.E desc[UR10][R14.64], R19 ;  /* 0x000000130e007986 */ /* 0x0001e8000c10190a */
[----:B------:R-:W3:Y:S01]  /*0780*/  LDG.E R23, desc[UR10][R22.64+-0x4] ;  /* 0xfffffc0a16177981 */ /* 0x000ee2000c1e1900 */
[----:B--2---:R-:W-:-:S05]  /*0790*/  IMAD.WIDE R16, R25, 0x4, R16 ;  /* 0x0000000419107825 */ /* 0x004fca00078e0210 */
[----:B---3--:R0:W-:Y:S02]  /*07a0*/  STG.E desc[UR10][R16.64], R23 ;  /* 0x0000001710007986 */ /* 0x0081e4000c10190a */
.L_x_123:
[----:B------:R-:W-:Y:S05]  /*07b0*/  BSYNC B0 ;  /* 0x0000000000007941 */ /* 0x000fea0003800000 */
.L_x_122:
[----:B------:R-:W-:-:S05]  /*07c0*/  VIADD R6, R6, UR4 ;  /* 0x0000000406067c36 */ /* 0x000fca0008000000 */
[----:B------:R-:W-:-:S13]  /*07d0*/  ISETP.GT.AND P0, PT, R6, R2, PT ;  /* 0x000000020600720c */ /* 0x000fda0003f04270 */
[----:B------:R-:W-:Y:S05]  /*07e0*/  @!P0 BRA `(.L_x_129) ;  /* 0xfffffff800808947 */ /* 0x000fea000383ffff */
[----:B------:R-:W-:Y:S05]  /*07f0*/  EXIT ;  /* 0x000000000000794d */ /* 0x000fea0003800000 */
        .weak           $__internal_2_$__cuda_sm20_sqrt_rn_f32_slowpath
        .type           $__internal_2_$__cuda_sm20_sqrt_rn_f32_slowpath,@function
        .size           $__internal_2_$__cuda_sm20_sqrt_rn_f32_slowpath,(.L_x_279 - $__internal_2_$__cuda_sm20_sqrt_rn_f32_slowpath)
$__internal_2_$__cuda_sm20_sqrt_rn_f32_slowpath:
[----:B------:R-:W-:-:S13]  /*0800*/  LOP3.LUT P0, RZ, R23, 0x7fffffff, RZ, 0xc0, !PT ;  /* 0x7fffffff17ff7812 */ /* 0x000fda000780c0ff */
[----:B------:R-:W-:Y:S01]  /*0810*/  @!P0 IMAD.MOV.U32 R14, RZ, RZ, R23 ;  /* 0x000000ffff0e8224 */ /* 0x000fe200078e0017 */
[----:B------:R-:W-:Y:S06]  /*0820*/  @!P0 BRA `(.L_x_130) ;  /* 0x0000000000408947 */ /* 0x000fec0003800000 */
[----:B------:R-:W-:-:S13]  /*0830*/  FSETP.GEU.FTZ.AND P0, PT, R23, RZ, PT ;  /* 0x000000ff1700720b */ /* 0x000fda0003f1e000 */
[----:B------:R-:W-:Y:S01]  /*0840*/  @!P0 MOV R14, 0x7fffffff ;  /* 0x7fffffff000e8802 */ /* 0x000fe20000000f00 */
        /* <DEDUP_REMOVED lines=8> */
[----:B------:R-:W-:Y:S01]  /*08d0*/  @P0 FMUL.FTZ R18, R14, 0.5 ;  /* 0x3f0000000e120820 */ /* 0x000fe20000410000 */
[----:B------:R-:W-:Y:S02]  /*08e0*/  @!P0 IMAD.MOV.U32 R14, RZ, RZ, R23 ;  /* 0x000000ffff0e8224 */ /* 0x000fe400078e0017 */
[----:B------:R-:W-:-:S04]  /*08f0*/  @P0 FADD.FTZ R17, -R16, -RZ ;  /* 0x800000ff10110221 */ /* 0x000fc80000010100 */
[----:B------:R-:W-:-:S04]  /*0900*/  @P0 FFMA R17, R16, R17, R15 ;  /* 0x0000001110110223 */ /* 0x000fc8000000000f */
[----:B------:R-:W-:-:S04]  /*0910*/  @P0 FFMA R17, R17, R18, R16 ;  /* 0x0000001211110223 */ /* 0x000fc80000000010 */
[----:B------:R-:W-:-:S07]  /*0920*/  @P0 FMUL.FTZ R14, R17, 2.3283064365386962891e-10 ;  /* 0x2f800000110e0820 */ /* 0x000fce0000410000 */
.L_x_130:
[----:B------:R-:W-:Y:S01]  /*0930*/  IMAD.MOV.U32 R19, RZ, RZ, R14 ;  /* 0x000000ffff137224 */ /* 0x000fe200078e000e */
[----:B------:R-:W-:Y:S01]  /*0940*/  MOV R14, R20 ;  /* 0x00000014000e7202 */ /* 0x000fe20000000f00 */
[----:B------:R-:W-:-:S04]  /*0950*/  IMAD.MOV.U32 R15, RZ, RZ, 0x0 ;  /* 0x00000000ff0f7424 */ /* 0x000fc800078e00ff */
[----:B------:R-:W-:Y:S05]  /*0960*/  RET.REL.NODEC R14 `(_Z14cleanup_spikesPKdPKfS2_S2_S2_PKiPiS5_PfS6_S6_S5_) ;  /* 0xfffffff40ea47950 */ /* 0x000fea0003c3ffff */
.L_x_131:
        /* <DEDUP_REMOVED lines=9> */
.L_x_279:


//--------------------- .text._Z16bestFilterUpdatePKdPKfS2_PfS3_PiPKiS6_S6_ --------------------------
	.section	.text._Z16bestFilterUpdatePKdPKfS2_PfS3_PiPKiS6_S6_,"ax",@progbits
	.align	128
        .global         _Z16bestFilterUpdatePKdPKfS2_PfS3_PiPKiS6_S6_
        .type           _Z16bestFilterUpdatePKdPKfS2_PfS3_PiPKiS6_S6_,@function
        .size           _Z16bestFilterUpdatePKdPKfS2_PfS3_PiPKiS6_S6_,(.L_x_280 - _Z16bestFilterUpdatePKdPKfS2_PfS3_PiPKiS6_S6_)
        .other          _Z16bestFilterUpdatePKdPKfS2_PfS3_PiPKiS6_S6_,@"STO_CUDA_ENTRY STV_DEFAULT"
_Z16bestFilterUpdatePKdPKfS2_PfS3_PiPKiS6_S6_:
.text._Z16bestFilterUpdatePKdPKfS2_PfS3_PiPKiS6_S6_:
        /* <DEDUP_REMOVED lines=9> */
[----:B------:R-:W0:Y:S08]  /*0090*/  LDC.64 R4, c[0x0][0x380] ;  /* 0x0000e000ff047b82 */ /* 0x000e300000000a00 */
[----:B------:R-:W1:Y:S01]  /*00a0*/  LDC.64 R8, c[0x0][0x3b0] ;  /* 0x0000ec00ff087b82 */ /* 0x000e620000000a00 */
[----:B0-----:R-:W2:Y:S04]  /*00b0*/  LDG.E.64 R6, desc[UR6][R4.64+0x20] ;  /* 0x0000200604067981 */ /* 0x001ea8000c1e1b00 */
[----:B------:R-:W3:Y:S01]  /*00c0*/  LDG.E.64 R2, desc[UR6][R4.64] ;  /* 0x0000000604027981 */ /* 0x000ee2000c1e1b00 */
[----:B-1----:R-:W-:-:S06]  /*00d0*/  IMAD.WIDE R8, R11, 0x4, R8 ;  /* 0x000000040b087825 */ /* 0x002fcc00078e0208 */
[----:B------:R-:W4:Y:S01]  /*00e0*/  LDG.E R9, desc[UR6][R8.64] ;  /* 0x0000000608097981 */ /* 0x000f22000c1e1900 */
[----:B------:R-:W4:Y:S01]  /*00f0*/  S2R R18, SR_TID.X ;  /* 0x0000000000127919 */ /* 0x000f220000002100 */
[----:B--2---:R-:W4:Y:S08]  /*0100*/  F2I.F64.TRUNC R6, R6 ;  /* 0x0000000600067311 */ /* 0x004f30000030d100 */
[----:B---3--:R-:W0:Y:S01]  /*0110*/  F2I.F64.TRUNC R19, R2 ;  /* 0x0000000200137311 */ /* 0x008e22000030d100 */
[----:B----4-:R-:W-:-:S04]  /*0120*/  IADD3 R18, PT, PT, R18, R9, -R6 ;  /* 0x0000000912127210 */ /* 0x010fc80007ffe806 */
[----:B0-----:R-:W-:-:S04]  /*0130*/  ISETP.GE.AND P0, PT, R18, R19, PT ;  /* 0x000000131200720c */ /* 0x001fc80003f06270 */
[----:B------:R-:W-:-:S13]  /*0140*/  ISETP.LT.OR P0, PT, R18, RZ, P0 ;  /* 0x000000ff1200720c */ /* 0x000fda0000701670 */
[----:B------:R-:W-:Y:S05]  /*0150*/  @P0 EXIT ;  /* 0x000000000000094d */ /* 0x000fea0003800000 */
[----:B------:R-:W2:Y:S01]  /*0160*/  LDG.E.64 R2, desc[UR6][R4.64+0x8] ;  /* 0x0000080604027981 */ /* 0x000ea2000c1e1b00 */
[----:B------:R-:W-:Y:S02]  /*0170*/  HFMA2 R9, -RZ, RZ, 0, 0 ;  /* 0x00000000ff097431 */ /* 0x000fe400000001ff */
[----:B------:R-:W-:Y:S01]  /*0180*/  IMAD.MOV.U32 R10, RZ, RZ, RZ ;  /* 0x000000ffff0a7224 */ /* 0x000fe200078e00ff */
[----:B--2---:R-:W0:Y:S02]  /*0190*/  F2I.F64.TRUNC R11, R2 ;  /* 0x00000002000b7311 */ /* 0x004e24000030d100 */
[----:B0-----:R-:W-:-:S13]  /*01a0*/  ISETP.GE.AND P0, PT, R11, 0x1, PT ;  /* 0x000000010b00780c */ /* 0x001fda0003f06270 */
[----:B------:R-:W-:Y:S05]  /*01b0*/  @!P0 BRA `(.L_x_132) ;  /* 0x0000000c00dc8947 */ /* 0x000fea0003800000 */
[----:B------:R-:W2:Y:S01]  /*01c0*/  LDG.E.64 R4, desc[UR6][R4.64+0x38] ;  /* 0x0000380604047981 */ /* 0x000ea2000c1e1b00 */
[C---:B------:R-:W-:Y:S01]  /*01d0*/  ISETP.GE.U32.AND P0, PT, R11.reuse, 0x4, PT ;  /* 0x000000040b00780c */ /* 0x040fe20003f06070 */
[----:B------:R-:W-:Y:S01]  /*01e0*/  IMAD.MOV.U32 R9, RZ, RZ, RZ ;  /* 0x000000ffff097224 */ /* 0x000fe200078e00ff */
[----:B------:R-:W-:Y:S01]  /*01f0*/  LOP3.LUT R7, R11, 0x3, RZ, 0xc0, !PT ;  /* 0x000000030b077812 */ /* 0x000fe200078ec0ff */
[----:B------:R-:W-:Y:S01]  /*0200*/  IMAD.MOV.U32 R6, RZ, RZ, RZ ;  /* 0x000000ffff067224 */ /* 0x000fe200078e00ff */
[----:B------:R-:W-:Y:S01]  /*0210*/  MOV R10, RZ ;  /* 0x000000ff000a7202 */ /* 0x000fe20000000f00 */
[----:B--2---:R-:W0:Y:S02]  /*0220*/  F2F.F32.F64 R8, R4 ;  /* 0x0000000400087310 */ /* 0x004e240000301000 */
[----:B0-----:R-:W-:-:S06]  /*0230*/  FADD R2, R8, 1 ;  /* 0x3f80000008027421 */ /* 0x001fcc0000000000 */
[----:B------:R-:W-:Y:S05]  /*0240*/  @!P0 BRA `(.L_x_133) ;  /* 0x0000000800188947 */ /* 0x000fea0003800000 */
[----:B------:R-:W0:Y:S01]  /*0250*/  LDCU.64 UR4, c[0x0][0x390] ;  /* 0x00007200ff0477ac */ /* 0x000e220008000a00 */
[----:B------:R-:W1:Y:S01]  /*0260*/  LDC.64 R12, c[0x0][0x388] ;  /* 0x0000e200ff0c7b82 */ /* 0x000e620000000a00 */
[----:B------:R-:W-:Y:S01]  /*0270*/  LOP3.LUT R6, R11, 0x7ffffffc, RZ, 0xc0, !PT ;  /* 0x7ffffffc0b067812 */ /* 0x000fe200078ec0ff */
[----:B------:R-:W-:Y:S01]  /*0280*/  IMAD.MOV.U32 R10, RZ, RZ, RZ ;  /* 0x000000ffff0a7224 */ /* 0x000fe200078e00ff */
[----:B------:R-:W-:Y:S01]  /*0290*/  MOV R9, RZ ;  /* 0x000000ff00097202 */ /* 0x000fe20000000f00 */
[----:B------:R-:W-:Y:S01]  /*02a0*/  IMAD.MOV.U32 R4, RZ, RZ, RZ ;  /* 0x000000ffff047224 */ /* 0x000fe200078e00ff */
[----:B------:R-:W-:Y:S01]  /*02b0*/  MOV R5, R18 ;  /* 0x0000001200057202 */ /* 0x000fe20000000f00 */
[----:B0-----:R-:W-:-:S04]  /*02c0*/  UIADD3 UR4, UP0, UPT, UR4, 0x8, URZ ;  /* 0x0000000804047890 */ /* 0x001fc8000ff1e0ff */
[----:B------:R-:W-:Y:S02]  /*02d0*/  UIADD3.X UR5, UPT, UPT, URZ, UR5, URZ, UP0, !UPT ;  /* 0x00000005ff057290 */ /* 0x000fe400087fe4ff */
[----:B------:R-:W-:-:S04]  /*02e0*/  MOV R14, UR4 ;  /* 0x00000004000e7c02 */ /* 0x000fc80008000f00 */
[----:B------:R-:W-:-:S07]  /*02f0*/  IMAD.U32 R15, RZ, RZ, UR5 ;  /* 0x00000005ff0f7e24 */ /* 0x000fce000f8e00ff */
.L_x_142:
[----:B-1----:R-:W-:Y:S01]  /*0300*/  IMAD.WIDE R16, R5, 0x4, R12 ;  /* 0x0000000405107825 */ /* 0x002fe200078e020c */
[----:B------:R-:W2:Y:S04]  /*0310*/  LDG.E R25, desc[UR6][R14.64+-0x8] ;  /* 0xfffff8060e197981 */ /* 0x000ea8000c1e1900 */
[----:B------:R-:W3:Y:S01]  /*0320*/  LDG.E R0, desc[UR6][R16.64] ;  /* 0x0000000610007981 */ /* 0x000ee2000c1e1900 */
[----:B------:R-:W0:Y:S01]  /*0330*/  MUFU.RCP R21, R2 ;  /* 0x0000000200157308 */ /* 0x000e220000001000 */
[----:B------:R-:W-:Y:S01]  /*0340*/  BSSY.RECONVERGENT B0, `(.L_x_134) ;  /* 0x000000f000007945 */ /* 0x000fe20003800200 */
[----:B0-----:R-:W-:-:S04]  /*0350*/  FFMA R20, -R2, R21, 1 ;  /* 0x3f80000002147423 */ /* 0x001fc80000000115 */
[----:B------:R-:W-:Y:S01]  /*0360*/  FFMA R21, R21, R20, R21 ;  /* 0x0000001415157223 */ /* 0x000fe20000000015 */
[----:B--2---:R-:W-:Y:S01]  /*0370*/  FMUL R26, R8, R25 ;  /* 0x00000019081a7220 */ /* 0x004fe20000400000 */
[----:B---3--:R-:W-:-:S05]  /*0380*/  FMNMX R3, RZ, R0, !PT ;  /* 0x00000000ff037209 */ /* 0x008fca0007800000 */
[----:B------:R-:W-:-:S04]  /*0390*/  FADD R3, R3, R26 ;  /* 0x0000001a03037221 */ /* 0x000fc80000000000 */
[----:B------:R-:W-:-:S04]  /*03a0*/  FMUL R0, R3, R3 ;  /* 0x0000000303007220 */ /* 0x000fc80000400000 */
[----:B------:R-:W0:Y:S01]  /*03b0*/  FCHK P0, R0, R2 ;  /* 0x0000000200007302 */ /* 0x000e220000000000 */
[----:B------:R-:W-:-:S04]  /*03c0*/  FFMA R20, R0, R21, RZ ;  /* 0x0000001500147223 */ /* 0x000fc800000000ff */
[----:B------:R-:W-:-:S04]  /*03d0*/  FFMA R3, -R2, R20, R0 ;  /* 0x0000001402037223 */ /* 0x000fc80000000100 */
[----:B------:R-:W-:Y:S01]  /*03e0*/  FFMA R22, R21, R3, R20 ;  /* 0x0000000315167223 */ /* 0x000fe20000000014 */
[----:B0-----:R-:W-:Y:S06]  /*03f0*/  @!P0 BRA `(.L_x_135) ;  /* 0x00000000000c8947 */ /* 0x001fec0003800000 */
[----:B------:R-:W-:-:S07]  /*0400*/  MOV R20, 0x420 ;  /* 0x0000042000147802 */ /* 0x000fce0000000f00 */
[----:B------:R-:W-:Y:S05]  /*0410*/  CALL.REL.NOINC `($__internal_3_$__cuda_sm3x_div_rn_noftz_f32_slowpath) ;  /* 0x0000000c00607944 */ /* 0x000fea0003c00000 */
[----:B------:R-:W-:-:S07]  /*0420*/  MOV R22, R0 ;  /* 0x0000000000167202 */ /* 0x000fce0000000f00 */
.L_x_135:
[----:B------:R-:W-:Y:S05]  /*0430*/  BSYNC.RECONVERGENT B0 ;  /* 0x0000000000007941 */ /* 0x000fea0003800200 */
.L_x_134:
[----:B------:R-:W-:Y:S01]  /*0440*/  IMAD.WIDE R16, R19, 0x4, R16 ;  /* 0x0000000413107825 */ /* 0x000fe200078e0210 */
[----:B------:R-:W2:Y:S04]  /*0450*/  LDG.E R3, desc[UR6][R14.64+-0x4] ;  /* 0xfffffc060e037981 */ /* 0x000ea8000c1e1900 */
[----:B------:R-:W3:Y:S01]  /*0460*/  LDG.E R0, desc[UR6][R16.64] ;  /* 0x0000000610007981 */ /* 0x000ee2000c1e1900 */
[----:B------:R-:W0:Y:S01]  /*0470*/  F2F.F64.F32 R20, R9 ;  /* 0x0000000900147310 */ /* 0x000e220000201800 */
[----:B------:R-:W-:Y:S01]  /*0480*/  FFMA R26, -R25, R26, R22 ;  /* 0x0000001a191a7223 */ /* 0x000fe20000000116 */
[----:B------:R-:W-:Y:S01]  /*0490*/  UMOV UR4, 0xa0b5ed8d ;  /* 0xa0b5ed8d00047882 */ /* 0x000fe20000000000 */
[----:B------:R-:W-:-:S05]  /*04a0*/  UMOV UR5, 0x3eb0c6f7 ;  /* 0x3eb0c6f700057882 */ /* 0x000fca0000000000 */
[----:B------:R-:W1:Y:S01]  /*04b0*/  F2F.F64.F32 R22, R26 ;  /* 0x0000001a00167310 */ /* 0x000e620000201800 */
[----:B0-----:R-:W-:-:S07]  /*04c0*/  DADD R20, R20, UR4 ;  /* 0x0000000414147e29 */ /* 0x001fce0008000000 */
[----:B------:R-:W0:Y:S01]  /*04d0*/  MUFU.RCP R27, R2 ;  /* 0x00000002001b7308 */ /* 0x000e220000001000 */
[----:B-1----:R-:W-:Y:S01]  /*04e0*/  DSETP.GEU.AND P1, PT, R20, R22, PT ;  /* 0x000000161400722a */ /* 0x002fe20003f2e000 */
[----:B0-----:R-:W-:Y:S01]  /*04f0*/  FFMA R22, -R2, R27, 1 ;  /* 0x3f80000002167423 */ /* 0x001fe2000000011b */
[----:B------:R-:W-:Y:S04]  /*0500*/  BSSY.RECONVERGENT B0, `(.L_x_136) ;  /* 0x0000011000007945 */ /* 0x000fe80003800200 */
[----:B------:R-:W-:Y:S02]  /*0510*/  FSEL R9, R26, R9, !P1 ;  /* 0x000000091a097208 */ /* 0x000fe40004800000 */
[----:B------:R-:W-:Y:S01]  /*0520*/  SEL R10, R4, R10, !P1 ;  /* 0x0000000a040a7207 */ /* 0x000fe20004800000 */
[----:B--2---:R-:W-:Y:S01]  /*0530*/  FMUL R25, R8, R3 ;  /* 0x0000000308197220 */ /* 0x004fe20000400000 */
[----:B---3--:R-:W-:-:S05]  /*0540*/  FMNMX R0, RZ, R0, !PT ;  /* 0x00000000ff007209 */ /* 0x008fca0007800000 */
[----:B------:R-:W-:-:S04]  /*0550*/  FADD R20, R0, R25 ;  /* 0x0000001900147221 */ /* 0x000fc80000000000 */
[----:B------:R-:W-:-:S04]  /*0560*/  FMUL R23, R20, R20 ;  /* 0x0000001414177220 */ /* 0x000fc80000400000 */
[----:B------:R-:W0:Y:S01]  /*0570*/  FCHK P0, R23, R2 ;  /* 0x0000000217007302 */ /* 0x000e220000000000 */
[----:B------:R-:W-:-:S04]  /*0580*/  FFMA R0, R27, R22, R27 ;  /* 0x000000161b007223 */ /* 0x000fc8000000001b */
[----:B------:R-:W-:-:S04]  /*0590*/  FFMA R21, R0, R23, RZ ;  /* 0x0000001700157223 */ /* 0x000fc800000000ff */
[----:B------:R-:W-:-:S04]  /*05a0*/  FFMA R20, -R2, R21, R23 ;  /* 0x0000001502147223 */ /* 0x000fc80000000117 */
[----:B------:R-:W-:Y:S01]  /*05b0*/  FFMA R24, R0, R20, R21 ;  /* 0x0000001400187223 */ /* 0x000fe20000000015 */
[----:B0-----:R-:W-:Y:S06]  /*05c0*/  @!P0 BRA `(.L_x_137) ;  /* 0x0000000000108947 */ /* 0x001fec0003800000 */
[----:B------:R-:W-:Y:S01]  /*05d0*/  IMAD.MOV.U32 R0, RZ, RZ, R23 ;  /* 0x000000ffff007224 */ /* 0x000fe200078e0017 */
[----:B------:R-:W-:-:S07]  /*05e0*/  MOV R20, 0x600 ;  /* 0x0000060000147802 */ /* 0x000fce0000000f00 */
[----:B------:R-:W-:Y:S05]  /*05f0*/  CALL.REL.NOINC `($__internal_3_$__cuda_sm3x_div_rn_noftz_f32_slowpath) ;  /* 0x0000000800e87944 */ /* 0x000fea0003c00000 */
[----:B------:R-:W-:-:S07]  /*0600*/  MOV R24, R0 ;  /* 0x0000000000187202 */ /* 0x000fce0000000f00 */
.L_x_137:
[----:B------:R-:W-:Y:S05]  /*0610*/  BSYNC.RECONVERGENT B0 ;  /* 0x0000000000007941 */ /* 0x000fea0003800200 */
.L_x_136:
[----:B------:R-:W-:Y:S02]  /*0620*/  IMAD.WIDE R28, R19, 0x4, R16 ;  /* 0x00000004131c7825 */ /* 0x000fe400078e0210 */
        /* <DEDUP_REMOVED lines=12> */
[----:B------:R-:W-:-:S08]  /*06f0*/  FSEL R9, R24, R9, !P1 ;  /* 0x0000000918097208 */ /* 0x000fd00004800000 */
[----:B------:R-:W-:Y:S02]  /*0700*/  @!P1 VIADD R10, R4, 0x1 ;  /* 0x00000001040a9836 */ /* 0x000fe40000000000 */
        /* <DEDUP_REMOVED lines=10> */
[----:B------:R-:W-:Y:S02]  /*07b0*/  MOV R0, R21 ;  /* 0x0000001500007202 */ /* 0x000fe40000000f00 */
[----:B------:R-:W-:-:S07]  /*07c0*/  MOV R20, 0x7e0 ;  /* 0x000007e000147802 */ /* 0x000fce0000000f00 */
[----:B------:R-:W-:Y:S05]  /*07d0*/  CALL.REL.NOINC `($__internal_3_$__cuda_sm3x_div_rn_noftz_f32_slowpath) ;  /* 0x0000000800707944 */ /* 0x000fea0003c00000 */
.L_x_139:
[----:B------:R-:W-:Y:S05]  /*07e0*/  BSYNC.RECONVERGENT B0 ;  /* 0x0000000000007941 */ /* 0x000fea0003800200 */
.L_x_138:
[----:B------:R-:W-:Y:S01]  /*07f0*/  IMAD.WIDE R28, R19, 0x4, R28 ;  /* 0x00000004131c7825 */ /* 0x000fe200078e021c */
[----:B------:R-:W2:Y:S05]  /*0800*/  LDG.E R17, desc[UR6][R14.64+0x4] ;  /* 0x000004060e117981 */ /* 0x000eaa000c1e1900 */
        /* <DEDUP_REMOVED lines=26> */
.L_x_141:
[----:B------:R-:W-:Y:S05]  /*09b0*/  BSYNC.RECONVERGENT B0 ;  /* 0x0000000000007941 */ /* 0x000fea0003800200 */
.L_x_140:
[----:B------:R-:W0:Y:S01]  /*09c0*/  F2F.F64.F32 R20, R9 ;  /* 0x0000000900147310 */ /* 0x000e220000201800 */
[----:B------:R-:W-:Y:S01]  /*09d0*/  FFMA R0, -R17, R3, R0 ;  /* 0x0000000311007223 */ /* 0x000fe20000000100 */
[----:B------:R-:W-:Y:S01]  /*09e0*/  UMOV UR4, 0xa0b5ed8d ;  /* 0xa0b5ed8d00047882 */ /* 0x000fe20000000000 */
[----:B------:R-:W-:Y:S01]  /*09f0*/  UMOV UR5, 0x3eb0c6f7 ;  /* 0x3eb0c6f700057882 */ /* 0x000fe20000000000 */
[----:B------:R-:W-:Y:S02]  /*0a00*/  IADD3 R14, P2, PT, R14, 0x10, RZ ;  /* 0x000000100e0e7810 */ /* 0x000fe40007f5e0ff */
[----:B------:R-:W-:Y:S02]  /*0a10*/  LEA R5, R19, R5, 0x2 ;  /* 0x0000000513057211 */ /* 0x000fe400078e10ff */
[----:B------:R-:W1:Y:S01]  /*0a20*/  F2F.F64.F32 R16, R0 ;  /* 0x0000000000107310 */ /* 0x000e620000201800 */
[----:B------:R-:W-:Y:S01]  /*0a30*/  IMAD.X R15, RZ, RZ, R15, P2 ;  /* 0x000000ffff0f7224 */ /* 0x000fe200010e060f */
[----:B0-----:R-:W-:-:S08]  /*0a40*/  DADD R20, R20, UR4 ;  /* 0x0000000414147e29 */ /* 0x001fd00008000000 */
[----:B-1----:R-:W-:-:S06]  /*0a50*/  DSETP.GEU.AND P0, PT, R20, R16, PT ;  /* 0x000000101400722a */ /* 0x002fcc0003f0e000 */
[----:B------:R-:W-:-:S08]  /*0a60*/  FSEL R9, R0, R9, !P0 ;  /* 0x0000000900097208 */ /* 0x000fd00004000000 */
[C---:B------:R-:W-:Y:S01]  /*0a70*/  @!P0 VIADD R10, R4.reuse, 0x3 ;  /* 0x00000003040a8836 */ /* 0x040fe20000000000 */
[----:B------:R-:W-:-:S04]  /*0a80*/  IADD3 R4, PT, PT, R4, 0x4, RZ ;  /* 0x0000000404047810 */ /* 0x000fc80007ffe0ff */
[----:B------:R-:W-:-:S13]  /*0a90*/  ISETP.NE.AND P1, PT, R4, R6, PT ;  /* 0x000000060400720c */ /* 0x000fda0003f25270 */
[----:B------:R-:W-:Y:S05]  /*0aa0*/  @P1 BRA `(.L_x_142) ;  /* 0xfffffff800141947 */ /* 0x000fea000383ffff */
.L_x_133:
[----:B------:R-:W-:-:S13]  /*0ab0*/  ISETP.NE.AND P0, PT, R7, RZ, PT ;  /* 0x000000ff0700720c */ /* 0x000fda0003f05270 */
[----:B------:R-:W-:Y:S05]  /*0ac0*/  @!P0 BRA `(.L_x_132) ;  /* 0x0000000400988947 */ /* 0x000fea0003800000 */
[----:B------:R-:W-:-:S13]  /*0ad0*/  ISETP.NE.AND P0, PT, R7, 0x1, PT ;  /* 0x000000010700780c */ /* 0x000fda0003f05270 */
[----:B------:R-:W-:Y:S05]  /*0ae0*/  @!P0 BRA `(.L_x_143) ;  /* 0x0000000400008947 */ /* 0x000fea0003800000 */
[----:B------:R-:W0:Y:S01]  /*0af0*/  LDC.64 R14, c[0x0][0x388] ;  /* 0x0000e200ff0e7b82 */ /* 0x000e220000000a00 */
[----:B------:R-:W-:-:S07]  /*0b00*/  IMAD R3, R19, R6, R18 ;  /* 0x0000000613037224 */ /* 0x000fce00078e0212 */
[----:B------:R-:W1:Y:S01]  /*0b10*/  LDC.64 R12, c[0x0][0x390] ;  /* 0x0000e400ff0c7b82 */ /* 0x000e620000000a00 */
[----:B0-----:R-:W-:-:S05]  /*0b20*/  IMAD.WIDE R14, R3, 0x4, R14 ;  /* 0x00000004030e7825 */ /* 0x001fca00078e020e */
[----:B------:R-:W2:Y:S01]  /*0b30*/  LDG.E R0, desc[UR6][R14.64] ;  /* 0x000000060e007981 */ /* 0x000ea2000c1e1900 */
[----:B-1----:R-:W-:-:S05]  /*0b40*/  IMAD.WIDE.U32 R12, R6, 0x4, R12 ;  /* 0x00000004060c7825 */ /* 0x002fca00078e000c */
[----:B------:R-:W3:Y:S01]  /*0b50*/  LDG.E R5, desc[UR6][R12.64] ;  /* 0x000000060c057981 */ /* 0x000ee2000c1e1900 */
[----:B------:R-:W0:Y:S01]  /*0b60*/  MUFU.RCP R7, R2 ;  /* 0x0000000200077308 */ /* 0x000e220000001000 */
[----:B------:R-:W-:Y:S01]  /*0b70*/  BSSY.RECONVERGENT B0, `(.L_x_144) ;  /* 0x000000f000007945 */ /* 0x000fe20003800200 */
[----:B0-----:R-:W-:Y:S01]  /*0b80*/  FFMA R4, -R2, R7, 1 ;  /* 0x3f80000002047423 */ /* 0x001fe20000000107 */
[----:B--2---:R-:W-:Y:S01]  /*0b90*/  FMNMX R0, RZ, R0, !PT ;  /* 0x00000000ff007209 */ /* 0x004fe20007800000 */
[----:B---3--:R-:W-:-:S04]  /*0ba0*/  FMUL R3, R8, R5 ;  /* 0x0000000508037220 */ /* 0x008fc80000400000 */
        /* <DEDUP_REMOVED lines=11> */
.L_x_145:
[----:B------:R-:W-:Y:S05]  /*0c60*/  BSYNC.RECONVERGENT B0 ;  /* 0x0000000000007941 */ /* 0x000fea0003800200 */
.L_x_144:
[----:B------:R-:W-:Y:S01]  /*0c70*/  IMAD.WIDE R20, R19, 0x4, R14 ;  /* 0x0000000413147825 */ /* 0x000fe200078e020e */
[----:B------:R-:W2:Y:S05]  /*0c80*/  LDG.E R4, desc[UR6][R12.64+0x4] ;  /* 0x000004060c047981 */ /* 0x000eaa000c1e1900 */
[----:B------:R-:W3:Y:S01]  /*0c90*/  LDG.E R20, desc[UR6][R20.64] ;  /* 0x0000000614147981 */ /* 0x000ee2000c1e1900 */
[----:B------:R-:W0:Y:S01]  /*0ca0*/  MUFU.RCP R7, R2 ;  /* 0x0000000200077308 */ /* 0x000e220000001000 */
[----:B------:R-:W-:-:S07]  /*0cb0*/  FFMA R22, -R5, R3, R0 ;  /* 0x0000000305167223 */ /* 0x000fce0000000100 */
[----:B------:R-:W1:Y:S01]  /*0cc0*/  F2F.F64.F32 R14, R9 ;  /* 0x00000009000e7310 */ /* 0x000e620000201800 */
[----:B------:R-:W-:Y:S01]  /*0cd0*/  UMOV UR4, 0xa0b5ed8d ;  /* 0xa0b5ed8d00047882 */ /* 0x000fe20000000000 */
[----:B------:R-:W-:-:S06]  /*0ce0*/  UMOV UR5, 0x3eb0c6f7 ;  /* 0x3eb0c6f700057882 */ /* 0x000fcc0000000000 */
[----:B------:R-:W4:Y:S01]  /*0cf0*/  F2F.F64.F32 R16, R22 ;  /* 0x0000001600107310 */ /* 0x000f220000201800 */
[----:B0-----:R-:W-:Y:S01]  /*0d00*/  FFMA R24, -R2, R7, 1 ;  /* 0x3f80000002187423 */ /* 0x001fe20000000107 */
[----:B-1----:R-:W-:Y:S01]  /*0d10*/  DADD R14, R14, UR4 ;  /* 0x000000040e0e7e29 */ /* 0x002fe20008000000 */
[----:B------:R-:W-:Y:S07]  /*0d20*/  BSSY.RECONVERGENT B0, `(.L_x_146) ;  /* 0x0000012000007945 */ /* 0x000fee0003800200 */
[----:B----4-:R-:W-:-:S06]  /*0d30*/  DSETP.GEU.AND P1, PT, R14, R16, PT ;  /* 0x000000100e00722a */ /* 0x010fcc0003f2e000 */
        /* <DEDUP_REMOVED lines=11> */
[----:B------:R-:W-:Y:S01]  /*0df0*/  IADD3 R5, PT, PT, R6, 0x1, RZ ;  /* 0x0000000106057810 */ /* 0x000fe20007ffe0ff */
[----:B0-----:R-:W-:Y:S06]  /*0e00*/  @!P0 BRA `(.L_x_147) ;  /* 0x00000000000c8947 */ /* 0x001fec0003800000 */
[----:B------:R-:W-:Y:S01]  /*0e10*/  IMAD.MOV.U32 R0, RZ, RZ, R13 ;  /* 0x000000ffff007224 */ /* 0x000fe200078e000d */
[----:B------:R-:W-:-:S07]  /*0e20*/  MOV R20, 0xe40 ;  /* 0x00000e4000147802 */ /* 0x000fce0000000f00 */
[----:B------:R-:W-:Y:S05]  /*0e30*/  CALL.REL.NOINC `($__internal_3_$__cuda_sm3x_div_rn_noftz_f32_slowpath) ;  /* 0x0000000000d87944 */ /* 0x000fea0003c00000 */
.L_x_147:
[----:B------:R-:W-:Y:S05]  /*0e40*/  BSYNC.RECONVERGENT B0 ;  /* 0x0000000000007941 */ /* 0x000fea0003800200 */
.L_x_146:
[----:B------:R-:W0:Y:S01]  /*0e50*/  F2F.F64.F32 R12, R9 ;  /* 0x00000009000c7310 */ /* 0x000e220000201800 */
[----:B------:R-:W-:Y:S01]  /*0e60*/  FFMA R0, -R4, R3, R0 ;  /* 0x0000000304007223 */ /* 0x000fe20000000100 */
[----:B------:R-:W-:Y:S01]  /*0e70*/  UMOV UR4, 0xa0b5ed8d ;  /* 0xa0b5ed8d00047882 */ /* 0x000fe20000000000 */
[----:B------:R-:W-:Y:S01]  /*0e80*/  UMOV UR5, 0x3eb0c6f7 ;  /* 0x3eb0c6f700057882 */ /* 0x000fe20000000000 */
[----:B------:R-:W-:-:S04]  /*0e90*/  IADD3 R6, PT, PT, R6, 0x2, RZ ;  /* 0x0000000206067810 */ /* 0x000fc80007ffe0ff */
[----:B------:R-:W1:Y:S01]  /*0ea0*/  F2F.F64.F32 R14, R0 ;  /* 0x00000000000e7310 */ /* 0x000e620000201800 */
[----:B0-----:R-:W-:-:S08]  /*0eb0*/  DADD R12, R12, UR4 ;  /* 0x000000040c0c7e29 */ /* 0x001fd00008000000 */
[----:B-1----:R-:W-:-:S06]  /*0ec0*/  DSETP.GEU.AND P0, PT, R12, R14, PT ;  /* 0x0000000e0c00722a */ /* 0x002fcc0003f0e000 */
[----:B------:R-:W-:Y:S02]  /*0ed0*/  FSEL R9, R0, R9, !P0 ;  /* 0x0000000900097208 */ /* 0x000fe40004000000 */
[----:B------:R-:W-:-:S07]  /*0ee0*/  SEL R10, R5, R10, !P0 ;  /* 0x0000000a050a7207 */ /* 0x000fce0004000000 */
.L_x_143:
[----:B------:R-:W-:-:S04]  /*0ef0*/  LOP3.LUT R11, R11, 0x1, RZ, 0xc0, !PT ;  /* 0x000000010b0b7812 */ /* 0x000fc800078ec0ff */
[----:B------:R-:W-:-:S13]  /*0f00*/  ISETP.NE.U32.AND P0, PT, R11, 0x1, PT ;  /* 0x000000010b00780c */ /* 0x000fda0003f05070 */
[----:B------:R-:W-:Y:S05]  /*0f10*/  @P0 BRA `(.L_x_132) ;  /* 0x0000000000840947 */ /* 0x000fea0003800000 */
[----:B------:R-:W0:Y:S01]  /*0f20*/  LDC.64 R4, c[0x0][0x388] ;  /* 0x0000e200ff047b82 */ /* 0x000e220000000a00 */
[----:B------:R-:W-:-:S07]  /*0f30*/  IMAD R19, R19, R6, R18 ;  /* 0x0000000613137224 */ /* 0x000fce00078e0212 */
[----:B------:R-:W1:Y:S01]  /*0f40*/  LDC.64 R12, c[0x0][0x390] ;  /* 0x0000e400ff0c7b82 */ /* 0x000e620000000a00 */
[----:B0-----:R-:W-:-:S06]  /*0f50*/  IMAD.WIDE R4, R19, 0x4, R4 ;  /* 0x0000000413047825 */ /* 0x001fcc00078e0204 */
[----:B------:R-:W2:Y:S01]  /*0f60*/  LDG.E R4, desc[UR6][R4.64] ;  /* 0x0000000604047981 */ /* 0x000ea2000c1e1900 */
[----:B-1----:R-:W-:-:S05]  /*0f70*/  IMAD.WIDE.U32 R12, R6, 0x4, R12 ;  /* 0x00000004060c7825 */ /* 0x002fca00078e000c */
[----:B------:R-:W3:Y:S01]  /*0f80*/  LDG.E R3, desc[UR6][R12.64] ;  /* 0x000000060c037981 */ /* 0x000ee2000c1e1900 */
[----:B------:R-:W0:Y:S01]  /*0f90*/  MUFU.RCP R15, R2 ;  /* 0x00000002000f7308 */ /* 0x000e220000001000 */
[----:B------:R-:W-:Y:S01]  /*0fa0*/  BSSY.RECONVERGENT B0, `(.L_x_148) ;  /* 0x000000f000007945 */ /* 0x000fe20003800200 */
[----:B0-----:R-:W-:-:S04]  /*0fb0*/  FFMA R0, -R2, R15, 1 ;  /* 0x3f80000002007423 */ /* 0x001fc8000000010f */
[----:B------:R-:W-:Y:S01]  /*0fc0*/  FFMA R0, R15, R0, R15 ;  /* 0x000000000f007223 */ /* 0x000fe2000000000f */
[----:B--2---:R-:W-:Y:S01]  /*0fd0*/  FMNMX R7, RZ, R4, !PT ;  /* 0x00000004ff077209 */ /* 0x004fe20007800000 */
[----:B---3--:R-:W-:-:S04]  /*0fe0*/  FMUL R8, R8, R3 ;  /* 0x0000000308087220 */ /* 0x008fc80000400000 */
[----:B------:R-:W-:-:S04]  /*0ff0*/  FADD R7, R7, R8 ;  /* 0x0000000807077221 */ /* 0x000fc80000000000 */
[----:B------:R-:W-:-:S04]  /*1000*/  FMUL R11, R7, R7 ;  /* 0x00000007070b7220 */ /* 0x000fc80000400000 */
[----:B------:R-:W0:Y:S01]  /*1010*/  FCHK P0, R11, R2 ;  /* 0x000000020b007302 */ /* 0x000e220000000000 */
[----:B------:R-:W-:-:S04]  /*1020*/  FFMA R7, R0, R11, RZ ;  /* 0x0000000b00077223 */ /* 0x000fc800000000ff */
[----:B------:R-:W-:-:S04]  /*1030*/  FFMA R4, -R2, R7, R11 ;  /* 0x0000000702047223 */ /* 0x000fc8000000010b */
[----:B------:R-:W-:Y:S01]  /*1040*/  FFMA R0, R0, R4, R7 ;  /* 0x0000000400007223 */ /* 0x000fe20000000007 */
[----:B0-----:R-:W-:Y:S06]  /*1050*/  @!P0 BRA `(.L_x_149) ;  /* 0x00000000000c8947 */ /* 0x001fec0003800000 */
[----:B------:R-:W-:Y:S01]  /*1060*/  IMAD.MOV.U32 R0, RZ, RZ, R11 ;  /* 0x000000ffff007224 */ /* 0x000fe200078e000b */
[----:B------:R-:W-:-:S07]  /*1070*/  MOV R20, 0x1090 ;  /* 0x0000109000147802 */ /* 0x000fce0000000f00 */
[----:B------:R-:W-:Y:S05]  /*1080*/  CALL.REL.NOINC `($__internal_3_$__cuda_sm3x_div_rn_noftz_f32_slowpath) ;  /* 0x0000000000447944 */ /* 0x000fea0003c00000 */
.L_x_149:
[----:B------:R-:W-:Y:S05]  /*1090*/  BSYNC.RECONVERGENT B0 ;  /* 0x0000000000007941 */ /* 0x000fea0003800200 */
.L_x_148:
[----:B------:R-:W0:Y:S01]  /*10a0*/  F2F.F64.F32 R4, R9 ;  /* 0x0000000900047310 */ /* 0x000e220000201800 */
[----:B------:R-:W-:Y:S01]  /*10b0*/  FFMA R0, -R3, R8, R0 ;  /* 0x0000000803007223 */ /* 0x000fe20000000100 */
[----:B------:R-:W-:Y:S01]  /*10c0*/  UMOV UR4, 0xa0b5ed8d ;  /* 0xa0b5ed8d00047882 */ /* 0x000fe20000000000 */
[----:B------:R-:W-:-:S05]  /*10d0*/  UMOV UR5, 0x3eb0c6f7 ;  /* 0x3eb0c6f700057882 */ /* 0x000fca0000000000 */
[----:B------:R-:W1:Y:S01]  /*10e0*/  F2F.F64.F32 R2, R0 ;  /* 0x0000000000027310 */ /* 0x000e620000201800 */
[----:B0-----:R-:W-:-:S08]  /*10f0*/  DADD R4, R4, UR4 ;  /* 0x0000000404047e29 */ /* 0x001fd00008000000 */
[----:B-1----:R-:W-:-:S06]  /*1100*/  DSETP.GEU.AND P0, PT, R4, R2, PT ;  /* 0x000000020400722a */ /* 0x002fcc0003f0e000 */
[----:B------:R-:W-:Y:S02]  /*1110*/  FSEL R9, R0, R9, !P0 ;  /* 0x0000000900097208 */ /* 0x000fe40004000000 */
[----:B------:R-:W-:-:S07]  /*1120*/  SEL R10, R6, R10, !P0 ;  /* 0x0000000a060a7207 */ /* 0x000fce0004000000 */
.L_x_132:
[----:B------:R-:W0:Y:S08]  /*1130*/  LDC.64 R2, c[0x0][0x398] ;  /* 0x0000e600ff027b82 */ /* 0x000e300000000a00 */
[----:B------:R-:W1:Y:S01]  /*1140*/  LDC.64 R4, c[0x0][0x3a8] ;  /* 0x0000ea00ff047b82 */ /* 0x000e620000000a00 */
[----:B0-----:R-:W-:-:S05]  /*1150*/  IMAD.WIDE.U32 R2, R18, 0x4, R2 ;  /* 0x0000000412027825 */ /* 0x001fca00078e0002 */
[----:B------:R-:W-:Y:S01]  /*1160*/  STG.E desc[UR6][R2.64], R9 ;  /* 0x0000000902007986 */ /* 0x000fe2000c101906 */
[----:B-1----:R-:W-:-:S05]  /*1170*/  IMAD.WIDE.U32 R18, R18, 0x4, R4 ;  /* 0x0000000412127825 */ /* 0x002fca00078e0004 */
[----:B------:R-:W-:Y:S01]  /*1180*/  STG.E desc[UR6][R18.64], R10 ;  /* 0x0000000a12007986 */ /* 0x000fe2000c101906 */
[----:B------:R-:W-:Y:S05]  /*1190*/  EXIT ;  /* 0x000000000000794d */ /* 0x000fea0003800000 */
        .weak           $__internal_3_$__cuda_sm3x_div_rn_noftz_f32_slowpath
        .type           $__internal_3_$__cuda_sm3x_div_rn_noftz_f32_slowpath,@function
        .size           $__internal_3_$__cuda_sm3x_div_rn_noftz_f32_slowpath,(.L_x_280 - $__internal_3_$__cuda_sm3x_div_rn_noftz_f32_slowpath)
$__internal_3_$__cuda_sm3x_div_rn_noftz_f32_slowpath:
        /* <DEDUP_REMOVED lines=28> */
[----:B------:R-:W-:Y:S01]  /*1360*/  ISETP.GE.AND P1, PT, R22, RZ, PT ;  /* 0x000000ff1600720c */ /* 0x000fe20003f26270 */
[----:B------:R-:W-:-:S05]  /*1370*/  VIADD R22, R23, 0xffffffff ;  /* 0xffffffff17167836 */ /* 0x000fca0000000000 */
[----:B------:R-:W-:-:S07]  /*1380*/  ISETP.GE.AND P0, PT, R22, RZ, PT ;  /* 0x000000ff1600720c */ /* 0x000fce0003f06270 */
[----:B------:R-:W-:-:S06]  /*1390*/  @!P1 FFMA R27, R2, 1.84467440737095516160e+19, RZ ;  /* 0x5f800000021b9823 */ /* 0x000fcc00000000ff */
[----:B------:R-:W-:Y:S01]  /*13a0*/  @P0 MOV R24, RZ ;  /* 0x000000ff00180202 */ /* 0x000fe20000000f00 */
[----:B------:R-:W-:Y:S01]  /*13b0*/  @!P0 FFMA R0, R0, 1.84467440737095516160e+19, RZ ;  /* 0x5f80000000008823 */ /* 0x000fe200000000ff */
[----:B------:R-:W-:-:S05]  /*13c0*/  @!P0 MOV R24, 0xffffffc0 ;  /* 0xffffffc000188802 */ /* 0x000fca0000000f00 */
[----:B------:R-:W-:-:S07]  /*13d0*/  @!P1 VIADD R24, R24, 0x40 ;  /* 0x0000004018189836 */ /* 0x000fce0000000000 */
.L_x_151:
[----:B------:R-:W-:Y:S01]  /*13e0*/  LEA R22, R21, 0xc0800000, 0x17 ;  /* 0xc080000015167811 */ /* 0x000fe200078eb8ff */
[----:B------:R-:W-:Y:S01]  /*13f0*/  BSSY.RECONVERGENT B2, `(.L_x_156) ;  /* 0x0000036000027945 */ /* 0x000fe20003800200 */
[----:B------:R-:W-:Y:S02]  /*1400*/  IADD3 R30, PT, PT, R23, -0x7f, RZ ;  /* 0xffffff81171e7810 */ /* 0x000fe40007ffe0ff */
[----:B------:R-:W-:-:S04]  /*1410*/  IADD3 R27, PT, PT, -R22, R27, RZ ;  /* 0x0000001b161b7210 */ /* 0x000fc80007ffe1ff */
[----:B------:R0:W1:Y:S02]  /*1420*/  MUFU.RCP R22, R27 ;  /* 0x0000001b00167308 */ /* 0x0000640000001000 */
[----:B0-----:R-:W-:-:S04]  /*1430*/  FADD.FTZ R27, -R27, -RZ ;  /* 0x800000ff1b1b7221 */ /* 0x001fc80000010100 */
[----:B-1----:R-:W-:-:S04]  /*1440*/  FFMA R23, R22, R27, 1 ;  /* 0x3f80000016177423 */ /* 0x002fc8000000001b */
[----:B------:R-:W-:Y:S01]  /*1450*/  FFMA R22, R22, R23, R22 ;  /* 0x0000001716167223 */ /* 0x000fe20000000016 */
[C---:B------:R-:W-:Y:S01]  /*1460*/  IMAD R23, R30.reuse, -0x800000, R0 ;  /* 0xff8000001e177824 */ /* 0x040fe200078e0200 */
[----:B------:R-:W-:-:S03]  /*1470*/  IADD3 R30, PT, PT, R30, 0x7f, -R21 ;  /* 0x0000007f1e1e7810 */ /* 0x000fc60007ffe815 */
[----:B------:R-:W-:-:S04]  /*1480*/  FFMA R21, R23, R22, RZ ;  /* 0x0000001617157223 */ /* 0x000fc800000000ff */
[----:B------:R-:W-:-:S04]  /*1490*/  FFMA R0, R27, R21, R23 ;  /* 0x000000151b007223 */ /* 0x000fc80000000017 */
[----:B------:R-:W-:-:S04]  /*14a0*/  FFMA R0, R22, R0, R21 ;  /* 0x0000000016007223 */ /* 0x000fc80000000015 */
[----:B------:R-:W-:Y:S01]  /*14b0*/  FFMA R21, R27, R0, R23 ;  /* 0x000000001b157223 */ /* 0x000fe20000000017 */
[----:B------:R-:W-:-:S03]  /*14c0*/  IMAD.IADD R27, R30, 0x1, R24 ;  /* 0x000000011e1b7824 */ /* 0x000fc600078e0218 */
[----:B------:R-:W-:-:S05]  /*14d0*/  FFMA R23, R22, R21, R0 ;  /* 0x0000001516177223 */ /* 0x000fca0000000000 */
[----:B------:R-:W-:-:S04]  /*14e0*/  SHF.R.U32.HI R24, RZ, 0x17, R23 ;  /* 0x00000017ff187819 */ /* 0x000fc80000011617 */
[----:B------:R-:W-:-:S04]  /*14f0*/  LOP3.LUT R24, R24, 0xff, RZ, 0xc0, !PT ;  /* 0x000000ff18187812 */ /* 0x000fc800078ec0ff */
[----:B------:R-:W-:-:S04]  /*1500*/  IADD3 R24, PT, PT, R24, R27, RZ ;  /* 0x0000001b18187210 */ /* 0x000fc80007ffe0ff */
        /* <DEDUP_REMOVED lines=13> */
[C---:B------:R-:W-:Y:S01]  /*15e0*/  VIADD R21, R24.reuse, 0x20 ;  /* 0x0000002018157836 */ /* 0x040fe20000000000 */
[C---:B------:R-:W-:Y:S02]  /*15f0*/  ISETP.NE.AND P2, PT, R24.reuse, RZ, PT ;  /* 0x000000ff1800720c */ /* 0x040fe40003f45270 */
[----:B------:R-:W-:Y:S02]  /*1600*/  LOP3.LUT R22, R27, 0x7fffff, RZ, 0xc0, !PT ;  /* 0x007fffff1b167812 */ /* 0x000fe400078ec0ff */
[----:B------:R-:W-:Y:S02]  /*1610*/  ISETP.NE.AND P1, PT, R24, RZ, PT ;  /* 0x000000ff1800720c */ /* 0x000fe40003f25270 */
[----:B------:R-:W-:-:S02]  /*1620*/  LOP3.LUT R22, R22, 0x800000, RZ, 0xfc, !PT ;  /* 0x0080000016167812 */ /* 0x000fc400078efcff */
[----:B------:R-:W-:Y:S02]  /*1630*/  IADD3 R24, PT, PT, -R24, RZ, RZ ;  /* 0x000000ff18187210 */ /* 0x000fe40007ffe1ff */
[----:B------:R-:W-:Y:S02]  /*1640*/  SHF.L.U32 R21, R22, R21, RZ ;  /* 0x0000001516157219 */ /* 0x000fe400000006ff */
[----:B------:R-:W-:Y:S02]  /*1650*/  FSETP.NEU.FTZ.AND P0, PT, R30, R0, PT ;  /* 0x000000001e00720b */ /* 0x000fe40003f1d000 */
[----:B------:R-:W-:Y:S02]  /*1660*/  SEL R24, R24, RZ, P2 ;  /* 0x000000ff18187207 */ /* 0x000fe40001000000 */
[----:B------:R-:W-:Y:S02]  /*1670*/  ISETP.NE.AND P1, PT, R21, RZ, P1 ;  /* 0x000000ff1500720c */ /* 0x000fe40000f25270 */
[----:B------:R-:W-:-:S02]  /*1680*/  SHF.R.U32.HI R22, RZ, R24, R22 ;  /* 0x00000018ff167219 */ /* 0x000fc40000011616 */
[----:B------:R-:W-:Y:S02]  /*1690*/  PLOP3.LUT P0, PT, P0, P1, PT, 0xf8, 0x8f ;  /* 0x00000000008f781c */ /* 0x000fe40000703f70 */
[----:B------:R-:W-:Y:S02]  /*16a0*/  SHF.R.U32.HI R21, RZ, 0x1, R22 ;  /* 0x00000001ff157819 */ /* 0x000fe40000011616 */
[----:B------:R-:W-:-:S04]  /*16b0*/  SEL R0, RZ, 0x1, !P0 ;  /* 0x00000001ff007807 */ /* 0x000fc80004000000 */
[----:B------:R-:W-:-:S04]  /*16c0*/  LOP3.LUT R0, R0, 0x1, R21, 0xf8, !PT ;  /* 0x0000000100007812 */ /* 0x000fc800078ef815 */
[----:B------:R-:W-:-:S04]  /*16d0*/  LOP3.LUT R0, R0, R22, RZ, 0xc0, !PT ;  /* 0x0000001600007212 */ /* 0x000fc800078ec0ff */
[----:B------:R-:W-:-:S04]  /*16e0*/  IADD3 R0, PT, PT, R21, R0, RZ ;  /* 0x0000000015007210 */ /* 0x000fc80007ffe0ff */
[----:B------:R-:W-:Y:S01]  /*16f0*/  LOP3.LUT R23, R0, R23, RZ, 0xfc, !PT ;  /* 0x0000001700177212 */ /* 0x000fe200078efcff */
[----:B------:R-:W-:Y:S06]  /*1700*/  BRA `(.L_x_159) ;  /* 0x0000000000107947 */ /* 0x000fec0003800000 */
.L_x_158:
[----:B------:R-:W-:-:S04]  /*1710*/  LOP3.LUT R23, R23, 0x80000000, RZ, 0xc0, !PT ;  /* 0x8000000017177812 */ /* 0x000fc800078ec0ff */
[----:B------:R-:W-:Y:S01]  /*1720*/  LOP3.LUT R23, R23, 0x7f800000, RZ, 0xfc, !PT ;  /* 0x7f80000017177812 */ /* 0x000fe200078efcff */
[----:B------:R-:W-:Y:S06]  /*1730*/  BRA `(.L_x_159) ;  /* 0x0000000000047947 */ /* 0x000fec0003800000 */
.L_x_157:
[----:B------:R-:W-:-:S07]  /*1740*/  IMAD R23, R27, 0x800000, R23 ;  /* 0x008000001b177824 */ /* 0x000fce00078e0217 */
.L_x_159:
[----:B------:R-:W-:Y:S05]  /*1750*/  BSYNC.RECONVERGENT B2 ;  /* 0x0000000000027941 */ /* 0x000fea0003800200 */
.L_x_156:
[----:B------:R-:W-:Y:S01]  /*1760*/  MOV R0, R23 ;  /* 0x0000001700007202 */ /* 0x000fe20000000f00 */
[----:B------:R-:W-:Y:S06]  /*1770*/  BRA `(.L_x_160) ;  /* 0x0000000000207947 */ /* 0x000fec0003800000 */
.L_x_155:
[----:B------:R-:W-:-:S04]  /*1780*/  LOP3.LUT R0, R27, 0x80000000, R0, 0x48, !PT ;  /* 0x800000001b007812 */ /* 0x000fc800078e4800 */
[----:B------:R-:W-:Y:S01]  /*1790*/  LOP3.LUT R0, R0, 0x7f800000, RZ, 0xfc, !PT ;  /* 0x7f80000000007812 */ /* 0x000fe200078efcff */
[----:B------:R-:W-:Y:S06]  /*17a0*/  BRA `(.L_x_160) ;  /* 0x0000000000147947 */ /* 0x000fec0003800000 */
.L_x_154:
[----:B------:R-:W-:Y:S01]  /*17b0*/  LOP3.LUT R0, R27, 0x80000000, R0, 0x48, !PT ;  /* 0x800000001b007812 */ /* 0x000fe200078e4800 */
[----:B------:R-:W-:Y:S06]  /*17c0*/  BRA `(.L_x_160) ;  /* 0x00000000000c7947 */ /* 0x000fec0003800000 */
.L_x_153:
[----:B------:R-:W0:Y:S01]  /*17d0*/  MUFU.RSQ R0, -QNAN ;  /* 0xffc0000000007908 */ /* 0x000e220000001400 */
[----:B------:R-:W-:Y:S05]  /*17e0*/  BRA `(.L_x_160) ;  /* 0x0000000000047947 */ /* 0x000fea0003800000 */
.L_x_152:
[----:B------:R-:W-:-:S07]  /*17f0*/  FADD.FTZ R0, R0, R2 ;  /* 0x0000000200007221 */ /* 0x000fce0000010000 */
.L_x_160:
[----:B------:R-:W-:Y:S05]  /*1800*/  BSYNC.RECONVERGENT B1 ;  /* 0x0000000000017941 */ /* 0x000fea0003800200 */
.L_x_150:
[----:B------:R-:W-:-:S04]  /*1810*/  HFMA2 R21, -RZ, RZ, 0, 0 ;  /* 0x00000000ff157431 */ /* 0x000fc800000001ff */
[----:B0-----:R-:W-:Y:S05]  /*1820*/  RET.REL.NODEC R20 `(_Z16bestFilterUpdatePKdPKfS2_PfS3_PiPKiS6_S6_) ;  /* 0xffffffe414f47950 */ /* 0x001fea0003c3ffff */
.L_x_161:
        /* <DEDUP_REMOVED lines=13> */
.L_x_280:


//--------------------- .text._Z10bestFilterPKdPKfS2_PfS3_Pi --------------------------
	.section	.text._Z10bestFilterPKdPKfS2_PfS3_Pi,"ax",@progbits
	.align	128
        .global         _Z10bestFilterPKdPKfS2_PfS3_Pi
        .type           _Z10bestFilterPKdPKfS2_PfS3_Pi,@function
        .size           _Z10bestFilterPKdPKfS2_PfS3_Pi,(.L_x_281 - _Z10bestFilterPKdPKfS2_PfS3_Pi)
        .other          _Z10bestFilterPKdPKfS2_PfS3_Pi,@"STO_CUDA_ENTRY STV_DEFAULT"
_Z10bestFilterPKdPKfS2_PfS3_Pi:
.text._Z10bestFilterPKdPKfS2_PfS3_Pi:
[----:B------:R-:W-:Y:S08]  /*0000*/  LDC R1, c[0x0][0x37c] ;  /* 0x0000df00ff017b82 */ /* 0x000ff00000000800 */
[----:B------:R-:W0:Y:S01]  /*0010*/  LDC.64 R4, c[0x0][0x380] ;  /* 0x0000e000ff047b82 */ /* 0x000e220000000a00 */
[----:B------:R-:W0:Y:S02]  /*0020*/  LDCU.64 UR6, c[0x0][0x358] ;  /* 0x00006b00ff0677ac */ /* 0x000e240008000a00 */
[----:B0-----:R-:W2:Y:S04]  /*0030*/  LDG.E.64 R12, desc[UR6][R4.64] ;  /* 0x00000006040c7981 */ /* 0x001ea8000c1e1b00 */
[----:B------:R-:W3:Y:S01]  /*0040*/  LDG.E.64 R2, desc[UR6][R4.64+0x20] ;  /* 0x0000200604027981 */ /* 0x000ee2000c1e1b00 */
[----:B------:R-:W0:Y:S01]  /*0050*/  S2UR UR4, SR_CTAID.X ;  /* 0x00000000000479c3 */ /* 0x000e220000002500 */
[----:B------:R-:W0:Y:S07]  /*0060*/  S2R R7, SR_TID.X ;  /* 0x0000000000077919 */ /* 0x000e2e0000002100 */
[----:B------:R-:W0:Y:S02]  /*0070*/  LDC R6, c[0x0][0x360] ;  /* 0x0000d800ff067b82 */ /* 0x000e240000000800 */
[----:B0-----:R-:W-:Y:S01]  /*0080*/  IMAD R7, R6, UR4, R7 ;  /* 0x0000000406077c24 */ /* 0x001fe2000f8e0207 */
[----:B--2---:R-:W-:Y:S08]  /*0090*/  F2I.F64.TRUNC R12, R12 ;  /* 0x0000000c000c7311 */ /* 0x004ff0000030d100 */
[----:B---3--:R-:W0:Y:S02]  /*00a0*/  F2I.F64.TRUNC R3, R2 ;  /* 0x0000000200037311 */ /* 0x008e24000030d100 */
[----:B0-----:R-:W-:-:S04]  /*00b0*/  IADD3 R10, PT, PT, R12, -R3, RZ ;  /* 0x800000030c0a7210 */ /* 0x001fc80007ffe0ff */
[----:B------:R-:W-:-:S13]  /*00c0*/  ISETP.GE.AND P0, PT, R7, R10, PT ;  /* 0x0000000a0700720c */ /* 0x000fda0003f06270 */
[----:B------:R-:W-:Y:S05]  /*00d0*/  @P0 EXIT ;  /* 0x000000000000094d */ /* 0x000fea0003800000 */
[----:B------:R-:W2:Y:S04]  /*00e0*/  LDG.E.64 R14, desc[UR6][R4.64+0x38] ;  /* 0x00003806040e7981 */ /* 0x000ea8000c1e1b00 */
[----:B------:R-:W3:Y:S01]  /*00f0*/  LDG.E.64 R16, desc[UR6][R4.64+0x8] ;  /* 0x0000080604107981 */ /* 0x000ee2000c1e1b00 */
[----:B------:R-:W0:Y:S01]  /*0100*/  LDCU UR4, c[0x0][0x370] ;  /* 0x00006e00ff0477ac */ /* 0x000e220008000800 */
[----:B------:R-:W-:Y:S02]  /*0110*/  IMAD.MOV.U32 R28, RZ, RZ, RZ ;  /* 0x000000ffff1c7224 */ /* 0x000fe400078e00ff */
[----:B0-----:R-:W-:Y:S01]  /*0120*/  IMAD R6, R6, UR4, RZ ;  /* 0x0000000406067c24 */ /* 0x001fe2000f8e02ff */
[----:B--2---:R-:W0:Y:S08]  /*0130*/  F2F.F32.F64 R9, R14 ;  /* 0x0000000e00097310 */ /* 0x004e300000301000 */
[----:B---3--:R1:W2:Y:S01]  /*0140*/  F2I.F64.TRUNC R8, R16 ;  /* 0x0000001000087311 */ /* 0x0082a2000030d100 */
[----:B0-----:R-:W-:-:S07]  /*0150*/  FADD R3, R9, 1 ;  /* 0x3f80000009037421 */ /* 0x001fce0000000000 */
.L_x_180:
[----:B--2---:R-:W-:Y:S01]  /*0160*/  ISETP.GE.AND P0, PT, R8, 0x1, PT ;  /* 0x000000010800780c */ /* 0x004fe20003f06270 */
[----:B------:R-:W-:Y:S02]  /*0170*/  HFMA2 R2, -RZ, RZ, 0, 0 ;  /* 0x00000000ff027431 */ /* 0x000fe400000001ff */
[----:B------:R-:W-:-:S10]  /*0180*/  IMAD.MOV.U32 R25, RZ, RZ, RZ ;  /* 0x000000ffff197224 */ /* 0x000fd400078e00ff */
[----:B------:R-:W-:Y:S05]  /*0190*/  @!P0 BRA `(.L_x_162) ;  /* 0x00000010004c8947 */ /* 0x000fea0003800000 */
[----:B------:R-:W-:Y:S01]  /*01a0*/  ISETP.GE.U32.AND P0, PT, R8, 0x4, PT ;  /* 0x000000040800780c */ /* 0x000fe20003f06070 */
[----:B-1----:R-:W-:Y:S01]  /*01b0*/  IMAD.MOV.U32 R17, RZ, RZ, RZ ;  /* 0x000000ffff117224 */ /* 0x002fe200078e00ff */
[----:B------:R-:W-:Y:S02]  /*01c0*/  MOV R25, RZ ;  /* 0x000000ff00197202 */ /* 0x000fe40000000f00 */
[----:B------:R-:W-:-:S09]  /*01d0*/  MOV R2, RZ ;  /* 0x000000ff00027202 */ /* 0x000fd20000000f00 */
[----:B------:R-:W-:Y:S05]  /*01e0*/  @!P0 BRA `(.L_x_163) ;  /* 0x00000008005c8947 */ /* 0x000fea0003800000 */
[----:B------:R-:W0:Y:S01]  /*01f0*/  LDCU.64 UR4, c[0x0][0x390] ;  /* 0x00007200ff0477ac */ /* 0x000e220008000a00 */
[----:B------:R-:W1:Y:S01]  /*0200*/  LDC.64 R18, c[0x0][0x388] ;  /* 0x0000e200ff127b82 */ /* 0x000e620000000a00 */
[----:B------:R-:W-:Y:S01]  /*0210*/  IMAD.MOV.U32 R25, RZ, RZ, RZ ;  /* 0x000000ffff197224 */ /* 0x000fe200078e00ff */
[----:B------:R-:W-:Y:S01]  /*0220*/  MOV R5, RZ ;  /* 0x000000ff00057202 */ /* 0x000fe20000000f00 */
[----:B------:R-:W-:Y:S01]  /*0230*/  IMAD.MOV.U32 R4, RZ, RZ, R7 ;  /* 0x000000ffff047224 */ /* 0x000fe200078e0007 */
[----:B0-----:R-:W-:-:S04]  /*0240*/  UIADD3 UR4, UP0, UPT, UR4, 0x8, URZ ;  /* 0x0000000804047890 */ /* 0x001fc8000ff1e0ff */
[----:B------:R-:W-:Y:S02]  /*0250*/  UIADD3.X UR5, UPT, UPT, URZ, UR5, URZ, UP0, !UPT ;  /* 0x00000005ff057290 */ /* 0x000fe400087fe4ff */
[----:B------:R-:W-:-:S04]  /*0260*/  MOV R16, UR4 ;  /* 0x0000000400107c02 */ /* 0x000fc80008000f00 */
[----:B------:R-:W-:-:S07]  /*0270*/  IMAD.U32 R17, RZ, RZ, UR5 ;  /* 0x00000005ff117e24 */ /* 0x000fce000f8e00ff */
.L_x_172:
        /* <DEDUP_REMOVED lines=17> */
[----:B------:R-:W-:Y:S05]  /*0390*/  CALL.REL.NOINC `($__internal_4_$__cuda_sm3x_div_rn_noftz_f32_slowpath) ;  /* 0x0000001000047944 */ /* 0x000fea0003c00000 */
[----:B------:R-:W-:-:S07]  /*03a0*/  MOV R11, R0 ;  /* 0x00000000000b7202 */ /* 0x000fce0000000f00 */
.L_x_165:
[----:B------:R-:W-:Y:S05]  /*03b0*/  BSYNC.RECONVERGENT B0 ;  /* 0x0000000000007941 */ /* 0x000fea0003800200 */
.L_x_164:
        /* <DEDUP_REMOVED lines=8> */
[----:B0-----:R-:W-:-:S08]  /*0440*/  DADD R14, R14, UR4 ;  /* 0x000000040e0e7e29 */ /* 0x001fd00008000000 */
[----:B-1----:R-:W-:Y:S02]  /*0450*/  DSETP.GEU.AND P1, PT, R14, R22, PT ;  /* 0x000000160e00722a */ /* 0x002fe40003f2e000 */
[----:B------:R-:W0:Y:S08]  /*0460*/  F2F.F64.F32 R14, R25 ;  /* 0x00000019000e7310 */ /* 0x000e300000201800 */
[----:B------:R-:W1:Y:S01]  /*0470*/  MUFU.RCP R24, R3 ;  /* 0x0000000300187308 */ /* 0x000e620000001000 */
[----:B0-----:R-:W-:-:S08]  /*0480*/  DADD R14, R14, UR4 ;  /* 0x000000040e0e7e29 */ /* 0x001fd00008000000 */
[----:B------:R-:W-:Y:S01]  /*0490*/  DSETP.GEU.AND P2, PT, R14, R22, PT ;  /* 0x000000160e00722a */ /* 0x000fe20003f4e000 */
[----:B-1----:R-:W-:Y:S01]  /*04a0*/  FFMA R15, -R3, R24, 1 ;  /* 0x3f800000030f7423 */ /* 0x002fe20000000118 */
[----:B------:R-:W-:Y:S01]  /*04b0*/  BSSY.RECONVERGENT B0, `(.L_x_166) ;  /* 0x0000011000007945 */ /* 0x000fe20003800200 */
[----:B--2---:R-:W-:Y:S01]  /*04c0*/  FMUL R27, R9, R26 ;  /* 0x0000001a091b7220 */ /* 0x004fe20000400000 */
[----:B---3--:R-:W-:-:S05]  /*04d0*/  FMNMX R0, RZ, R0, !PT ;  /* 0x00000000ff007209 */ /* 0x008fca0007800000 */
[----:B------:R-:W-:-:S04]  /*04e0*/  FADD R13, R0, R27 ;  /* 0x0000001b000d7221 */ /* 0x000fc80000000000 */
[----:B------:R-:W-:-:S04]  /*04f0*/  FMUL R14, R13, R13 ;  /* 0x0000000d0d0e7220 */ /* 0x000fc80000400000 */
[----:B------:R-:W0:Y:S01]  /*0500*/  FCHK P0, R14, R3 ;  /* 0x000000030e007302 */ /* 0x000e220000000000 */
[----:B------:R-:W-:Y:S01]  /*0510*/  FFMA R0, R24, R15, R24 ;  /* 0x0000000f18007223 */ /* 0x000fe20000000018 */
[----:B------:R-:W-:-:S03]  /*0520*/  FSEL R24, R11, R2, !P1 ;  /* 0x000000020b187208 */ /* 0x000fc60004800000 */
[----:B------:R-:W-:Y:S01]  /*0530*/  FFMA R13, R0, R14, RZ ;  /* 0x0000000e000d7223 */ /* 0x000fe200000000ff */
[----:B------:R-:W-:-:S03]  /*0540*/  @P1 FSEL R2, R11, R25, !P2 ;  /* 0x000000190b021208 */ /* 0x000fc60005000000 */
[----:B------:R-:W-:Y:S01]  /*0550*/  FFMA R11, -R3, R13, R14 ;  /* 0x0000000d030b7223 */ /* 0x000fe2000000010e */
[----:B------:R-:W-:-:S03]  /*0560*/  SEL R25, R5, R28, !P1 ;  /* 0x0000001c05197207 */ /* 0x000fc60004800000 */
[----:B------:R-:W-:Y:S01]  /*0570*/  FFMA R0, R0, R11, R13 ;  /* 0x0000000b00007223 */ /* 0x000fe2000000000d */
[----:B0-----:R-:W-:Y:S06]  /*0580*/  @!P0 BRA `(.L_x_167) ;  /* 0x00000000000c8947 */ /* 0x001fec0003800000 */
[----:B------:R-:W-:Y:S01]  /*0590*/  IMAD.MOV.U32 R0, RZ, RZ, R14 ;  /* 0x000000ffff007224 */ /* 0x000fe200078e000e */
[----:B------:R-:W-:-:S07]  /*05a0*/  MOV R14, 0x5c0 ;  /* 0x000005c0000e7802 */ /* 0x000fce0000000f00 */
[----:B------:R-:W-:Y:S05]  /*05b0*/  CALL.REL.NOINC `($__internal_4_$__cuda_sm3x_div_rn_noftz_f32_slowpath) ;  /* 0x0000000c007c7944 */ /* 0x000fea0003c00000 */
.L_x_167:
[----:B------:R-:W-:Y:S05]  /*05c0*/  BSYNC.RECONVERGENT B0 ;  /* 0x0000000000007941 */ /* 0x000fea0003800200 */
.L_x_166:
        /* <DEDUP_REMOVED lines=16> */
[----:B------:R-:W-:Y:S01]  /*06d0*/  @!P1 IADD3 R25, PT, PT, R5, 0x1, RZ ;  /* 0x0000000105199810 */ /* 0x000fe20007ffe0ff */
        /* <DEDUP_REMOVED lines=9> */
[----:B------:R-:W-:-:S04]  /*0770*/  FFMA R2, -R3, R13, R14 ;  /* 0x0000000d03027223 */ /* 0x000fc8000000010e */
[----:B------:R-:W-:Y:S01]  /*0780*/  FFMA R0, R0, R2, R13 ;  /* 0x0000000200007223 */ /* 0x000fe2000000000d */
[----:B0-----:R-:W-:Y:S06]  /*0790*/  @!P0 BRA `(.L_x_169) ;  /* 0x00000000000c8947 */ /* 0x001fec0003800000 */
[----:B------:R-:W-:Y:S01]  /*07a0*/  IMAD.MOV.U32 R0, RZ, RZ, R14 ;  /* 0x000000ffff007224 */ /* 0x000fe200078e000e */
[----:B------:R-:W-:-:S07]  /*07b0*/  MOV R14, 0x7d0 ;  /* 0x000007d0000e7802 */ /* 0x000fce0000000f00 */
[----:B------:R-:W-:Y:S05]  /*07c0*/  CALL.REL.NOINC `($__internal_4_$__cuda_sm3x_div_rn_noftz_f32_slowpath) ;  /* 0x0000000800f87944 */ /* 0x000fea0003c00000 */
.L_x_169:
[----:B------:R-:W-:Y:S05]  /*07d0*/  BSYNC.RECONVERGENT B0 ;  /* 0x0000000000007941 */ /* 0x000fea0003800200 */
.L_x_168:
        /* <DEDUP_REMOVED lines=10> */
[----:B-1----:R-:W-:-:S07]  /*0880*/  DSETP.GEU.AND P1, PT, R20, R22, PT ;  /* 0x000000161400722a */ /* 0x002fce0003f2e000 */
[----:B------:R-:W1:Y:S01]  /*0890*/  F2F.F64.F32 R14, R24 ;  /* 0x00000018000e7310 */ /* 0x000e620000201800 */
[----:B0-----:R-:W-:Y:S01]  /*08a0*/  FFMA R13, -R3, R32, 1 ;  /* 0x3f800000030d7423 */ /* 0x001fe20000000120 */
[----:B-1----:R-:W-:Y:S01]  /*08b0*/  DADD R14, R14, UR4 ;  /* 0x000000040e0e7e29 */ /* 0x002fe20008000000 */
[----:B------:R-:W-:Y:S01]  /*08c0*/  BSSY.RECONVERGENT B0, `(.L_x_170) ;  /* 0x0000012000007945 */ /* 0x000fe20003800200 */
[----:B------:R-:W-:-:S06]  /*08d0*/  FSEL R20, R27, R26, !P1 ;  /* 0x0000001a1b147208 */ /* 0x000fcc0004800000 */
[----:B------:R-:W-:Y:S01]  /*08e0*/  DSETP.GEU.AND P2, PT, R14, R22, PT ;  /* 0x000000160e00722a */ /* 0x000fe20003f4e000 */
[----:B------:R-:W-:-:S05]  /*08f0*/  @!P1 IADD3 R25, PT, PT, R5, 0x2, RZ ;  /* 0x0000000205199810 */ /* 0x000fca0007ffe0ff */
[----:B------:R-:W-:Y:S01]  /*0900*/  @P1 FSEL R26, R27, R24, !P2 ;  /* 0x000000181b1a1208 */ /* 0x000fe20005000000 */
        /* <DEDUP_REMOVED lines=12> */
[----:B------:R-:W-:Y:S05]  /*09d0*/  CALL.REL.NOINC `($__internal_4_$__cuda_sm3x_div_rn_noftz_f32_slowpath) ;  /* 0x0000000800747944 */ /* 0x000fea0003c00000 */
.L_x_171:
[----:B------:R-:W-:Y:S05]  /*09e0*/  BSYNC.RECONVERGENT B0 ;  /* 0x0000000000007941 */ /* 0x000fea0003800200 */
.L_x_170:
[----:B------:R-:W0:Y:S01]  /*09f0*/  F2F.F64.F32 R14, R20 ;  /* 0x00000014000e7310 */ /* 0x000e220000201800 */
[----:B------:R-:W-:Y:S01]  /*0a00*/  FFMA R21, -R2, R21, R0 ;  /* 0x0000001502157223 */ /* 0x000fe20000000100 */
[----:B------:R-:W-:Y:S01]  /*0a10*/  UMOV UR4, 0xa0b5ed8d ;  /* 0xa0b5ed8d00047882 */ /* 0x000fe20000000000 */
[----:B------:R-:W-:Y:S01]  /*0a20*/  UMOV UR5, 0x3eb0c6f7 ;  /* 0x3eb0c6f700057882 */ /* 0x000fe20000000000 */
[----:B------:R-:W-:Y:S01]  /*0a30*/  LOP3.LUT R0, R8, 0x7ffffffc, RZ, 0xc0, !PT ;  /* 0x7ffffffc08007812 */ /* 0x000fe200078ec0ff */
[----:B------:R-:W-:Y:S01]  /*0a40*/  IMAD R4, R12, 0x4, R4 ;  /* 0x000000040c047824 */ /* 0x000fe200078e0204 */
[----:B------:R-:W-:Y:S02]  /*0a50*/  IADD3 R16, P3, PT, R16, 0x10, RZ ;  /* 0x0000001010107810 */ /* 0x000fe40007f7e0ff */
[----:B------:R-:W1:Y:S02]  /*0a60*/  F2F.F64.F32 R22, R21 ;  /* 0x0000001500167310 */ /* 0x000e640000201800 */
[----:B------:R-:W-:Y:S01]  /*0a70*/  IADD3.X R17, PT, PT, RZ, R17, RZ, P3, !PT ;  /* 0x00000011ff117210 */ /* 0x000fe20001ffe4ff */
[----:B0-----:R-:W-:-:S05]  /*0a80*/  DADD R14, R14, UR4 ;  /* 0x000000040e0e7e29 */ /* 0x001fca0008000000 */
[----:B------:R-:W0:Y:S03]  /*0a90*/  F2F.F64.F32 R28, R26 ;  /* 0x0000001a001c7310 */ /* 0x000e260000201800 */
[----:B-1----:R-:W-:-:S06]  /*0aa0*/  DSETP.GEU.AND P0, PT, R14, R22, PT ;  /* 0x000000160e00722a */ /* 0x002fcc0003f0e000 */
[----:B------:R-:W-:Y:S01]  /*0ab0*/  FSEL R2, R21, R20, !P0 ;  /* 0x0000001415027208 */ /* 0x000fe20004000000 */
[----:B0-----:R-:W-:-:S07]  /*0ac0*/  DADD R28, R28, UR4 ;  /* 0x000000041c1c7e29 */ /* 0x001fce0008000000 */
[C---:B------:R-:W-:Y:S01]  /*0ad0*/  @!P0 IADD3 R25, PT, PT, R5.reuse, 0x3, RZ ;  /* 0x0000000305198810 */ /* 0x040fe20007ffe0ff */
[----:B------:R-:W-:Y:S01]  /*0ae0*/  VIADD R5, R5, 0x4 ;  /* 0x0000000405057836 */ /* 0x000fe20000000000 */
[----:B------:R-:W-:Y:S02]  /*0af0*/  DSETP.GEU.AND P1, PT, R28, R22, PT ;  /* 0x000000161c00722a */ /* 0x000fe40003f2e000 */
[----:B------:R-:W-:Y:S02]  /*0b00*/  MOV R28, R25 ;  /* 0x00000019001c7202 */ /* 0x000fe40000000f00 */
[----:B------:R-:W-:Y:S02]  /*0b10*/  ISETP.NE.AND P2, PT, R5, R0, PT ;  /* 0x000000000500720c */ /* 0x000fe40003f45270 */
[----:B------:R-:W-:-:S05]  /*0b20*/  @P0 FSEL R20, R21, R26, !P1 ;  /* 0x0000001a15140208 */ /* 0x000fca0004800000 */
[----:B------:R-:W-:-:S06]  /*0b30*/  IMAD.MOV.U32 R25, RZ, RZ, R20 ;  /* 0x000000ffff197224 */ /* 0x000fcc00078e0014 */
[----:B------:R-:W-:Y:S05]  /*0b40*/  @P2 BRA `(.L_x_172) ;  /* 0xfffffff400cc2947 */ /* 0x000fea000383ffff */
[----:B------:R-:W-:-:S07]  /*0b50*/  MOV R17, R0 ;  /* 0x0000000000117202 */ /* 0x000fce0000000f00 */
.L_x_163:
[----:B------:R-:W-:-:S13]  /*0b60*/  LOP3.LUT P0, R0, R8, 0x3, RZ, 0xc0, !PT ;  /* 0x0000000308007812 */ /* 0x000fda000780c0ff */
        /* <DEDUP_REMOVED lines=26> */
.L_x_175:
[----:B------:R-:W-:Y:S05]  /*0d10*/  BSYNC.RECONVERGENT B0 ;  /* 0x0000000000007941 */ /* 0x000fea0003800200 */
.L_x_174:
[----:B------:R-:W-:Y:S01]  /*0d20*/  IMAD.WIDE R26, R12, 0x4, R20 ;  /* 0x000000040c1a7825 */ /* 0x000fe200078e0214 */
[----:B------:R0:W2:Y:S05]  /*0d30*/  LDG.E R5, desc[UR6][R18.64+0x4] ;  /* 0x0000040612057981 */ /* 0x0000aa000c1e1900 */
[----:B------:R-:W3:Y:S01]  /*0d40*/  LDG.E R26, desc[UR6][R26.64] ;  /* 0x000000061a1a7981 */ /* 0x000ee2000c1e1900 */
[----:B------:R-:W1:Y:S01]  /*0d50*/  MUFU.RCP R24, R3 ;  /* 0x0000000300187308 */ /* 0x000e620000001000 */
[----:B------:R-:W-:-:S07]  /*0d60*/  FFMA R16, -R16, R4, R0 ;  /* 0x0000000410107223 */ /* 0x000fce0000000100 */
[----:B------:R-:W4:Y:S08]  /*0d70*/  F2F.F64.F32 R22, R25 ;  /* 0x0000001900167310 */ /* 0x000f300000201800 */
[----:B------:R-:W5:Y:S01]  /*0d80*/  F2F.F64.F32 R14, R2 ;  /* 0x00000002000e7310 */ /* 0x000f620000201800 */
[----:B-1----:R-:W-:Y:S01]  /*0d90*/  FFMA R13, -R3, R24, 1 ;  /* 0x3f800000030d7423 */ /* 0x002fe20000000118 */
[----:B------:R-:W-:Y:S01]  /*0da0*/  UMOV UR4, 0xa0b5ed8d ;  /* 0xa0b5ed8d00047882 */ /* 0x000fe20000000000 */
[----:B------:R-:W-:-:S02]  /*0db0*/  UMOV UR5, 0x3eb0c6f7 ;  /* 0x3eb0c6f700057882 */ /* 0x000fc40000000000 */
[----:B------:R-:W-:-:S03]  /*0dc0*/  FFMA R0, R24, R13, R24 ;  /* 0x0000000d18007223 */ /* 0x000fc60000000018 */
[----:B------:R-:W1:Y:S01]  /*0dd0*/  F2F.F64.F32 R20, R16 ;  /* 0x0000001000147310 */ /* 0x000e620000201800 */
[----:B----4-:R-:W-:Y:S02]  /*0de0*/  DADD R22, R22, UR4 ;  /* 0x0000000416167e29 */ /* 0x010fe40008000000 */
[----:B-----5:R-:W-:Y:S01]  /*0df0*/  DADD R14, R14, UR4 ;  /* 0x000000040e0e7e29 */ /* 0x020fe20008000000 */
[----:B------:R-:W-:Y:S05]  /*0e00*/  BSSY.RECONVERGENT B0, `(.L_x_176) ;  /* 0x0000014000007945 */ /* 0x000fea0003800200 */
[--C-:B-1----:R-:W-:Y:S02]  /*0e10*/  DSETP.GEU.AND P2, PT, R22, R20.reuse, PT ;  /* 0x000000141600722a */ /* 0x102fe40003f4e000 */
[----:B------:R-:W-:-:S06]  /*0e20*/  DSETP.GEU.AND P1, PT, R14, R20, PT ;  /* 0x000000140e00722a */ /* 0x000fcc0003f2e000 */
[----:B0-----:R-:W-:Y:S01]  /*0e30*/  SEL R19, R17, R28, !P1 ;  /* 0x0000001c11137207 */ /* 0x001fe20004800000 */
[----:B--2---:R-:W-:Y:S01]  /*0e40*/  FMUL R4, R9, R5 ;  /* 0x0000000509047220 */ /* 0x004fe20000400000 */
[----:B---3--:R-:W-:-:S05]  /*0e50*/  FMNMX R11, RZ, R26, !PT ;  /* 0x0000001aff0b7209 */ /* 0x008fca0007800000 */
[----:B------:R-:W-:-:S04]  /*0e60*/  FADD R11, R11, R4 ;  /* 0x000000040b0b7221 */ /* 0x000fc80000000000 */
[----:B------:R-:W-:-:S04]  /*0e70*/  FMUL R24, R11, R11 ;  /* 0x0000000b0b187220 */ /* 0x000fc80000400000 */
[----:B------:R-:W0:Y:S01]  /*0e80*/  FCHK P0, R24, R3 ;  /* 0x0000000318007302 */ /* 0x000e220000000000 */
[----:B------:R-:W-:Y:S01]  /*0e90*/  FFMA R13, R0, R24, RZ ;  /* 0x00000018000d7223 */ /* 0x000fe200000000ff */
[----:B------:R-:W-:-:S03]  /*0ea0*/  FSEL R11, R16, R25, !P2 ;  /* 0x00000019100b7208 */ /* 0x000fc60005000000 */
[----:B------:R-:W-:Y:S01]  /*0eb0*/  FFMA R14, -R3, R13, R24 ;  /* 0x0000000d030e7223 */ /* 0x000fe20000000118 */
[----:B------:R-:W-:Y:S02]  /*0ec0*/  FSEL R25, R16, R2, !P1 ;  /* 0x0000000210197208 */ /* 0x000fe40004800000 */
[----:B------:R-:W-:Y:S01]  /*0ed0*/  FSEL R18, R2, R11, !P1 ;  /* 0x0000000b02127208 */ /* 0x000fe20004800000 */
[----:B------:R-:W-:Y:S01]  /*0ee0*/  FFMA R0, R0, R14, R13 ;  /* 0x0000000e00007223 */ /* 0x000fe2000000000d */
[----:B------:R-:W-:Y:S01]  /*0ef0*/  IADD3 R16, PT, PT, R17, 0x1, RZ ;  /* 0x0000000111107810 */ /* 0x000fe20007ffe0ff */
[----:B0-----:R-:W-:Y:S06]  /*0f00*/  @!P0 BRA `(.L_x_177) ;  /* 0x00000000000c8947 */ /* 0x001fec0003800000 */
[----:B------:R-:W-:Y:S01]  /*0f10*/  IMAD.MOV.U32 R0, RZ, RZ, R24 ;  /* 0x000000ffff007224 */ /* 0x000fe200078e0018 */
[----:B------:R-:W-:-:S07]  /*0f20*/  MOV R14, 0xf40 ;  /* 0x00000f40000e7802 */ /* 0x000fce0000000f00 */
[----:B------:R-:W-:Y:S05]  /*0f30*/  CALL.REL.NOINC `($__internal_4_$__cuda_sm3x_div_rn_noftz_f32_slowpath) ;  /* 0x00000004001c7944 */ /* 0x000fea0003c00000 */
.L_x_177:
[----:B------:R-:W-:Y:S05]  /*0f40*/  BSYNC.RECONVERGENT B0 ;  /* 0x0000000000007941 */ /* 0x000fea0003800200 */
.L_x_176:
[----:B------:R-:W0:Y:S01]  /*0f50*/  F2F.F64.F32 R20, R25 ;  /* 0x0000001900147310 */ /* 0x000e220000201800 */
[----:B------:R-:W-:Y:S01]  /*0f60*/  FFMA R0, -R5, R4, R0 ;  /* 0x0000000405007223 */ /* 0x000fe20000000100 */
[----:B------:R-:W-:Y:S01]  /*0f70*/  UMOV UR4, 0xa0b5ed8d ;  /* 0xa0b5ed8d00047882 */ /* 0x000fe20000000000 */
[----:B------:R-:W-:Y:S01]  /*0f80*/  UMOV UR5, 0x3eb0c6f7 ;  /* 0x3eb0c6f700057882 */ /* 0x000fe20000000000 */
[----:B------:R-:W-:-:S04]  /*0f90*/  IADD3 R17, PT, PT, R17, 0x2, RZ ;  /* 0x0000000211117810 */ /* 0x000fc80007ffe0ff */
[----:B------:R-:W1:Y:S01]  /*0fa0*/  F2F.F64.F32 R14, R18 ;  /* 0x00000012000e7310 */ /* 0x000e620000201800 */
[----:B0-----:R-:W-:-:S07]  /*0fb0*/  DADD R20, R20, UR4 ;  /* 0x0000000414147e29 */ /* 0x001fce0008000000 */
[----:B------:R-:W0:Y:S01]  /*0fc0*/  F2F.F64.F32 R4, R0 ;  /* 0x0000000000047310 */ /* 0x000e220000201800 */
[----:B-1----:R-:W-:Y:S02]  /*0fd0*/  DADD R14, R14, UR4 ;  /* 0x000000040e0e7e29 */ /* 0x002fe40008000000 */
[----:B0-----:R-:W-:-:S06]  /*0fe0*/  DSETP.GEU.AND P0, PT, R20, R4, PT ;  /* 0x000000041400722a */ /* 0x001fcc0003f0e000 */
[----:B------:R-:W-:Y:S01]  /*0ff0*/  DSETP.GEU.AND P1, PT, R14, R4, PT ;  /* 0x000000040e00722a */ /* 0x000fe20003f2e000 */
[----:B------:R-:W-:Y:S02]  /*1000*/  FSEL R2, R0, R25, !P0 ;  /* 0x0000001900027208 */ /* 0x000fe40004000000 */
[----:B------:R-:W-:-:S05]  /*1010*/  SEL R28, R16, R19, !P0 ;  /* 0x00000013101c7207 */ /* 0x000fca0004000000 */
[----:B------:R-:W-:-:S07]  /*1020*/  @P0 FSEL R25, R0, R18, !P1 ;  /* 0x0000001200190208 */ /* 0x000fce0004800000 */
.L_x_173:
        /* <DEDUP_REMOVED lines=25> */
[----:B------:R-:W-:Y:S05]  /*11c0*/  CALL.REL.NOINC `($__internal_4_$__cuda_sm3x_div_rn_noftz_f32_slowpath) ;  /* 0x0000000000787944 */ /* 0x000fea0003c00000 */
.L_x_179:
[----:B------:R-:W-:Y:S05]  /*11d0*/  BSYNC.RECONVERGENT B0 ;  /* 0x0000000000007941 */ /* 0x000fea0003800200 */
.L_x_178:
[----:B------:R-:W0:Y:S01]  /*11e0*/  F2F.F64.F32 R18, R2 ;  /* 0x0000000200127310 */ /* 0x000e220000201800 */
[----:B------:R-:W-:Y:S01]  /*11f0*/  FFMA R0, -R5, R4, R0 ;  /* 0x0000000405007223 */ /* 0x000fe20000000100 */
[----:B------:R-:W-:Y:S01]  /*1200*/  UMOV UR4, 0xa0b5ed8d ;  /* 0xa0b5ed8d00047882 */ /* 0x000fe20000000000 */
[----:B------:R-:W-:-:S05]  /*1210*/  UMOV UR5, 0x3eb0c6f7 ;  /* 0x3eb0c6f700057882 */ /* 0x000fca0000000000 */
        /* <DEDUP_REMOVED lines=8> */
[----:B------:R-:W-:-:S04]  /*12a0*/  @P0 FSEL R2, R0, R25, !P1 ;  /* 0x0000001900020208 */ /* 0x000fc80004800000 */
[----:B------:R-:W-:Y:S01]  /*12b0*/  MOV R25, R2 ;  /* 0x0000000200197202 */ /* 0x000fe20000000f00 */
[----:B------:R-:W-:-:S07]  /*12c0*/  IMAD.MOV.U32 R2, RZ, RZ, R4 ;  /* 0x000000ffff027224 */ /* 0x000fce00078e0004 */
.L_x_162:
[----:B------:R-:W0:Y:S01]  /*12d0*/  LDC.64 R4, c[0x0][0x398] ;  /* 0x0000e600ff047b82 */ /* 0x000e220000000a00 */
[----:B------:R-:W-:-:S07]  /*12e0*/  FADD R11, R2, -R25 ;  /* 0x80000019020b7221 */ /* 0x000fce0000000000 */
[----:B------:R-:W2:Y:S08]  /*12f0*/  LDC.64 R14, c[0x0][0x3a0] ;  /* 0x0000e800ff0e7b82 */ /* 0x000eb00000000a00 */
[----:B-1----:R-:W1:Y:S01]  /*1300*/  LDC.64 R16, c[0x0][0x3a8] ;  /* 0x0000ea00ff107b82 */ /* 0x002e620000000a00 */
[----:B0-----:R-:W-:-:S05]  /*1310*/  IMAD.WIDE R4, R7, 0x4, R4 ;  /* 0x0000000407047825 */ /* 0x001fca00078e0204 */
[----:B------:R0:W-:Y:S01]  /*1320*/  STG.E desc[UR6][R4.64], R2 ;  /* 0x0000000204007986 */ /* 0x0001e2000c101906 */
[----:B--2---:R-:W-:-:S05]  /*1330*/  IMAD.WIDE R14, R7, 0x4, R14 ;  /* 0x00000004070e7825 */ /* 0x004fca00078e020e */
[----:B------:R0:W-:Y:S01]  /*1340*/  STG.E desc[UR6][R14.64], R11 ;  /* 0x0000000b0e007986 */ /* 0x0001e2000c101906 */
[----:B-1----:R-:W-:Y:S01]  /*1350*/  IMAD.WIDE R16, R7, 0x4, R16 ;  /* 0x0000000407107825 */ /* 0x002fe200078e0210 */
[----:B------:R-:W-:-:S04]  /*1360*/  IADD3 R7, PT, PT, R6, R7, RZ ;  /* 0x0000000706077210 */ /* 0x000fc80007ffe0ff */
[----:B------:R0:W-:Y:S01]  /*1370*/  STG.E desc[UR6][R16.64], R28 ;  /* 0x0000001c10007986 */ /* 0x0001e2000c101906 */
[----:B------:R-:W-:-:S13]  /*1380*/  ISETP.GE.AND P0, PT, R7, R10, PT ;  /* 0x0000000a0700720c */ /* 0x000fda0003f06270 */
[----:B0-----:R-:W-:Y:S05]  /*1390*/  @!P0 BRA `(.L_x_180) ;  /* 0xffffffec00708947 */ /* 0x001fea000383ffff */
[----:B------:R-:W-:Y:S05]  /*13a0*/  EXIT ;  /* 0x000000000000794d */ /* 0x000fea0003800000 */
        .weak           $__internal_4_$__cuda_sm3x_div_rn_noftz_f32_slowpath
        .type           $__internal_4_$__cuda_sm3x_div_rn_noftz_f32_slowpath,@function
        .size           $__internal_4_$__cuda_sm3x_div_rn_noftz_f32_slowpath,(.L_x_281 - $__internal_4_$__cuda_sm3x_div_rn_noftz_f32_slowpath)
$__internal_4_$__cuda_sm3x_div_rn_noftz_f32_slowpath:
[--C-:B------:R-:W-:Y:S01]  /*13b0*/  SHF.R.U32.HI R11, RZ, 0x17, R3.reuse ;  /* 0x00000017ff0b7819 */ /* 0x100fe20000011603 */
[----:B------:R-:W-:Y:S01]  /*13c0*/  BSSY.RECONVERGENT B1, `(.L_x_181) ;  /* 0x0000064000017945 */ /* 0x000fe20003800200 */
[----:B------:R-:W-:Y:S01]  /*13d0*/  SHF.R.U32.HI R15, RZ, 0x17, R0 ;  /* 0x00000017ff0f7819 */ /* 0x000fe20000011600 */
[----:B------:R-:W-:Y:S01]  /*13e0*/  IMAD.MOV.U32 R29, RZ, RZ, R3 ;  /* 0x000000ffff1d7224 */ /* 0x000fe200078e0003 */
[----:B------:R-:W-:Y:S02]  /*13f0*/  LOP3.LUT R11, R11, 0xff, RZ, 0xc0, !PT ;  /* 0x000000ff0b0b7812 */ /* 0x000fe400078ec0ff */
[----:B------:R-:W-:-:S03]  /*1400*/  LOP3.LUT R15, R15, 0xff, RZ, 0xc0, !PT ;  /* 0x000000ff0f0f7812 */ /* 0x000fc600078ec0ff */
[----:B------:R-:W-:Y:S01]  /*1410*/  VIADD R13, R11, 0xffffffff ;  /* 0xffffffff0b0d7836 */ /* 0x000fe20000000000 */
[----:B------:R-:W-:-:S04]  /*1420*/  IADD3 R22, PT, PT, R15, -0x1, RZ ;  /* 0xffffffff0f167810 */ /* 0x000fc80007ffe0ff */
        /* <DEDUP_REMOVED lines=10> */
[C---:B------:R-:W-:Y:S02]  /*14d0*/  FSETP.NEU.FTZ.AND P1, PT, |R0|.reuse, +INF , PT ;  /* 0x7f8000000000780b */ /* 0x040fe40003f3d200 */
        /* <DEDUP_REMOVED lines=14> */
[----:B------:R-:W-:-:S03]  /*15c0*/  @!P1 FFMA R29, R3, 1.84467440737095516160e+19, RZ ;  /* 0x5f800000031d9823 */ /* 0x000fc600000000ff */
[----:B------:R-:W-:-:S07]  /*15d0*/  @!P1 VIADD R23, R23, 0x40 ;  /* 0x0000004017179836 */ /* 0x000fce0000000000 */
.L_x_182:
[----:B------:R-:W-:Y:S01]  /*15e0*/  LEA R22, R11, 0xc0800000, 0x17 ;  /* 0xc08000000b167811 */ /* 0x000fe200078eb8ff */
[----:B------:R-:W-:Y:S01]  /*15f0*/  BSSY.RECONVERGENT B2, `(.L_x_187) ;  /* 0x0000036000027945 */ /* 0x000fe20003800200 */
[----:B------:R-:W-:Y:S02]  /*1600*/  IADD3 R15, PT, PT, R15, -0x7f, RZ ;  /* 0xffffff810f0f7810 */ /* 0x000fe40007ffe0ff */
[----:B------:R-:W-:Y:S02]  /*1610*/  IADD3 R31, PT, PT, -R22, R29, RZ ;  /* 0x0000001d161f7210 */ /* 0x000fe40007ffe1ff */
[C---:B------:R-:W-:Y:S01]  /*1620*/  IADD3 R30, PT, PT, R15.reuse, 0x7f, -R11 ;  /* 0x0000007f0f1e7810 */ /* 0x040fe20007ffe80b */
[----:B------:R-:W-:Y:S01]  /*1630*/  IMAD R13, R15, -0x800000, R0 ;  /* 0xff8000000f0d7824 */ /* 0x000fe200078e0200 */
[----:B------:R-:W0:Y:S01]  /*1640*/  MUFU.RCP R29, R31 ;  /* 0x0000001f001d7308 */ /* 0x000e220000001000 */
[----:B------:R-:W-:Y:S02]  /*1650*/  FADD.FTZ R22, -R31, -RZ ;  /* 0x800000ff1f167221 */ /* 0x000fe40000010100 */
[----:B------:R-:W-:-:S02]  /*1660*/  IMAD.IADD R30, R30, 0x1, R23 ;  /* 0x000000011e1e7824 */ /* 0x000fc400078e0217 */
        /* <DEDUP_REMOVED lines=20> */
[CCC-:B------:R-:W-:Y:S01]  /*17b0*/  FFMA.RP R23, R0.reuse, R22.reuse, R11.reuse ;  /* 0x0000001600177223 */ /* 0x1c0fe2000000800b */
[CCC-:B------:R-:W-:Y:S01]  /*17c0*/  FFMA.RM R30, R0.reuse, R22.reuse, R11.reuse ;  /* 0x00000016001e7223 */ /* 0x1c0fe2000000400b */
[----:B------:R-:W-:Y:S01]  /*17d0*/  FFMA.RZ R0, R0, R22, R11 ;  /* 0x0000001600007223 */ /* 0x000fe2000000c00b */
[C---:B------:R-:W-:Y:S01]  /*17e0*/  VIADD R11, R15.reuse, 0x20 ;  /* 0x000000200f0b7836 */ /* 0x040fe20000000000 */
[C---:B------:R-:W-:Y:S02]  /*17f0*/  ISETP.NE.AND P2, PT, R15.reuse, RZ, PT ;  /* 0x000000ff0f00720c */ /* 0x040fe40003f45270 */
[C---:B------:R-:W-:Y:S02]  /*1800*/  ISETP.NE.AND P1, PT, R15.reuse, RZ, PT ;  /* 0x000000ff0f00720c */ /* 0x040fe40003f25270 */
[----:B------:R-:W-:Y:S02]  /*1810*/  LOP3.LUT R0, R0, 0x7fffff, RZ, 0xc0, !PT ;  /* 0x007fffff00007812 */ /* 0x000fe400078ec0ff */
[----:B------:R-:W-:-:S02]  /*1820*/  IADD3 R15, PT, PT, -R15, RZ, RZ ;  /* 0x000000ff0f0f7210 */ /* 0x000fc40007ffe1ff */
[----:B------:R-:W-:Y:S02]  /*1830*/  LOP3.LUT R0, R0, 0x800000, RZ, 0xfc, !PT ;  /* 0x0080000000007812 */ /* 0x000fe400078efcff */
[----:B------:R-:W-:Y:S02]  /*1840*/  FSETP.NEU.FTZ.AND P0, PT, R23, R30, PT ;  /* 0x0000001e1700720b */ /* 0x000fe40003f1d000 */
[----:B------:R-:W-:Y:S02]  /*1850*/  SHF.L.U32 R11, R0, R11, RZ ;  /* 0x0000000b000b7219 */ /* 0x000fe400000006ff */
        /* <DEDUP_REMOVED lines=11> */
.L_x_189:
[----:B------:R-:W-:-:S04]  /*1910*/  LOP3.LUT R13, R13, 0x80000000, RZ, 0xc0, !PT ;  /* 0x800000000d0d7812 */ /* 0x000fc800078ec0ff */
[----:B------:R-:W-:Y:S01]  /*1920*/  LOP3.LUT R13, R13, 0x7f800000, RZ, 0xfc, !PT ;  /* 0x7f8000000d0d7812 */ /* 0x000fe200078efcff */
[----:B------:R-:W-:Y:S06]  /*1930*/  BRA `(.L_x_190) ;  /* 0x0000000000047947 */ /* 0x000fec0003800000 */
.L_x_188:
[----:B------:R-:W-:-:S07]  /*1940*/  IMAD R13, R30, 0x800000, R13 ;  /* 0x008000001e0d7824 */ /* 0x000fce00078e020d */
.L_x_190:
[----:B------:R-:W-:Y:S05]  /*1950*/  BSYNC.RECONVERGENT B2 ;  /* 0x0000000000027941 */ /* 0x000fea0003800200 */
.L_x_187:
[----:B------:R-:W-:Y:S01]  /*1960*/  MOV R0, R13 ;  /* 0x0000000d00007202 */ /* 0x000fe20000000f00 */
[----:B------:R-:W-:Y:S06]  /*1970*/  BRA `(.L_x_191) ;  /* 0x0000000000207947 */ /* 0x000fec0003800000 */
.L_x_186:
[----:B------:R-:W-:-:S04]  /*1980*/  LOP3.LUT R0, R29, 0x80000000, R0, 0x48, !PT ;  /* 0x800000001d007812 */ /* 0x000fc800078e4800 */
[----:B------:R-:W-:Y:S01]  /*1990*/  LOP3.LUT R0, R0, 0x7f800000, RZ, 0xfc, !PT ;  /* 0x7f80000000007812 */ /* 0x000fe200078efcff */
[----:B------:R-:W-:Y:S06]  /*19a0*/  BRA `(.L_x_191) ;  /* 0x0000000000147947 */ /* 0x000fec0003800000 */
.L_x_185:
[----:B------:R-:W-:Y:S01]  /*19b0*/  LOP3.LUT R0, R29, 0x80000000, R0, 0x48, !PT ;  /* 0x800000001d007812 */ /* 0x000fe200078e4800 */
[----:B------:R-:W-:Y:S06]  /*19c0*/  BRA `(.L_x_191) ;  /* 0x00000000000c7947 */ /* 0x000fec0003800000 */
.L_x_184:
[----:B------:R-:W0:Y:S01]  /*19d0*/  MUFU.RSQ R0, -QNAN ;  /* 0xffc0000000007908 */ /* 0x000e220000001400 */
[----:B------:R-:W-:Y:S05]  /*19e0*/  BRA `(.L_x_191) ;  /* 0x0000000000047947 */ /* 0x000fea0003800000 */
.L_x_183:
[----:B------:R-:W-:-:S07]  /*19f0*/  FADD.FTZ R0, R0, R3 ;  /* 0x0000000300007221 */ /* 0x000fce0000010000 */
.L_x_191:
[----:B------:R-:W-:Y:S05]  /*1a00*/  BSYNC.RECONVERGENT B1 ;  /* 0x0000000000017941 */ /* 0x000fea0003800200 */
.L_x_181:
[----:B------:R-:W-:-:S04]  /*1a10*/  HFMA2 R15, -RZ, RZ, 0, 0 ;  /* 0x00000000ff0f7431 */ /* 0x000fc800000001ff */
[----:B0-----:R-:W-:Y:S05]  /*1a20*/  RET.REL.NODEC R14 `(_Z10bestFilterPKdPKfS2_PfS3_Pi) ;  /* 0xffffffe40e747950 */ /* 0x001fea0003c3ffff */
.L_x_192:
        /* <DEDUP_REMOVED lines=13> */
.L_x_281:


//--------------------- .text._Z16timeFilterUpdatePKdPKfS2_PKbPfPKiS7_S7_ --------------------------
	.section	.text._Z16timeFilterUpdatePKdPKfS2_PKbPfPKiS7_S7_,"ax",@progbits
	.align	128
        .global         _Z16timeFilterUpdatePKdPKfS2_PKbPfPKiS7_S7_
        .type           _Z16timeFilterUpdatePKdPKfS2_PKbPfPKiS7_S7_,@function
        .size           _Z16timeFilterUpdatePKdPKfS2_PKbPfPKiS7_S7_,(.L_x_295 - _Z16timeFilterUpdatePKdPKfS2_PKbPfPKiS7_S7_)
        .other          _Z16timeFilterUpdatePKdPKfS2_PKbPfPKiS7_S7_,@"STO_CUDA_ENTRY STV_DEFAULT"
_Z16timeFilterUpdatePKdPKfS2_PKbPfPKiS7_S7_:
.text._Z16timeFilterUpdatePKdPKfS2_PKbPfPKiS7_S7_:
[----:B------:R-:W-:Y:S08]  /*0000*/  LDC R1, c[0x0][0x37c] ;  /* 0x0000df00ff017b82 */ /* 0x000ff00000000800 */
[----:B------:R-:W0:Y:S01]  /*0010*/  LDC.64 R6, c[0x0][0x380] ;  /* 0x0000e000ff067b82 */ /* 0x000e220000000a00 */
[----:B------:R-:W0:Y:S02]  /*0020*/  LDCU.64 UR6, c[0x0][0x358] ;  /* 0x00006b00ff0677ac */ /* 0x000e240008000a00 */
[----:B0-----:R-:W2:Y:S04]  /*0030*/  LDG.E.64 R12, desc[UR6][R6.64+0x30] ;  /* 0x00003006060c7981 */ /* 0x001ea8000c1e1b00 */
[----:B------:R-:W3:Y:S04]  /*0040*/  LDG.E.64 R14, desc[UR6][R6.64+0x20] ;  /* 0x00002006060e7981 */ /* 0x000ee8000c1e1b00 */
[----:B------:R-:W4:Y:S04]  /*0050*/  LDG.E.64 R8, desc[UR6][R6.64] ;  /* 0x0000000606087981 */ /* 0x000f28000c1e1b00 */
[----:B------:R-:W5:Y:S01]  /*0060*/  LDG.E.64 R10, desc[UR6][R6.64+0x8] ;  /* 0x00000806060a7981 */ /* 0x000f62000c1e1b00 */
[----:B------:R-:W0:Y:S01]  /*0070*/  S2UR UR8, SR_CTAID.X ;  /* 0x00000000000879c3 */ /* 0x000e220000002500 */
[----:B------:R-:W-:Y:S01]  /*0080*/  BSSY.RECONVERGENT B0, `(.L_x_193) ;  /* 0x00000ef000007945 */ /* 0x000fe20003800200 */
[----:B------:R-:W1:Y:S01]  /*0090*/  S2R R0, SR_TID.X ;  /* 0x0000000000007919 */ /* 0x000e620000002100 */
[----:B--2---:R-:W2:Y:S08]  /*00a0*/  F2I.F64.TRUNC R2, R12 ;  /* 0x0000000c00027311 */ /* 0x004eb0000030d100 */
[----:B---3--:R-:W1:Y:S01]  /*00b0*/  F2I.F64.TRUNC R3, R14 ;  /* 0x0000000e00037311 */ /* 0x008e62000030d100 */
[----:B--2---:R-:W-:-:S07]  /*00c0*/  ISETP.GE.AND P0, PT, R2, 0x1, PT ;  /* 0x000000010200780c */ /* 0x004fce0003f06270 */
[----:B----4-:R2:W3:Y:S01]  /*00d0*/  F2I.F64.TRUNC R4, R8 ;  /* 0x0000000800047311 */ /* 0x0104e2000030d100 */
[----:B-1----:R-:W-:-:S07]  /*00e0*/  ISETP.GE.OR P0, PT, R0, R3, !P0 ;  /* 0x000000030000720c */ /* 0x002fce0004706670 */
[----:B-----5:R2:W1:Y:S06]  /*00f0*/  F2I.F64.TRUNC R5, R10 ;  /* 0x0000000a00057311 */ /* 0x02046c000030d100 */
[----:B0-----:R-:W-:Y:S05]  /*0100*/  @P0 BRA `(.L_x_194) ;  /* 0x0000000c00980947 */ /* 0x001fea0003800000 */
[C---:B------:R-:W-:Y:S01]  /*0110*/  ISETP.GE.U32.AND P0, PT, R2.reuse, 0x4, PT ;  /* 0x000000040200780c */ /* 0x040fe20003f06070 */
[----:B--2---:R-:W-:Y:S01]  /*0120*/  HFMA2 R8, -RZ, RZ, 0, 0 ;  /* 0x00000000ff087431 */ /* 0x004fe200000001ff */
[----:B------:R-:W-:-:S11]  /*0130*/  LOP3.LUT R6, R2, 0x3, RZ, 0xc0, !PT ;  /* 0x0000000302067812 */ /* 0x000fd600078ec0ff */
[----:B------:R-:W-:Y:S05]  /*0140*/  @!P0 BRA `(.L_x_195) ;  /* 0x0000000c00408947 */ /* 0x000fea0003800000 */
[----:B------:R-:W0:Y:S01]  /*0150*/  S2UR UR5, SR_CgaCtaId ;  /* 0x00000000000579c3 */ /* 0x000e220000008800 */
[----:B------:R-:W-:Y:S01]  /*0160*/  LOP3.LUT R8, R2, 0x7ffffffc, RZ, 0xc0, !PT ;  /* 0x7ffffffc02087812 */ /* 0x000fe200078ec0ff */
[----:B------:R-:W-:Y:S01]  /*0170*/  UMOV UR4, 0x400 ;  /* 0x0000040000047882 */ /* 0x000fe20000000000 */
[----:B------:R-:W-:Y:S02]  /*0180*/  MOV R9, RZ ;  /* 0x000000ff00097202 */ /* 0x000fe40000000f00 */
[----:B------:R-:W-:-:S03]  /*0190*/  ISETP.GT.AND P0, PT, R8, RZ, PT ;  /* 0x000000ff0800720c */ /* 0x000fc60003f04270 */
[----:B------:R-:W2:Y:S01]  /*01a0*/  LDC.64 R12, c[0x0][0x390] ;  /* 0x0000e400ff0c7b82 */ /* 0x000ea20000000a00 */
[----:B0-----:R-:W-:-:S09]  /*01b0*/  ULEA UR4, UR5, UR4, 0x18 ;  /* 0x0000000405047291 */ /* 0x001fd2000f8ec0ff */
[----:B------:R-:W-:Y:S05]  /*01c0*/  @!P0 BRA `(.L_x_196) ;  /* 0x0000000800b08947 */ /* 0x000fea0003800000 */
[----:B------:R-:W-:Y:S02]  /*01d0*/  IADD3 R7, PT, PT, R8, -R9, RZ ;  /* 0x8000000908077210 */ /* 0x000fe40007ffe0ff */
[----:B------:R-:W-:Y:S02]  /*01e0*/  PLOP3.LUT P0, PT, PT, PT, PT, 0x80, 0x8 ;  /* 0x000000000008781c */ /* 0x000fe40003f0f070 */
[----:B------:R-:W-:-:S13]  /*01f0*/  ISETP.GT.AND P1, PT, R7, 0xc, PT ;  /* 0x0000000c0700780c */ /* 0x000fda0003f24270 */
[----:B------:R-:W-:Y:S05]  /*0200*/  @!P1 BRA `(.L_x_197) ;  /* 0x0000000400b49947 */ /* 0x000fea0003800000 */
[----:B------:R-:W0:Y:S01]  /*0210*/  LDC.64 R14, c[0x0][0x390] ;  /* 0x0000e400ff0e7b82 */ /* 0x000e220000000a00 */
[----:B------:R-:W-:Y:S02]  /*0220*/  PLOP3.LUT P0, PT, PT, PT, PT, 0x8, 0x80 ;  /* 0x000000000080781c */ /* 0x000fe40003f0e170 */
[----:B------:R-:W-:-:S11]  /*0230*/  IADD3 R7, PT, PT, R8, -0xc, RZ ;  /* 0xfffffff408077810 */ /* 0x000fd60007ffe0ff */
.L_x_198:
[----:B-1--4-:R-:W-:-:S04]  /*0240*/  IMAD R10, R5, R9, UR8 ;  /* 0x00000008050a7e24 */ /* 0x012fc8000f8e0209 */
[-C--:B------:R-:W-:Y:S01]  /*0250*/  IMAD R19, R3, R10.reuse, R0 ;  /* 0x0000000a03137224 */ /* 0x080fe200078e0200 */
[----:B------:R-:W-:Y:S02]  /*0260*/  IADD3 R10, PT, PT, R5, R10, RZ ;  /* 0x0000000a050a7210 */ /* 0x000fe40007ffe0ff */
[----:B------:R-:W-:Y:S01]  /*0270*/  IADD3 R24, PT, PT, R9, 0x4, RZ ;  /* 0x0000000409187810 */ /* 0x000fe20007ffe0ff */
[----:B0-----:R-:W-:-:S04]  /*0280*/  IMAD.WIDE R18, R19, 0x4, R14 ;  /* 0x0000000413127825 */ /* 0x001fc800078e020e */
[----:B------:R-:W-:Y:S01]  /*0290*/  IMAD.IADD R16, R5, 0x1, R10 ;  /* 0x0000000105107824 */ /* 0x000fe200078e020a */
[----:B------:R0:W4:Y:S01]  /*02a0*/  LDG.E R25, desc[UR6][R18.64] ;  /* 0x0000000612197981 */ /* 0x000122000c1e1900 */
[C-C-:B------:R-:W-:Y:S02]  /*02b0*/  IMAD R11, R3.reuse, R10, R0.reuse ;  /* 0x0000000a030b7224 */ /* 0x140fe400078e0200 */
[-C--:B------:R-:W-:Y:S01]  /*02c0*/  IMAD R17, R3, R16.reuse, R0 ;  /* 0x0000001003117224 */ /* 0x080fe200078e0200 */
[----:B------:R-:W-:Y:S01]  /*02d0*/  IADD3 R20, PT, PT, R5, R16, RZ ;  /* 0x0000001005147210 */ /* 0x000fe20007ffe0ff */
[----:B------:R-:W-:-:S04]  /*02e0*/  IMAD.WIDE R10, R11, 0x4, R14 ;  /* 0x000000040b0a7825 */ /* 0x000fc800078e020e */
[----:B------:R-:W-:Y:S02]  /*02f0*/  IMAD R22, R5, R24, UR8 ;  /* 0x0000000805167e24 */ /* 0x000fe4000f8e0218 */
[----:B------:R-:W-:Y:S01]  /*0300*/  IMAD.WIDE R16, R17, 0x4, R14 ;  /* 0x0000000411107825 */ /* 0x000fe200078e020e */
[----:B------:R-:W5:Y:S03]  /*0310*/  LDG.E R11, desc[UR6][R10.64] ;  /* 0x000000060a0b7981 */ /* 0x000f66000c1e1900 */
[C-C-:B------:R-:W-:Y:S01]  /*0320*/  IMAD R21, R3.reuse, R20, R0.reuse ;  /* 0x0000001403157224 */ /* 0x140fe200078e0200 */
[----:B------:R1:W2:Y:S01]  /*0330*/  LDG.E R26, desc[UR6][R16.64] ;  /* 0x00000006101a7981 */ /* 0x0002a2000c1e1900 */
[-C--:B------:R-:W-:Y:S01]  /*0340*/  IMAD R23, R3, R22.reuse, R0 ;  /* 0x0000001603177224 */ /* 0x080fe200078e0200 */
[----:B------:R-:W-:Y:S01]  /*0350*/  IADD3 R22, PT, PT, R5, R22, RZ ;  /* 0x0000001605167210 */ /* 0x000fe20007ffe0ff */
[----:B0-----:R-:W-:-:S04]  /*0360*/  IMAD.WIDE R18, R21, 0x4, R14 ;  /* 0x0000000415127825 */ /* 0x001fc800078e020e */
[----:B------:R-:W-:Y:S01]  /*0370*/  IMAD.WIDE R20, R23, 0x4, R14 ;  /* 0x0000000417147825 */ /* 0x000fe200078e020e */
[-C--:B------:R-:W-:Y:S01]  /*0380*/  IADD3 R27, PT, PT, R5, R22.reuse, RZ ;  /* 0x00000016051b7210 */ /* 0x080fe20007ffe0ff */
[----:B------:R0:W3:Y:S02]  /*0390*/  LDG.E R18, desc[UR6][R18.64] ;  /* 0x0000000612127981 */ /* 0x0000e4000c1e1900 */
[----:B------:R-:W-:Y:S02]  /*03a0*/  IMAD R23, R3, R22, R0 ;  /* 0x0000001603177224 */ /* 0x000fe400078e0200 */
[----:B------:R-:W3:Y:S02]  /*03b0*/  LDG.E R21, desc[UR6][R20.64] ;  /* 0x0000000614157981 */ /* 0x000ee4000c1e1900 */
[----:B------:R-:W-:-:S06]  /*03c0*/  IMAD.WIDE R22, R23, 0x4, R14 ;  /* 0x0000000417167825 */ /* 0x000fcc00078e020e */
[----:B------:R-:W3:Y:S01]  /*03d0*/  LDG.E R22, desc[UR6][R22.64] ;  /* 0x0000000616167981 */ /* 0x000ee2000c1e1900 */
[----:B------:R-:W-:-:S04]  /*03e0*/  IMAD R29, R3, R27, R0 ;  /* 0x0000001b031d7224 */ /* 0x000fc800078e0200 */
[----:B-1----:R-:W-:-:S05]  /*03f0*/  IMAD.WIDE R16, R29, 0x4, R14 ;  /* 0x000000041d107825 */ /* 0x002fca00078e020e */
[----:B------:R1:W3:Y:S01]  /*0400*/  LDG.E R23, desc[UR6][R16.64] ;  /* 0x0000000610177981 */ /* 0x0002e2000c1e1900 */
[----:B------:R-:W-:-:S05]  /*0410*/  IMAD R10, R3, R9, R0 ;  /* 0x00000009030a7224 */ /* 0x000fca00078e0200 */
[----:B------:R-:W-:-:S04]  /*0420*/  LEA R29, R10, UR4, 0x2 ;  /* 0x000000040a1d7c11 */ /* 0x000fc8000f8e10ff */
[C---:B0-----:R-:W-:Y:S01]  /*0430*/  LEA R19, R3.reuse, R29, 0x2 ;  /* 0x0000001d03137211 */ /* 0x041fe200078e10ff */
[----:B------:R-:W-:-:S04]  /*0440*/  IMAD R24, R3, R24, R0 ;  /* 0x0000001803187224 */ /* 0x000fc800078e0200 */
[----:B-1----:R-:W-:Y:S01]  /*0450*/  IMAD R17, R3, 0x4, R19 ;  /* 0x0000000403117824 */ /* 0x002fe200078e0213 */
[C---:B------:R-:W-:Y:S02]  /*0460*/  IADD3 R10, PT, PT, R9.reuse, 0x8, RZ ;  /* 0x00000008090a7810 */ /* 0x040fe40007ffe0ff */
[----:B------:R-:W-:-:S03]  /*0470*/  IADD3 R20, PT, PT, R9, 0xc, RZ ;  /* 0x0000000c09147810 */ /* 0x000fc60007ffe0ff */
[C---:B------:R-:W-:Y:S02]  /*0480*/  IMAD R28, R5.reuse, R10, UR8 ;  /* 0x00000008051c7e24 */ /* 0x040fe4000f8e020a */
[C---:B------:R-:W-:Y:S01]  /*0490*/  IMAD R16, R5.reuse, R20, UR8 ;  /* 0x0000000805107e24 */ /* 0x040fe2000f8e0214 */
[----:B------:R-:W-:Y:S01]  /*04a0*/  IADD3 R27, PT, PT, R5, R27, RZ ;  /* 0x0000001b051b7210 */ /* 0x000fe20007ffe0ff */
[----:B----4-:R-:W-:Y:S04]  /*04b0*/  STS [R29], R25 ;  /* 0x000000191d007388 */ /* 0x010fe80000000800 */
[----:B-----5:R0:W-:Y:S04]  /*04c0*/  STS [R19], R11 ;  /* 0x0000000b13007388 */ /* 0x0201e80000000800 */
[----:B--2---:R1:W-:Y:S01]  /*04d0*/  STS [R17], R26 ;  /* 0x0000001a11007388 */ /* 0x0043e20000000800 */
[----:B0-----:R-:W-:-:S02]  /*04e0*/  LEA R19, R24, UR4, 0x2 ;  /* 0x0000000418137c11 */ /* 0x001fc4000f8e10ff */
[C---:B-1----:R-:W-:Y:S01]  /*04f0*/  LEA R17, R3.reuse, R17, 0x2 ;  /* 0x0000001103117211 */ /* 0x042fe200078e10ff */
[----:B------:R-:W-:-:S04]  /*0500*/  IMAD R24, R3, R28, R0 ;  /* 0x0000001c03187224 */ /* 0x000fc800078e0200 */
[----:B---3--:R-:W-:Y:S04]  /*0510*/  STS [R17], R18 ;  /* 0x0000001211007388 */ /* 0x008fe80000000800 */
[----:B------:R0:W-:Y:S01]  /*0520*/  STS [R19], R21 ;  /* 0x0000001513007388 */ /* 0x0001e20000000800 */
[----:B------:R-:W-:Y:S01]  /*0530*/  IADD3 R11, PT, PT, R5, R28, RZ ;  /* 0x0000001c050b7210 */ /* 0x000fe20007ffe0ff */
[----:B------:R-:W-:Y:S01]  /*0540*/  IMAD.WIDE R24, R24, 0x4, R14 ;  /* 0x0000000418187825 */ /* 0x000fe200078e020e */
[----:B0-----:R-:W-:-:S03]  /*0550*/  LEA R19, R3, R19, 0x2 ;  /* 0x0000001303137211 */ /* 0x001fc600078e10ff */
[C-C-:B------:R-:W-:Y:S02]  /*0560*/  IMAD R17, R3.reuse, R11, R0.reuse ;  /* 0x0000000b03117224 */ /* 0x140fe400078e0200 */
[----:B------:R0:W2:Y:S04]  /*0570*/  LDG.E R24, desc[UR6][R24.64] ;  /* 0x0000000618187981 */ /* 0x0000a8000c1e1900 */
[----:B------:R1:W-:Y:S01]  /*0580*/  STS [R19], R22 ;  /* 0x0000001613007388 */ /* 0x0003e20000000800 */
[C---:B------:R-:W-:Y:S01]  /*0590*/  IMAD R29, R3.reuse, R16, R0 ;  /* 0x00000010031d7224 */ /* 0x040fe200078e0200 */
[----:B------:R-:W-:Y:S01]  /*05a0*/  LEA R26, R3, R19, 0x2 ;  /* 0x00000013031a7211 */ /* 0x000fe200078e10ff */
[----:B-1----:R-:W-:Y:S02]  /*05b0*/  IMAD.IADD R22, R5, 0x1, R16 ;  /* 0x0000000105167824 */ /* 0x002fe400078e0210 */
[----:B------:R-:W-:-:S04]  /*05c0*/  IMAD.WIDE R18, R17, 0x4, R14 ;  /* 0x0000000411127825 */ /* 0x000fc800078e020e */
[C-C-:B------:R-:W-:Y:S02]  /*05d0*/  IMAD R16, R3.reuse, R22, R0.reuse ;  /* 0x0000001603107224 */ /* 0x140fe400078e0200 */
[----:B0-----:R-:W-:Y:S02]  /*05e0*/  IMAD R25, R3, R27, R0 ;  /* 0x0000001b03197224 */ /* 0x001fe400078e0200 */
[--C-:B------:R-:W-:Y:S01]  /*05f0*/  IMAD.WIDE R16, R16, 0x4, R14.reuse ;  /* 0x0000000410107825 */ /* 0x100fe200078e020e */
[----:B------:R-:W-:Y:S02]  /*0600*/  IADD3 R27, PT, PT, R5, R11, RZ ;  /* 0x0000000b051b7210 */ /* 0x000fe40007ffe0ff */
[----:B------:R0:W3:Y:S01]  /*0610*/  LDG.E R11, desc[UR6][R18.64] ;  /* 0x00000006120b7981 */ /* 0x0000e2000c1e1900 */
[----:B------:R-:W-:-:S03]  /*0620*/  IMAD.WIDE R28, R29, 0x4, R14 ;  /* 0x000000041d1c7825 */ /* 0x000fc600078e020e */
[----:B------:R1:W-:Y:S04]  /*0630*/  STS [R26], R23 ;  /* 0x000000171a007388 */ /* 0x0003e80000000800 */
[----:B------:R-:W4:Y:S01]  /*0640*/  LDG.E R21, desc[UR6][R28.64] ;  /* 0x000000061c157981 */ /* 0x000f22000c1e1900 */
[----:B0-----:R-:W-:-:S03]  /*0650*/  IMAD.WIDE R18, R25, 0x4, R14 ;  /* 0x0000000419127825 */ /* 0x001fc600078e020e */
[----:B------:R0:W5:Y:S02]  /*0660*/  LDG.E R25, desc[UR6][R16.64] ;  /* 0x0000000610197981 */ /* 0x000164000c1e1900 */
[-C--:B0-----:R-:W-:Y:S01]  /*0670*/  IADD3 R16, PT, PT, R5, R27.reuse, RZ ;  /* 0x0000001b05107210 */ /* 0x081fe20007ffe0ff */
[C-C-:B------:R-:W-:Y:S02]  /*0680*/  IMAD R29, R3.reuse, R27, R0.reuse ;  /* 0x0000001b031d7224 */ /* 0x140fe400078e0200 */
[----:B------:R0:W2:Y:S02]  /*0690*/  LDG.E R27, desc[UR6][R18.64] ;  /* 0x00000006121b7981 */ /* 0x0000a4000c1e1900 */
[----:B-1----:R-:W-:Y:S01]  /*06a0*/  IMAD R23, R3, R16, R0 ;  /* 0x0000001003177224 */ /* 0x002fe200078e0200 */
[----:B------:R-:W-:Y:S01]  /*06b0*/  IADD3 R16, PT, PT, R5, R22, RZ ;  /* 0x0000001605107210 */ /* 0x000fe20007ffe0ff */
[----:B------:R-:W-:-:S04]  /*06c0*/  IMAD.WIDE R28, R29, 0x4, R14 ;  /* 0x000000041d1c7825 */ /* 0x000fc800078e020e */
[----:B0-----:R-:W-:Y:S02]  /*06d0*/  IMAD.IADD R18, R5, 0x1, R16 ;  /* 0x0000000105127824 */ /* 0x001fe400078e0210 */
[----:B------:R-:W4:Y:S01]  /*06e0*/  LDG.E R28, desc[UR6][R28.64] ;  /* 0x000000061c1c7981 */ /* 0x000f22000c1e1900 */
[----:B------:R-:W-:Y:S02]  /*06f0*/  IMAD R17, R3, R16, R0 ;  /* 0x0000001003117224 */ /* 0x000fe400078e0200 */
[----:B------:R-:W-:-:S04]  /*0700*/  IMAD.WIDE R22, R23, 0x4, R14 ;  /* 0x0000000417167825 */ /* 0x000fc800078e020e */
[----:B------:R-:W-:Y:S02]  /*0710*/  IMAD R19, R3, R18, R0 ;  /* 0x0000001203137224 */ /* 0x000fe400078e0200 */
[--C-:B------:R-:W-:Y:S01]  /*0720*/  IMAD.WIDE R16, R17, 0x4, R14.reuse ;  /* 0x0000000411107825 */ /* 0x100fe200078e020e */
[----:B------:R0:W5:Y:S03]  /*0730*/  LDG.E R22, desc[UR6][R22.64] ;  /* 0x0000000616167981 */ /* 0x000166000c1e1900 */
[----:B------:R-:W-:Y:S02]  /*0740*/  IMAD.WIDE R18, R19, 0x4, R14 ;  /* 0x0000000413127825 */ /* 0x000fe400078e020e */
[----:B------:R1:W5:Y:S04]  /*0750*/  LDG.E R16, desc[UR6][R16.64] ;  /* 0x0000000610107981 */ /* 0x000368000c1e1900 */
[----:B------:R1:W5:Y:S01]  /*0760*/  LDG.E R18, desc[UR6][R18.64] ;  /* 0x0000000612127981 */ /* 0x000362000c1e1900 */
[----:B------:R-:W-:-:S02]  /*0770*/  IMAD R10, R3, R10, R0 ;  /* 0x0000000a030a7224 */ /* 0x000fc400078e0200 */
[----:B------:R-:W-:-:S03]  /*0780*/  IMAD R20, R3, R20, R0 ;  /* 0x0000001403147224 */ /* 0x000fc600078e0200 */
[----:B------:R-:W-:Y:S02]  /*0790*/  LEA R10, R10, UR4, 0x2 ;  /* 0x000000040a0a7c11 */ /* 0x000fe4000f8e10ff */
[----:B0-----:R-:W-:Y:S02]  /*07a0*/  LEA R23, R20, UR4, 0x2 ;  /* 0x0000000414177c11 */ /* 0x001fe4000f8e10ff */
[C---:B------:R-:W-:Y:S02]  /*07b0*/  LEA R20, R3.reuse, R10, 0x2 ;  /* 0x0000000a03147211 */ /* 0x040fe400078e10ff */
[C---:B------:R-:W-:Y:S02]  /*07c0*/  LEA R26, R3.reuse, R26, 0x2 ;  /* 0x0000001a031a7211 */ /* 0x040fe400078e10ff */
[C---:B-1----:R-:W-:Y:S02]  /*07d0*/  LEA R17, R3.reuse, R20, 0x2 ;  /* 0x0000001403117211 */ /* 0x042fe400078e10ff */
[----:B------:R-:W-:-:S03]  /*07e0*/  LEA R29, R3, R23, 0x2 ;  /* 0x00000017031d7211 */ /* 0x000fc600078e10ff */
[----:B------:R-:W-:Y:S01]  /*07f0*/  IMAD R19, R3, 0x4, R17 ;  /* 0x0000000403137824 */ /* 0x000fe200078e0211 */
[----:B------:R-:W-:-:S04]  /*0800*/  IADD3 R9, PT, PT, R9, 0x10, RZ ;  /* 0x0000001009097810 */ /* 0x000fc80007ffe0ff */
[----:B------:R-:W-:Y:S01]  /*0810*/  ISETP.GE.AND P1, PT, R9, R7, PT ;  /* 0x000000070900720c */ /* 0x000fe20003f26270 */
[----:B--2---:R-:W-:Y:S04]  /*0820*/  STS [R26], R27 ;  /* 0x0000001b1a007388 */ /* 0x004fe80000000800 */
[----:B------:R0:W-:Y:S04]  /*0830*/  STS [R10], R24 ;  /* 0x000000180a007388 */ /* 0x0001e80000000800 */
[----:B---3--:R1:W-:Y:S01]  /*0840*/  STS [R20], R11 ;  /* 0x0000000b14007388 */ /* 0x0083e20000000800 */
[----:B0-----:R-:W-:-:S03]  /*0850*/  LEA R10, R3, R29, 0x2 ;  /* 0x0000001d030a7211 */ /* 0x001fc600078e10ff */
[----:B----4-:R4:W-:Y:S01]  /*0860*/  STS [R17], R28 ;  /* 0x0000001c11007388 */ /* 0x0109e20000000800 */
[----:B-1----:R-:W-:-:S03]  /*0870*/  LEA R11, R3, R10, 0x2 ;  /* 0x0000000a030b7211 */ /* 0x002fc600078e10ff */
[----:B-----5:R4:W-:Y:S04]  /*0880*/  STS [R19], R22 ;  /* 0x0000001613007388 */ /* 0x0209e80000000800 */
[----:B------:R4:W-:Y:S04]  /*0890*/  STS [R23], R21 ;  /* 0x0000001517007388 */ /* 0x0009e80000000800 */
[----:B------:R4:W-:Y:S04]  /*08a0*/  STS [R29], R25 ;  /* 0x000000191d007388 */ /* 0x0009e80000000800 */
[----:B------:R4:W-:Y:S04]  /*08b0*/  STS [R10], R16 ;  /* 0x000000100a007388 */ /* 0x0009e80000000800 */
[----:B------:R4:W-:Y:S01]  /*08c0*/  STS [R11], R18 ;  /* 0x000000120b007388 */ /* 0x0009e20000000800 */
[----:B------:R-:W-:Y:S05]  /*08d0*/  @!P1 BRA `(.L_x_198) ;  /* 0xfffffff800589947 */ /* 0x000fea000383ffff */
.L_x_197:
[----:B------:R-:W-:-:S04]  /*08e0*/  IADD3 R7, PT, PT, R8, -R9, RZ ;  /* 0x8000000908077210 */ /* 0x000fc80007ffe0ff */
[----:B------:R-:W-:-:S13]  /*08f0*/  ISETP.GT.AND P1, PT, R7, 0x4, PT ;  /* 0x000000040700780c */ /* 0x000fda0003f24270 */
[----:B------:R-:W-:Y:S05]  /*0900*/  @!P1 BRA `(.L_x_199) ;  /* 0x0000000000d89947 */ /* 0x000fea0003800000 */
[----:B----4-:R-:W0:Y:S01]  /*0910*/  LDC.64 R20, c[0x0][0x390] ;  /* 0x0000e400ff147b82 */ /* 0x010e220000000a00 */
[----:B-1----:R-:W-:Y:S01]  /*0920*/  IMAD R10, R5, R9, UR8 ;  /* 0x00000008050a7e24 */ /* 0x002fe2000f8e0209 */
[----:B------:R-:W-:-:S03]  /*0930*/  IADD3 R22, PT, PT, R9, 0x4, RZ ;  /* 0x0000000409167810 */ /* 0x000fc60007ffe0ff */
[-C--:B------:R-:W-:Y:S01]  /*0940*/  IMAD R11, R3, R10.reuse, R0 ;  /* 0x0000000a030b7224 */ /* 0x080fe200078e0200 */
[C---:B------:R-:W-:Y:S01]  /*0950*/  IADD3 R14, PT, PT, R5.reuse, R10, RZ ;  /* 0x0000000a050e7210 */ /* 0x040fe20007ffe0ff */
[----:B------:R-:W-:-:S04]  /*0960*/  IMAD R16, R5, R22, UR8 ;  /* 0x0000000805107e24 */ /* 0x000fc8000f8e0216 */
[C---:B------:R-:W-:Y:S01]  /*0970*/  IMAD.IADD R26, R5.reuse, 0x1, R14 ;  /* 0x00000001051a7824 */ /* 0x040fe200078e020e */
[----:B------:R-:W-:Y:S01]  /*0980*/  IADD3 R18, PT, PT, R5, R16, RZ ;  /* 0x0000001005127210 */ /* 0x000fe20007ffe0ff */
[C-C-:B------:R-:W-:Y:S02]  /*0990*/  IMAD R15, R3.reuse, R14, R0.reuse ;  /* 0x0000000e030f7224 */ /* 0x140fe400078e0200 */
[----:B------:R-:W-:Y:S01]  /*09a0*/  IMAD R25, R3, R26, R0 ;  /* 0x0000001a03197224 */ /* 0x000fe200078e0200 */
[C---:B------:R-:W-:Y:S02]  /*09b0*/  IADD3 R28, PT, PT, R5.reuse, R18, RZ ;  /* 0x00000012051c7210 */ /* 0x040fe40007ffe0ff */
[----:B------:R-:W-:Y:S01]  /*09c0*/  IADD3 R26, PT, PT, R5, R26, RZ ;  /* 0x0000001a051a7210 */ /* 0x000fe20007ffe0ff */
[----:B0-----:R-:W-:-:S04]  /*09d0*/  IMAD.WIDE R10, R11, 0x4, R20 ;  /* 0x000000040b0a7825 */ /* 0x001fc800078e0214 */
[----:B------:R-:W-:Y:S01]  /*09e0*/  IMAD.WIDE R14, R15, 0x4, R20 ;  /* 0x000000040f0e7825 */ /* 0x000fe200078e0214 */
[----:B------:R0:W4:Y:S03]  /*09f0*/  LDG.E R7, desc[UR6][R10.64] ;  /* 0x000000060a077981 */ /* 0x000126000c1e1900 */
[C-C-:B------:R-:W-:Y:S01]  /*0a00*/  IMAD R19, R3.reuse, R26, R0.reuse ;  /* 0x0000001a03137224 */ /* 0x140fe200078e0200 */
[----:B------:R1:W5:Y:S01]  /*0a10*/  LDG.E R23, desc[UR6][R14.64] ;  /* 0x000000060e177981 */ /* 0x000362000c1e1900 */
[C-C-:B------:R-:W-:Y:S02]  /*0a20*/  IMAD R17, R3.reuse, R16, R0.reuse ;  /* 0x0000001003117224 */ /* 0x140fe400078e0200 */
[----:B------:R-:W-:Y:S02]  /*0a30*/  IMAD R27, R3, R18, R0 ;  /* 0x00000012031b7224 */ /* 0x000fe400078e0200 */
[----:B------:R-:W-:Y:S01]  /*0a40*/  IMAD.WIDE R24, R25, 0x4, R20 ;  /* 0x0000000419187825 */ /* 0x000fe200078e0214 */
[----:B0-----:R-:W-:-:S03]  /*0a50*/  IADD3 R10, PT, PT, R5, R28, RZ ;  /* 0x0000001c050a7210 */ /* 0x001fc60007ffe0ff */
[C-C-:B------:R-:W-:Y:S02]  /*0a60*/  IMAD R29, R3.reuse, R28, R0.reuse ;  /* 0x0000001c031d7224 */ /* 0x140fe400078e0200 */
[----:B------:R-:W-:Y:S01]  /*0a70*/  IMAD R26, R3, R10, R0 ;  /* 0x0000000a031a7224 */ /* 0x000fe200078e0200 */
[----:B------:R0:W2:Y:S01]  /*0a80*/  LDG.E R24, desc[UR6][R24.64] ;  /* 0x0000000618187981 */ /* 0x0000a2000c1e1900 */
[----:B------:R-:W-:-:S04]  /*0a90*/  IMAD.WIDE R18, R19, 0x4, R20 ;  /* 0x0000000413127825 */ /* 0x000fc800078e0214 */
[--C-:B------:R-:W-:Y:S02]  /*0aa0*/  IMAD.WIDE R10, R17, 0x4, R20.reuse ;  /* 0x00000004110a7825 */ /* 0x100fe400078e0214 */
[----:B------:R3:W2:Y:S02]  /*0ab0*/  LDG.E R18, desc[UR6][R18.64] ;  /* 0x0000000612127981 */ /* 0x0006a4000c1e1900 */
[--C-:B------:R-:W-:Y:S02]  /*0ac0*/  IMAD.WIDE R16, R27, 0x4, R20.reuse ;  /* 0x000000041b107825 */ /* 0x100fe400078e0214 */
[----:B------:R3:W2:Y:S02]  /*0ad0*/  LDG.E R10, desc[UR6][R10.64] ;  /* 0x000000060a0a7981 */ /* 0x0006a4000c1e1900 */
[--C-:B-1----:R-:W-:Y:S02]  /*0ae0*/  IMAD.WIDE R14, R29, 0x4, R20.reuse ;  /* 0x000000041d0e7825 */ /* 0x102fe400078e0214 */
[----:B------:R-:W2:Y:S02]  /*0af0*/  LDG.E R16, desc[UR6][R16.64] ;  /* 0x0000000610107981 */ /* 0x000ea4000c1e1900 */
[----:B------:R-:W-:-:S02]  /*0b00*/  IMAD.WIDE R20, R26, 0x4, R20 ;  /* 0x000000041a147825 */ /* 0x000fc400078e0214 */
[----:B------:R1:W2:Y:S04]  /*0b10*/  LDG.E R14, desc[UR6][R14.64] ;  /* 0x000000060e0e7981 */ /* 0x0002a8000c1e1900 */
[----:B------:R-:W2:Y:S01]  /*0b20*/  LDG.E R20, desc[UR6][R20.64] ;  /* 0x0000000614147981 */ /* 0x000ea2000c1e1900 */
[----:B0-----:R-:W-:-:S05]  /*0b30*/  IMAD R25, R3, R9, R0 ;  /* 0x0000000903197224 */ /* 0x001fca00078e0200 */
[----:B------:R-:W-:Y:S01]  /*0b40*/  LEA R26, R25, UR4, 0x2 ;  /* 0x00000004191a7c11 */ /* 0x000fe2000f8e10ff */
[----:B------:R-:W-:-:S03]  /*0b50*/  IMAD R25, R3, R22, R0 ;  /* 0x0000001603197224 */ /* 0x000fc600078e0200 */
[----:B------:R-:W-:Y:S02]  /*0b60*/  LEA R22, R3, R26, 0x2 ;  /* 0x0000001a03167211 */ /* 0x000fe400078e10ff */
[----:B------:R-:W-:-:S03]  /*0b70*/  LEA R27, R25, UR4, 0x2 ;  /* 0x00000004191b7c11 */ /* 0x000fc6000f8e10ff */
[C---:B------:R-:W-:Y:S01]  /*0b80*/  IMAD R25, R3.reuse, 0x4, R22 ;  /* 0x0000000403197824 */ /* 0x040fe200078e0216 */
[----:B---3--:R-:W-:-:S04]  /*0b90*/  LEA R19, R3, R27, 0x2 ;  /* 0x0000001b03137211 */ /* 0x008fc800078e10ff */
[C---:B------:R-:W-:Y:S02]  /*0ba0*/  LEA R11, R3.reuse, R25, 0x2 ;  /* 0x00000019030b7211 */ /* 0x040fe400078e10ff */
[----:B-1----:R-:W-:-:S04]  /*0bb0*/  LEA R15, R3, R19, 0x2 ;  /* 0x00000013030f7211 */ /* 0x002fc800078e10ff */
[----:B------:R-:W-:Y:S02]  /*0bc0*/  LEA R17, R3, R15, 0x2 ;  /* 0x0000000f03117211 */ /* 0x000fe400078e10ff */
[----:B------:R-:W-:Y:S02]  /*0bd0*/  PLOP3.LUT P0, PT, PT, PT, PT, 0x8, 0x80 ;  /* 0x000000000080781c */ /* 0x000fe40003f0e170 */
[----:B------:R-:W-:Y:S01]  /*0be0*/  IADD3 R9, PT, PT, R9, 0x8, RZ ;  /* 0x0000000809097810 */ /* 0x000fe20007ffe0ff */
[----:B----4-:R0:W-:Y:S04]  /*0bf0*/  STS [R26], R7 ;  /* 0x000000071a007388 */ /* 0x0101e80000000800 */
[----:B-----5:R0:W-:Y:S04]  /*0c00*/  STS [R22], R23 ;  /* 0x0000001716007388 */ /* 0x0201e80000000800 */
[----:B--2---:R0:W-:Y:S04]  /*0c10*/  STS [R25], R24 ;  /* 0x0000001819007388 */ /* 0x0041e80000000800 */
[----:B------:R0:W-:Y:S04]  /*0c20*/  STS [R11], R18 ;  /* 0x000000120b007388 */ /* 0x0001e80000000800 */
[----:B------:R0:W-:Y:S04]  /*0c30*/  STS [R27], R10 ;  /* 0x0000000a1b007388 */ /* 0x0001e80000000800 */
[----:B------:R0:W-:Y:S04]  /*0c40*/  STS [R19], R16 ;  /* 0x0000001013007388 */ /* 0x0001e80000000800 */
[----:B------:R0:W-:Y:S04]  /*0c50*/  STS [R15], R14 ;  /* 0x0000000e0f007388 */ /* 0x0001e80000000800 */
[----:B------:R0:W-:Y:S02]  /*0c60*/  STS [R17], R20 ;  /* 0x0000001411007388 */ /* 0x0001e40000000800 */
.L_x_199:
[----:B------:R-:W-:-:S13]  /*0c70*/  ISETP.NE.OR P0, PT, R9, R8, P0 ;  /* 0x000000080900720c */ /* 0x000fda0000705670 */
[----:B------:R-:W-:Y:S05]  /*0c80*/  @!P0 BRA `(.L_x_195) ;  /* 0x0000000000708947 */ /* 0x000fea0003800000 */
.L_x_196:
[----:B01--4-:R-:W-:-:S04]  /*0c90*/  IMAD R10, R5, R9, UR8 ;  /* 0x00000008050a7e24 */ /* 0x013fc8000f8e0209 */
[----:B------:R-:W-:Y:S02]  /*0ca0*/  IMAD.IADD R14, R5, 0x1, R10 ;  /* 0x00000001050e7824 */ /* 0x000fe400078e020a */
[C-C-:B------:R-:W-:Y:S02]  /*0cb0*/  IMAD R17, R3.reuse, R10, R0.reuse ;  /* 0x0000000a03117224 */ /* 0x140fe400078e0200 */
[-C--:B------:R-:W-:Y:S01]  /*0cc0*/  IMAD R19, R3, R14.reuse, R0 ;  /* 0x0000000e03137224 */ /* 0x080fe200078e0200 */
[----:B------:R-:W-:-:S03]  /*0cd0*/  IADD3 R16, PT, PT, R5, R14, RZ ;  /* 0x0000000e05107210 */ /* 0x000fc60007ffe0ff */
[----:B--2---:R-:W-:Y:S01]  /*0ce0*/  IMAD.WIDE R18, R19, 0x4, R12 ;  /* 0x0000000413127825 */ /* 0x004fe200078e020c */
[----:B------:R-:W-:-:S03]  /*0cf0*/  IADD3 R7, PT, PT, R5, R16, RZ ;  /* 0x0000001005077210 */ /* 0x000fc60007ffe0ff */
[C-C-:B------:R-:W-:Y:S02]  /*0d00*/  IMAD R15, R3.reuse, R16, R0.reuse ;  /* 0x00000010030f7224 */ /* 0x140fe400078e0200 */
[----:B------:R-:W-:Y:S01]  /*0d10*/  IMAD R7, R3, R7, R0 ;  /* 0x0000000703077224 */ /* 0x000fe200078e0200 */
[----:B------:R-:W2:Y:S01]  /*0d20*/  LDG.E R18, desc[UR6][R18.64] ;  /* 0x0000000612127981 */ /* 0x000ea2000c1e1900 */
[----:B------:R-:W-:-:S04]  /*0d30*/  IMAD.WIDE R16, R17, 0x4, R12 ;  /* 0x0000000411107825 */ /* 0x000fc800078e020c */
[--C-:B------:R-:W-:Y:S02]  /*0d40*/  IMAD.WIDE R14, R15, 0x4, R12.reuse ;  /* 0x000000040f0e7825 */ /* 0x100fe400078e020c */
[----:B------:R-:W4:Y:S02]  /*0d50*/  LDG.E R16, desc[UR6][R16.64] ;  /* 0x0000000610107981 */ /* 0x000f24000c1e1900 */
[----:B------:R-:W-:Y:S02]  /*0d60*/  IMAD.WIDE R10, R7, 0x4, R12 ;  /* 0x00000004070a7825 */ /* 0x000fe400078e020c */
[----:B------:R-:W5:Y:S04]  /*0d70*/  LDG.E R14, desc[UR6][R14.64] ;  /* 0x000000060e0e7981 */ /* 0x000f68000c1e1900 */
[----:B------:R-:W3:Y:S01]  /*0d80*/  LDG.E R10, desc[UR6][R10.64] ;  /* 0x000000060a0a7981 */ /* 0x000ee2000c1e1900 */
[----:B------:R-:W-:-:S05]  /*0d90*/  IMAD R7, R3, R9, R0 ;  /* 0x0000000903077224 */ /* 0x000fca00078e0200 */
[----:B------:R-:W-:-:S04]  /*0da0*/  LEA R7, R7, UR4, 0x2 ;  /* 0x0000000407077c11 */ /* 0x000fc8000f8e10ff */
[----:B------:R-:W-:-:S04]  /*0db0*/  LEA R20, R3, R7, 0x2 ;  /* 0x0000000703147211 */ /* 0x000fc800078e10ff */
[----:B------:R-:W-:-:S04]  /*0dc0*/  LEA R21, R3, R20, 0x2 ;  /* 0x0000001403157211 */ /* 0x000fc800078e10ff */
[----:B------:R-:W-:Y:S01]  /*0dd0*/  LEA R23, R3, R21, 0x2 ;  /* 0x0000001503177211 */ /* 0x000fe200078e10ff */
[----:B------:R-:W-:-:S05]  /*0de0*/  VIADD R9, R9, 0x4 ;  /* 0x0000000409097836 */ /* 0x000fca0000000000 */
[----:B------:R-:W-:Y:S01]  /*0df0*/  ISETP.NE.AND P0, PT, R9, R8, PT ;  /* 0x000000080900720c */ /* 0x000fe20003f05270 */
[----:B----4-:R0:W-:Y:S04]  /*0e00*/  STS [R7], R16 ;  /* 0x0000001007007388 */ /* 0x0101e80000000800 */
[----:B--2---:R0:W-:Y:S04]  /*0e10*/  STS [R20], R18 ;  /* 0x0000001214007388 */ /* 0x0041e80000000800 */
[----:B-----5:R0:W-:Y:S04]  /*0e20*/  STS [R21], R14 ;  /* 0x0000000e15007388 */ /* 0x0201e80000000800 */
[----:B---3--:R0:W-:Y:S01]  /*0e30*/  STS [R23], R10 ;  /* 0x0000000a17007388 */ /* 0x0081e20000000800 */
[----:B------:R-:W-:Y:S05]  /*0e40*/  @P0 BRA `(.L_x_196) ;  /* 0xfffffffc00900947 */ /* 0x000fea000383ffff */
.L_x_195:
[----:B------:R-:W-:-:S13]  /*0e50*/  ISETP.NE.AND P0, PT, R6, RZ, PT ;  /* 0x000000ff0600720c */ /* 0x000fda0003f05270 */
[----:B------:R-:W-:Y:S05]  /*0e60*/  @!P0 BRA `(.L_x_194) ;  /* 0x0000000000408947 */ /* 0x000fea0003800000 */
[----:B------:R-:W5:Y:S01]  /*0e70*/  S2UR UR5, SR_CgaCtaId ;  /* 0x00000000000579c3 */ /* 0x000f620000008800 */
[----:B------:R-:W-:-:S07]  /*0e80*/  UMOV UR4, 0x400 ;  /* 0x0000040000047882 */ /* 0x000fce0000000000 */
[----:B--2---:R-:W2:Y:S01]  /*0e90*/  LDC.64 R12, c[0x0][0x390] ;  /* 0x0000e400ff0c7b82 */ /* 0x004ea20000000a00 */
[----:B-----5:R-:W-:-:S03]  /*0ea0*/  ULEA UR5, UR5, UR4, 0x18 ;  /* 0x0000000405057291 */ /* 0x020fc6000f8ec0ff */
[----:B------:R-:W-:-:S09]  /*0eb0*/  UMOV UR4, URZ ;  /* 0x000000ff00047c82 */ /* 0x000fd20008000000 */
.L_x_200:
[----:B01----:R-:W-:-:S04]  /*0ec0*/  IMAD R7, R5, R8, UR8 ;  /* 0x0000000805077e24 */ /* 0x003fc8000f8e0208 */
[----:B------:R-:W-:-:S04]  /*0ed0*/  IMAD R7, R3, R7, R0 ;  /* 0x0000000703077224 */ /* 0x000fc800078e0200 */
[----:B--2-4-:R-:W-:-:S06]  /*0ee0*/  IMAD.WIDE R10, R7, 0x4, R12 ;  /* 0x00000004070a7825 */ /* 0x014fcc00078e020c */
[----:B------:R-:W2:Y:S01]  /*0ef0*/  LDG.E R10, desc[UR6][R10.64] ;  /* 0x000000060a0a7981 */ /* 0x000ea2000c1e1900 */
[----:B------:R-:W-:Y:S01]  /*0f00*/  IMAD R7, R3, R8, R0 ;  /* 0x0000000803077224 */ /* 0x000fe200078e0200 */
[----:B------:R-:W-:Y:S01]  /*0f10*/  UIADD3 UR4, UPT, UPT, UR4, 0x1, URZ ;  /* 0x0000000104047890 */ /* 0x000fe2000fffe0ff */
[----:B------:R-:W-:-:S03]  /*0f20*/  IADD3 R8, PT, PT, R8, 0x1, RZ ;  /* 0x0000000108087810 */ /* 0x000fc60007ffe0ff */
[----:B------:R-:W-:Y:S02]  /*0f30*/  LEA R7, R7, UR5, 0x2 ;  /* 0x0000000507077c11 */ /* 0x000fe4000f8e10ff */
[----:B------:R-:W-:-:S03]  /*0f40*/  ISETP.NE.AND P0, PT, R6, UR4, PT ;  /* 0x0000000406007c0c */ /* 0x000fc6000bf05270 */
[----:B--2---:R0:W-:Y:S10]  /*0f50*/  STS [R7], R10 ;  /* 0x0000000a07007388 */ /* 0x0041f40000000800 */
[----:B------:R-:W-:Y:S05]  /*0f60*/  @P0 BRA `(.L_x_200) ;  /* 0xfffffffc00d40947 */ /* 0x000fea000383ffff */
.L_x_194:
[----:B------:R-:W-:Y:S05]  /*0f70*/  BSYNC.RECONVERGENT B0 ;  /* 0x0000000000007941 */ /* 0x000fea0003800200 */
.L_x_193:
[----:B0-----:R-:W2:Y:S08]  /*0f80*/  LDC.64 R6, c[0x0][0x3b8] ;  /* 0x0000ee00ff067b82 */ /* 0x001eb00000000a00 */
[----:B------:R-:W-:Y:S06]  /*0f90*/  BAR.SYNC.DEFER_BLOCKING 0x0 ;  /* 0x0000000000007b1d */ /* 0x000fec0000010000 */
[----:B--2---:R-:W2:Y:S04]  /*0fa0*/  LDG.E R8, desc[UR6][R6.64+0x4] ;  /* 0x0000040606087981 */ /* 0x004ea8000c1e1900 */
[----:B------:R-:W2:Y:S02]  /*0fb0*/  LDG.E R9, desc[UR6][R6.64] ;  /* 0x0000000606097981 */ /* 0x000ea4000c1e1900 */
[----:B--2---:R-:W-:-:S13]  /*0fc0*/  ISETP.GE.AND P0, PT, R8, R9, PT ;  /* 0x000000090800720c */ /* 0x004fda0003f06270 */
[----:B------:R-:W-:Y:S05]  /*0fd0*/  @P0 EXIT ;  /* 0x000000000000094d */ /* 0x000fea0003800000 */
[----:B------:R-:W0:Y:S01]  /*0fe0*/  LDCU.64 UR4, c[0x0][0x388] ;  /* 0x00007100ff0477ac */ /* 0x000e220008000a00 */
[----:B------:R-:W-:Y:S02]  /*0ff0*/  MOV R6, R8 ;  /* 0x0000000800067202 */ /* 0x000fe40000000f00 */
[----:B----4-:R-:W-:Y:S02]  /*1000*/  MOV R17, R9 ;  /* 0x0000000900117202 */ /* 0x010fe40000000f00 */
[C---:B------:R-:W-:Y:S02]  /*1010*/  LOP3.LUT R12, R3.reuse, 0xf, RZ, 0xc0, !PT ;  /* 0x0000000f030c7812 */ /* 0x040fe400078ec0ff */
[C---:B------:R-:W-:Y:S02]  /*1020*/  LOP3.LUT R13, R3.reuse, 0x7, RZ, 0xc0, !PT ;  /* 0x00000007030d7812 */ /* 0x040fe400078ec0ff */
[----:B------:R-:W-:Y:S01]  /*1030*/  LOP3.LUT R16, R3, 0x3, RZ, 0xc0, !PT ;  /* 0x0000000303107812 */ /* 0x000fe200078ec0ff */
[----:B0-----:R-:W-:-:S04]  /*1040*/  UIADD3 UR4, UP0, UPT, UR4, 0x20, URZ ;  /* 0x0000002004047890 */ /* 0x001fc8000ff1e0ff */
[----:B------:R-:W-:-:S12]  /*1050*/  UIADD3.X UR5, UPT, UPT, URZ, UR5, URZ, UP0, !UPT ;  /* 0x00000005ff057290 */ /* 0x000fd800087fe4ff */
.L_x_210:
[----:B0-----:R-:W0:Y:S01]  /*1060*/  LDC.64 R8, c[0x0][0x3b0] ;  /* 0x0000ec00ff087b82 */ /* 0x001e220000000a00 */
[----:B------:R-:W2:Y:S01]  /*1070*/  LDCU.64 UR10, c[0x0][0x398] ;  /* 0x00007300ff0a77ac */ /* 0x000ea20008000a00 */
[----:B0-----:R-:W-:-:S06]  /*1080*/  IMAD.WIDE R8, R6, 0x4, R8 ;  /* 0x0000000406087825 */ /* 0x001fcc00078e0208 */
[----:B------:R-:W1:Y:S02]  /*1090*/  LDG.E R8, desc[UR6][R8.64] ;  /* 0x0000000608087981 */ /* 0x000e64000c1e1900 */
[----:B-1----:R-:W-:-:S05]  /*10a0*/  IMAD R7, R5, UR8, R8 ;  /* 0x0000000805077c24 */ /* 0x002fca000f8e0208 */
[----:B--2---:R-:W-:-:S04]  /*10b0*/  IADD3 R10, P0, PT, R7, UR10, RZ ;  /* 0x0000000a070a7c10 */ /* 0x004fc8000ff1e0ff */
[----:B------:R-:W-:-:S05]  /*10c0*/  LEA.HI.X.SX32 R11, R7, UR11, 0x1, P0 ;  /* 0x0000000b070b7c11 */ /* 0x000fca00080f0eff */
[----:B------:R-:W2:Y:S01]  /*10d0*/  LDG.E.U8 R10, desc[UR6][R10.64] ;  /* 0x000000060a0a7981 */ /* 0x000ea2000c1e1100 */
[----:B------:R-:W-:Y:S01]  /*10e0*/  BSSY.RECONVERGENT B0, `(.L_x_201) ;  /* 0x00000b9000007945 */ /* 0x000fe20003800200 */
[----:B--2---:R-:W-:-:S13]  /*10f0*/  ISETP.NE.AND P0, PT, R10, RZ, PT ;  /* 0x000000ff0a00720c */ /* 0x004fda0003f05270 */
[----:B------:R-:W-:Y:S05]  /*1100*/  @!P0 BRA `(.L_x_202) ;  /* 0x0000000800d88947 */ /* 0x000fea0003800000 */
[----:B------:R-:W0:Y:S02]  /*1110*/  LDC.64 R8, c[0x0][0x3a8] ;  /* 0x0000ea00ff087b82 */ /* 0x000e240000000a00 */
[----:B0-----:R-:W-:-:S06]  /*1120*/  IMAD.WIDE R8, R6, 0x4, R8 ;  /* 0x0000000406087825 */ /* 0x001fcc00078e0208 */
[----:B------:R-:W2:Y:S01]  /*1130*/  LDG.E R8, desc[UR6][R8.64] ;  /* 0x0000000608087981 */ /* 0x000ea2000c1e1900 */
[----:B---3--:R-:W-:Y:S02]  /*1140*/  IADD3 R10, PT, PT, R4, -R3, RZ ;  /* 0x80000003040a7210 */ /* 0x008fe40007ffe0ff */
[----:B--2---:R-:W-:-:S04]  /*1150*/  IADD3 R7, PT, PT, R0, R8, -R3 ;  /* 0x0000000800077210 */ /* 0x004fc80007ffe803 */
[----:B------:R-:W-:-:S04]  /*1160*/  ISETP.GE.AND P0, PT, R7, R10, PT ;  /* 0x0000000a0700720c */ /* 0x000fc80003f06270 */
[----:B------:R-:W-:-:S13]  /*1170*/  ISETP.LT.OR P0, PT, R7, RZ, P0 ;  /* 0x000000ff0700720c */ /* 0x000fda0000701670 */
[----:B------:R-:W-:Y:S05]  /*1180*/  @P0 BRA `(.L_x_202) ;  /* 0x0000000800b80947 */ /* 0x000fea0003800000 */
[----:B------:R-:W-:Y:S01]  /*1190*/  ISETP.GE.AND P0, PT, R2, 0x1, PT ;  /* 0x000000010200780c */ /* 0x000fe20003f06270 */
[----:B------:R-:W-:-:S12]  /*11a0*/  HFMA2 R11, -RZ, RZ, 0, 0 ;  /* 0x00000000ff0b7431 */ /* 0x000fd800000001ff */
[----:B------:R-:W-:Y:S05]  /*11b0*/  @!P0 BRA `(.L_x_203) ;  /* 0x0000000800948947 */ /* 0x000fea0003800000 */
[----:B------:R-:W-:Y:S02]  /*11c0*/  IADD3 R8, PT, PT, R8, R0, -R3 ;  /* 0x0000000008087210 */ /* 0x000fe40007ffe803 */
[----:B------:R-:W-:-:S07]  /*11d0*/  CS2R R10, SRZ ;  /* 0x00000000000a7805 */ /* 0x000fce000001ff00 */
.L_x_209:
[----:B------:R-:W-:-:S13]  /*11e0*/  ISETP.GE.AND P0, PT, R3, 0x1, PT ;  /* 0x000000010300780c */ /* 0x000fda0003f06270 */
[----:B------:R-:W-:Y:S05]  /*11f0*/  @!P0 BRA `(.L_x_204) ;  /* 0x0000000800788947 */ /* 0x000fea0003800000 */
[----:B------:R-:W-:Y:S01]  /*1200*/  ISETP.GE.U32.AND P0, PT, R3, 0x10, PT ;  /* 0x000000100300780c */ /* 0x000fe20003f06070 */
[-C--:B------:R-:W-:Y:S02]  /*1210*/  IMAD R9, R5, R10.reuse, UR8 ;  /* 0x0000000805097e24 */ /* 0x080fe4000f8e020a */
[----:B------:R-:W-:Y:S02]  /*1220*/  IMAD.MOV.U32 R18, RZ, RZ, RZ ;  /* 0x000000ffff127224 */ /* 0x000fe400078e00ff */
[----:B------:R-:W-:Y:S02]  /*1230*/  IMAD R21, R4, R9, RZ ;  /* 0x0000000904157224 */ /* 0x000fe400078e02ff */
[----:B------:R-:W-:-:S03]  /*1240*/  IMAD R9, R3, R10, RZ ;  /* 0x0000000a03097224 */ /* 0x000fc600078e02ff */
[----:B------:R-:W-:-:S03]  /*1250*/  IADD3 R17, PT, PT, R7, R21, RZ ;  /* 0x0000001507117210 */ /* 0x000fc60007ffe0ff */
[----:B------:R-:W-:Y:S05]  /*1260*/  @!P0 BRA `(.L_x_205) ;  /* 0x0000000400048947 */ /* 0x000fea0003800000 */
[----:B------:R-:W0:Y:S01]  /*1270*/  S2R R15, SR_CgaCtaId ;  /* 0x00000000000f7919 */ /* 0x000e220000008800 */
[----:B------:R-:W-:Y:S02]  /*1280*/  MOV R14, 0x400 ;  /* 0x00000400000e7802 */ /* 0x000fe40000000f00 */
[----:B------:R-:W-:Y:S02]  /*1290*/  LOP3.LUT R19, R3, 0x7ffffff0, RZ, 0xc0, !PT ;  /* 0x7ffffff003137812 */ /* 0x000fe400078ec0ff */
[----:B------:R-:W-:Y:S02]  /*12a0*/  IADD3 R21, PT, PT, R8, R21, RZ ;  /* 0x0000001508157210 */ /* 0x000fe40007ffe0ff */
[----:B------:R-:W-:Y:S02]  /*12b0*/  IADD3 R20, PT, PT, -R19, RZ, RZ ;  /* 0x000000ff13147210 */ /* 0x000fe40007ffe1ff */
[----:B0-----:R-:W-:-:S04]  /*12c0*/  LEA R14, R15, R14, 0x18 ;  /* 0x0000000e0f0e7211 */ /* 0x001fc800078ec0ff */
[----:B------:R-:W-:-:S04]  /*12d0*/  LEA R18, R9, R14, 0x2 ;  /* 0x0000000e09127211 */ /* 0x000fc800078e10ff */
[----:B------:R-:W-:-:S07]  /*12e0*/  IADD3 R18, PT, PT, R18, 0x20, RZ ;  /* 0x0000002012127810 */ /* 0x000fce0007ffe0ff */
.L_x_206:
[----:B------:R-:W-:Y:S01]  /*12f0*/  MOV R15, UR5 ;  /* 0x00000005000f7c02 */ /* 0x000fe20008000f00 */
[----:B------:R-:W-:Y:S01]  /*1300*/  IMAD.U32 R14, RZ, RZ, UR4 ;  /* 0x00000004ff0e7e24 */ /* 0x000fe2000f8e00ff */
[----:B------:R-:W0:Y:S03]  /*1310*/  LDS R24, [R18+-0x20] ;  /* 0xffffe00012187984 */ /* 0x000e260000000800 */
[----:B------:R-:W-:-:S05]  /*1320*/  IMAD.WIDE R14, R21, 0x4, R14 ;  /* 0x00000004150e7825 */ /* 0x000fca00078e020e */
[----:B------:R-:W0:Y:S04]  /*1330*/  LDG.E R25, desc[UR6][R14.64+-0x20] ;  /* 0xffffe0060e197981 */ /* 0x000e28000c1e1900 */
[----:B------:R-:W2:Y:S04]  /*1340*/  LDG.E R26, desc[UR6][R14.64+-0x1c] ;  /* 0xffffe4060e1a7981 */ /* 0x000ea8000c1e1900 */
[----:B------:R-:W3:Y:S04]  /*1350*/  LDG.E R23, desc[UR6][R14.64+-0x18] ;  /* 0xffffe8060e177981 */ /* 0x000ee8000c1e1900 */
[----:B------:R-:W4:Y:S01]  /*1360*/  LDG.E R22, desc[UR6][R14.64+-0x14] ;  /* 0xffffec060e167981 */ /* 0x000f22000c1e1900 */
[----:B0-----:R-:W-:-:S03]  /*1370*/  FFMA R24, R24, R25, R11 ;  /* 0x0000001918187223 */ /* 0x001fc6000000000b */
[----:B------:R-:W5:Y:S04]  /*1380*/  LDG.E R11, desc[UR6][R14.64+-0x10] ;  /* 0xfffff0060e0b7981 */ /* 0x000f68000c1e1900 */
[----:B------:R-:W2:Y:S02]  /*1390*/  LDS R25, [R18+-0x1c] ;  /* 0xffffe40012197984 */ /* 0x000ea40000000800 */
[----:B--2---:R-:W-:Y:S02]  /*13a0*/  FFMA R26, R25, R26, R24 ;  /* 0x0000001a191a7223 */ /* 0x004fe40000000018 */
[----:B------:R-:W2:Y:S04]  /*13b0*/  LDG.E R24, desc[UR6][R14.64+-0xc] ;  /* 0xfffff4060e187981 */ /* 0x000ea8000c1e1900 */
[----:B------:R-:W3:Y:S02]  /*13c0*/  LDS R25, [R18+-0x18] ;  /* 0xffffe80012197984 */ /* 0x000ee40000000800 */
[----:B---3--:R-:W-:-:S02]  /*13d0*/  FFMA R25, R25, R23, R26 ;  /* 0x0000001719197223 */ /* 0x008fc4000000001a */
[----:B------:R-:W3:Y:S04]  /*13e0*/  LDG.E R23, desc[UR6][R14.64+-0x8] ;  /* 0xfffff8060e177981 */ /* 0x000ee8000c1e1900 */
[----:B------:R-:W4:Y:S02]  /*13f0*/  LDS R26, [R18+-0x14] ;  /* 0xffffec00121a7984 */ /* 0x000f240000000800 */
[----:B----4-:R-:W-:Y:S02]  /*1400*/  FFMA R26, R26, R22, R25 ;  /* 0x000000161a1a7223 */ /* 0x010fe40000000019 */
[----:B------:R-:W5:Y:S04]  /*1410*/  LDS R25, [R18+-0x10] ;  /* 0xfffff00012197984 */ /* 0x000f680000000800 */
[----:B------:R-:W4:Y:S01]  /*1420*/  LDG.E R22, desc[UR6][R14.64+-0x4] ;  /* 0xfffffc060e167981 */ /* 0x000f22000c1e1900 */
[----:B-----5:R-:W-:-:S03]  /*1430*/  FFMA R25, R25, R11, R26 ;  /* 0x0000000b19197223 */ /* 0x020fc6000000001a */
        /* <DEDUP_REMOVED lines=9> */
[----:B------:R-:W5:Y:S02]  /*14d0*/  LDS R25, [R18] ;  /* 0x0000000012197984 */ /* 0x000f640000000800 */
[----:B-----5:R-:W-:-:S02]  /*14e0*/  FFMA R25, R25, R11, R22 ;  /* 0x0000000b19197223 */ /* 0x020fc40000000016 */
[----:B------:R-:W2:Y:S04]  /*14f0*/  LDS R22, [R18+0x4] ;  /* 0x0000040012167984 */ /* 0x000ea80000000800 */
[----:B------:R-:W4:Y:S01]  /*1500*/  LDG.E R11, desc[UR6][R14.64+0xc] ;  /* 0x00000c060e0b7981 */ /* 0x000f22000c1e1900 */
[----:B--2---:R-:W-:-:S03]  /*1510*/  FFMA R26, R22, R24, R25 ;  /* 0x00000018161a7223 */ /* 0x004fc60000000019 */
[----:B------:R-:W3:Y:S04]  /*1520*/  LDS R25, [R18+0x8] ;  /* 0x0000080012197984 */ /* 0x000ee80000000800 */
[----:B------:R-:W2:Y:S04]  /*1530*/  LDG.E R22, desc[UR6][R14.64+0x10] ;  /* 0x000010060e167981 */ /* 0x000ea8000c1e1900 */
[----:B------:R-:W5:Y:S04]  /*1540*/  LDG.E R24, desc[UR6][R14.64+0x14] ;  /* 0x000014060e187981 */ /* 0x000f68000c1e1900 */
[----:B------:R-:W4:Y:S01]  /*1550*/  LDS R27, [R18+0xc] ;  /* 0x00000c00121b7984 */ /* 0x000f220000000800 */
[----:B---3--:R-:W-:-:S03]  /*1560*/  FFMA R26, R25, R23, R26 ;  /* 0x00000017191a7223 */ /* 0x008fc6000000001a */
[----:B------:R-:W3:Y:S04]  /*1570*/  LDG.E R23, desc[UR6][R14.64+0x18] ;  /* 0x000018060e177981 */ /* 0x000ee8000c1e1900 */
[----:B------:R-:W3:Y:S01]  /*1580*/  LDG.E R25, desc[UR6][R14.64+0x1c] ;  /* 0x00001c060e197981 */ /* 0x000ee2000c1e1900 */
[----:B------:R-:W-:Y:S02]  /*1590*/  IADD3 R20, PT, PT, R20, 0x10, RZ ;  /* 0x0000001014147810 */ /* 0x000fe40007ffe0ff */
[----:B------:R-:W-:Y:S02]  /*15a0*/  IADD3 R21, PT, PT, R21, 0x10, RZ ;  /* 0x0000001015157810 */ /* 0x000fe40007ffe0ff */
[----:B------:R-:W-:Y:S01]  /*15b0*/  ISETP.NE.AND P0, PT, R20, RZ, PT ;  /* 0x000000ff1400720c */ /* 0x000fe20003f05270 */
[----:B----4-:R-:W-:-:S02]  /*15c0*/  FFMA R11, R27, R11, R26 ;  /* 0x0000000b1b0b7223 */ /* 0x010fc4000000001a */
[----:B------:R-:W2:Y:S04]  /*15d0*/  LDS R26, [R18+0x10] ;  /* 0x00001000121a7984 */ /* 0x000ea80000000800 */
[----:B------:R-:W5:Y:S04]  /*15e0*/  LDS R28, [R18+0x14] ;  /* 0x00001400121c7984 */ /* 0x000f680000000800 */
[----:B------:R-:W3:Y:S04]  /*15f0*/  LDS R27, [R18+0x18] ;  /* 0x00001800121b7984 */ /* 0x000ee80000000800 */
[----:B------:R0:W1:Y:S02]  /*1600*/  LDS R29, [R18+0x1c] ;  /* 0x00001c00121d7984 */ /* 0x0000640000000800 */
[----:B0-----:R-:W-:Y:S01]  /*1610*/  IADD3 R18, PT, PT, R18, 0x40, RZ ;  /* 0x0000004012127810 */ /* 0x001fe20007ffe0ff */
[----:B--2---:R-:W-:-:S04]  /*1620*/  FFMA R11, R26, R22, R11 ;  /* 0x000000161a0b7223 */ /* 0x004fc8000000000b */
[----:B-----5:R-:W-:-:S04]  /*1630*/  FFMA R24, R28, R24, R11 ;  /* 0x000000181c187223 */ /* 0x020fc8000000000b */
[----:B---3--:R-:W-:-:S04]  /*1640*/  FFMA R24, R27, R23, R24 ;  /* 0x000000171b187223 */ /* 0x008fc80000000018 */
[----:B-1----:R-:W-:Y:S01]  /*1650*/  FFMA R11, R29, R25, R24 ;  /* 0x000000191d0b7223 */ /* 0x002fe20000000018 */
[----:B------:R-:W-:Y:S06]  /*1660*/  @P0 BRA `(.L_x_206) ;  /* 0xfffffffc00200947 */ /* 0x000fec000383ffff */
[----:B------:R-:W-:-:S07]  /*1670*/  MOV R18, R19 ;  /* 0x0000001300127202 */ /* 0x000fce0000000f00 */
.L_x_205:
[----:B------:R-:W-:-:S13]  /*1680*/  ISETP.NE.AND P0, PT, R12, RZ, PT ;  /* 0x000000ff0c00720c */ /* 0x000fda0003f05270 */
[----:B------:R-:W-:Y:S05]  /*1690*/  @!P0 BRA `(.L_x_204) ;  /* 0x0000000400508947 */ /* 0x000fea0003800000 */
[----:B------:R-:W-:Y:S02]  /*16a0*/  IADD3 R14, PT, PT, R12, -0x1, RZ ;  /* 0xffffffff0c0e7810 */ /* 0x000fe40007ffe0ff */
[----:B------:R-:W-:Y:S02]  /*16b0*/  ISETP.NE.AND P1, PT, R13, RZ, PT ;  /* 0x000000ff0d00720c */ /* 0x000fe40003f25270 */
[----:B------:R-:W-:-:S13]  /*16c0*/  ISETP.GE.U32.AND P0, PT, R14, 0x7, PT ;  /* 0x000000070e00780c */ /* 0x000fda0003f06070 */
[----:B------:R-:W-:Y:S05]  /*16d0*/  @!P0 BRA `(.L_x_207) ;  /* 0x0000000000848947 */ /* 0x000fea0003800000 */
[----:B------:R-:W0:Y:S01]  /*16e0*/  LDC.64 R14, c[0x0][0x388] ;  /* 0x0000e200ff0e7b82 */ /* 0x000e220000000a00 */
[----:B------:R-:W-:-:S04]  /*16f0*/  IMAD.IADD R19, R17, 0x1, R18 ;  /* 0x0000000111137824 */ /* 0x000fc800078e0212 */
[----:B0-----:R-:W-:-:S05]  /*1700*/  IMAD.WIDE R14, R19, 0x4, R14 ;  /* 0x00000004130e7825 */ /* 0x001fca00078e020e */
[----:B------:R-:W2:Y:S04]  /*1710*/  LDG.E R26, desc[UR6][R14.64] ;  /* 0x000000060e1a7981 */ /* 0x000ea8000c1e1900 */
[----:B------:R-:W3:Y:S01]  /*1720*/  LDG.E R24, desc[UR6][R14.64+0x4] ;  /* 0x000004060e187981 */ /* 0x000ee2000c1e1900 */
[----:B------:R-:W-:Y:S02]  /*1730*/  MOV R19, 0x400 ;  /* 0x0000040000137802 */ /* 0x000fe40000000f00 */
[----:B------:R-:W-:Y:S01]  /*1740*/  IADD3 R22, PT, PT, R9, R18, RZ ;  /* 0x0000001209167210 */ /* 0x000fe20007ffe0ff */
[----:B------:R-:W0:Y:S01]  /*1750*/  S2R R20, SR_CgaCtaId ;  /* 0x0000000000147919 */ /* 0x000e220000008800 */
[----:B------:R-:W4:Y:S04]  /*1760*/  LDG.E R23, desc[UR6][R14.64+0x8] ;  /* 0x000008060e177981 */ /* 0x000f28000c1e1900 */
[----:B------:R-:W5:Y:S04]  /*1770*/  LDG.E R21, desc[UR6][R14.64+0x14] ;  /* 0x000014060e157981 */ /* 0x000f68000c1e1900 */
[----:B------:R-:W5:Y:S01]  /*1780*/  LDG.E R25, desc[UR6][R14.64+0x1c] ;  /* 0x00001c060e197981 */ /* 0x000f62000c1e1900 */
[----:B0-----:R-:W-:-:S03]  /*1790*/  LEA R19, R20, R19, 0x18 ;  /* 0x0000001314137211 */ /* 0x001fc600078ec0ff */
[----:B------:R-:W5:Y:S01]  /*17a0*/  LDG.E R20, desc[UR6][R14.64+0x10] ;  /* 0x000010060e147981 */ /* 0x000f62000c1e1900 */
[----:B------:R-:W-:-:S03]  /*17b0*/  LEA R22, R22, R19, 0x2 ;  /* 0x0000001316167211 */ /* 0x000fc600078e10ff */
[----:B------:R-:W5:Y:S04]  /*17c0*/  LDG.E R19, desc[UR6][R14.64+0xc] ;  /* 0x00000c060e137981 */ /* 0x000f68000c1e1900 */
[----:B------:R-:W2:Y:S02]  /*17d0*/  LDS R28, [R22] ;  /* 0x00000000161c7984 */ /* 0x000ea40000000800 */
[----:B--2---:R-:W-:Y:S02]  /*17e0*/  FFMA R27, R28, R26, R11 ;  /* 0x0000001a1c1b7223 */ /* 0x004fe4000000000b */
[----:B------:R-:W2:Y:S04]  /*17f0*/  LDG.E R11, desc[UR6][R14.64+0x18] ;  /* 0x000018060e0b7981 */ /* 0x000ea8000c1e1900 */
[----:B------:R-:W3:Y:S02]  /*1800*/  LDS R26, [R22+0x4] ;  /* 0x00000400161a7984 */ /* 0x000ee40000000800 */
[----:B---3--:R-:W-:-:S02]  /*1810*/  FFMA R26, R26, R24, R27 ;  /* 0x000000181a1a7223 */ /* 0x008fc4000000001b */
[----:B------:R-:W4:Y:S04]  /*1820*/  LDS R27, [R22+0x8] ;  /* 0x00000800161b7984 */ /* 0x000f280000000800 */
[----:B------:R-:W5:Y:S01]  /*1830*/  LDS R24, [R22+0xc] ;  /* 0x00000c0016187984 */ /* 0x000f620000000800 */
[----:B----4-:R-:W-:-:S03]  /*1840*/  FFMA R23, R27, R23, R26 ;  /* 0x000000171b177223 */ /* 0x010fc6000000001a */
[----:B------:R-:W0:Y:S04]  /*1850*/  LDS R27, [R22+0x10] ;  /* 0x00001000161b7984 */ /* 0x000e280000000800 */
[----:B------:R-:W1:Y:S04]  /*1860*/  LDS R29, [R22+0x14] ;  /* 0x00001400161d7984 */ /* 0x000e680000000800 */
[----:B------:R-:W2:Y:S04]  /*1870*/  LDS R26, [R22+0x18] ;  /* 0x00001800161a7984 */ /* 0x000ea80000000800 */
[----:B------:R-:W3:Y:S01]  /*1880*/  LDS R28, [R22+0x1c] ;  /* 0x00001c00161c7984 */ /* 0x000ee20000000800 */
[----:B-----5:R-:W-:Y:S01]  /*1890*/  FFMA R19, R24, R19, R23 ;  /* 0x0000001318137223 */ /* 0x020fe20000000017 */
[----:B------:R-:W-:-:S03]  /*18a0*/  IADD3 R18, PT, PT, R18, 0x8, RZ ;  /* 0x0000000812127810 */ /* 0x000fc60007ffe0ff */
[----:B0-----:R-:W-:-:S04]  /*18b0*/  FFMA R20, R27, R20, R19 ;  /* 0x000000141b147223 */ /* 0x001fc80000000013 */
[----:B-1----:R-:W-:-:S04]  /*18c0*/  FFMA R21, R29, R21, R20 ;  /* 0x000000151d157223 */ /* 0x002fc80000000014 */
[----:B--2---:R-:W-:-:S04]  /*18d0*/  FFMA R11, R26, R11, R21 ;  /* 0x0000000b1a0b7223 */ /* 0x004fc80000000015 */
[----:B---3--:R-:W-:-:S07]  /*18e0*/  FFMA R11, R28, R25, R11 ;  /* 0x000000191c0b7223 */ /* 0x008fce000000000b */
.L_x_207:
[----:B------:R-:W-:Y:S05]  /*18f0*/  @!P1 BRA `(.L_x_204) ;  /* 0x0000000000b89947 */ /* 0x000fea0003800000 */
[----:B------:R-:W-:Y:S02]  /*1900*/  IADD3 R14, PT, PT, R13, -0x1, RZ ;  /* 0xffffffff0d0e7810 */ /* 0x000fe40007ffe0ff */
[----:B------:R-:W-:Y:S02]  /*1910*/  ISETP.NE.AND P1, PT, R16, RZ, PT ;  /* 0x000000ff1000720c */ /* 0x000fe40003f25270 */
[----:B------:R-:W-:-:S13]  /*1920*/  ISETP.GE.U32.AND P0, PT, R14, 0x3, PT ;  /* 0x000000030e00780c */ /* 0x000fda0003f06070 */
[----:B------:R-:W-:Y:S05]  /*1930*/  @!P0 BRA `(.L_x_208) ;  /* 0x0000000000548947 */ /* 0x000fea0003800000 */
[----:B------:R-:W0:Y:S01]  /*1940*/  LDC.64 R14, c[0x0][0x388] ;  /* 0x0000e200ff0e7b82 */ /* 0x000e220000000a00 */
[----:B------:R-:W-:-:S05]  /*1950*/  IADD3 R19, PT, PT, R17, R18, RZ ;  /* 0x0000001211137210 */ /* 0x000fca0007ffe0ff */
[----:B0-----:R-:W-:-:S05]  /*1960*/  IMAD.WIDE R14, R19, 0x4, R14 ;  /* 0x00000004130e7825 */ /* 0x001fca00078e020e */
[----:B------:R-:W2:Y:S04]  /*1970*/  LDG.E R22, desc[UR6][R14.64] ;  /* 0x000000060e167981 */ /* 0x000ea8000c1e1900 */
[----:B------:R-:W3:Y:S04]  /*1980*/  LDG.E R21, desc[UR6][R14.64+0x4] ;  /* 0x000004060e157981 */ /* 0x000ee8000c1e1900 */
[----:B------:R-:W4:Y:S04]  /*1990*/  LDG.E R19, desc[UR6][R14.64+0x8] ;  /* 0x000008060e137981 */ /* 0x000f28000c1e1900 */
[----:B------:R-:W5:Y:S01]  /*19a0*/  LDG.E R20, desc[UR6][R14.64+0xc] ;  /* 0x00000c060e147981 */ /* 0x000f62000c1e1900 */
[----:B------:R-:W-:Y:S01]  /*19b0*/  MOV R23, 0x400 ;  /* 0x0000040000177802 */ /* 0x000fe20000000f00 */
[----:B------:R-:W0:Y:S03]  /*19c0*/  S2R R24, SR_CgaCtaId ;  /* 0x0000000000187919 */ /* 0x000e260000008800 */
[----:B0-----:R-:W-:-:S02]  /*19d0*/  LEA R24, R24, R23, 0x18 ;  /* 0x0000001718187211 */ /* 0x001fc400078ec0ff */
[----:B------:R-:W-:Y:S02]  /*19e0*/  IADD3 R23, PT, PT, R9, R18, RZ ;  /* 0x0000001209177210 */ /* 0x000fe40007ffe0ff */
[----:B------:R-:W-:-:S03]  /*19f0*/  IADD3 R18, PT, PT, R18, 0x4, RZ ;  /* 0x0000000412127810 */ /* 0x000fc60007ffe0ff */
[----:B------:R-:W-:-:S05]  /*1a00*/  IMAD R27, R23, 0x4, R24 ;  /* 0x00000004171b7824 */ /* 0x000fca00078e0218 */
[----:B------:R-:W2:Y:S04]  /*1a10*/  LDS R23, [R27] ;  /* 0x000000001b177984 */ /* 0x000ea80000000800 */
[----:B------:R-:W3:Y:S04]  /*1a20*/  LDS R24, [R27+0x4] ;  /* 0x000004001b187984 */ /* 0x000ee80000000800 */
[----:B------:R-:W4:Y:S04]  /*1a30*/  LDS R25, [R27+0x8] ;  /* 0x000008001b197984 */ /* 0x000f280000000800 */
[----:B------:R-:W5:Y:S01]  /*1a40*/  LDS R26, [R27+0xc] ;  /* 0x00000c001b1a7984 */ /* 0x000f620000000800 */
[----:B--2---:R-:W-:-:S04]  /*1a50*/  FFMA R22, R22, R23, R11 ;  /* 0x0000001716167223 */ /* 0x004fc8000000000b */
[----:B---3--:R-:W-:-:S04]  /*1a60*/  FFMA R22, R21, R24, R22 ;  /* 0x0000001815167223 */ /* 0x008fc80000000016 */
[----:B----4-:R-:W-:-:S04]  /*1a70*/  FFMA R19, R19, R25, R22 ;  /* 0x0000001913137223 */ /* 0x010fc80000000016 */
[----:B-----5:R-:W-:-:S07]  /*1a80*/  FFMA R11, R20, R26, R19 ;  /* 0x0000001a140b7223 */ /* 0x020fce0000000013 */
.L_x_208:
[----:B------:R-:W-:Y:S05]  /*1a90*/  @!P1 BRA `(.L_x_204) ;  /* 0x0000000000509947 */ /* 0x000fea0003800000 */
[----:B------:R-:W0:Y:S01]  /*1aa0*/  LDC.64 R14, c[0x0][0x388] ;  /* 0x0000e200ff0e7b82 */ /* 0x000e220000000a00 */
[----:B------:R-:W-:-:S05]  /*1ab0*/  IADD3 R17, PT, PT, R17, R18, RZ ;  /* 0x0000001211117210 */ /* 0x000fca0007ffe0ff */
[----:B0-----:R-:W-:-:S05]  /*1ac0*/  IMAD.WIDE R14, R17, 0x4, R14 ;  /* 0x00000004110e7825 */ /* 0x001fca00078e020e */
[----:B------:R-:W2:Y:S01]  /*1ad0*/  LDG.E R17, desc[UR6][R14.64] ;  /* 0x000000060e117981 */ /* 0x000ea2000c1e1900 */
[----:B------:R-:W-:Y:S02]  /*1ae0*/  MOV R19, 0x400 ;  /* 0x0000040000137802 */ /* 0x000fe40000000f00 */
[----:B------:R-:W-:Y:S01]  /*1af0*/  IADD3 R9, PT, PT, R9, R18, RZ ;  /* 0x0000001209097210 */ /* 0x000fe20007ffe0ff */
[----:B------:R-:W0:Y:S01]  /*1b00*/  S2R R20, SR_CgaCtaId ;  /* 0x0000000000147919 */ /* 0x000e220000008800 */
[----:B------:R-:W-:Y:S02]  /*1b10*/  ISETP.NE.AND P0, PT, R16, 0x1, PT ;  /* 0x000000011000780c */ /* 0x000fe40003f05270 */
[----:B0-----:R-:W-:-:S04]  /*1b20*/  LEA R20, R20, R19, 0x18 ;  /* 0x0000001314147211 */ /* 0x001fc800078ec0ff */
[----:B------:R-:W-:-:S05]  /*1b30*/  LEA R19, R9, R20, 0x2 ;  /* 0x0000001409137211 */ /* 0x000fca00078e10ff */
[----:B------:R-:W2:Y:S02]  /*1b40*/  LDS R18, [R19] ;  /* 0x0000000013127984 */ /* 0x000ea40000000800 */
[----:B--2---:R-:W-:Y:S01]  /*1b50*/  FFMA R11, R18, R17, R11 ;  /* 0x00000011120b7223 */ /* 0x004fe2000000000b */
[----:B------:R-:W-:Y:S06]  /*1b60*/  @!P0 BRA `(.L_x_204) ;  /* 0x00000000001c8947 */ /* 0x000fec0003800000 */
[----:B------:R-:W-:Y:S01]  /*1b70*/  ISETP.NE.AND P0, PT, R16, 0x2, PT ;  /* 0x000000021000780c */ /* 0x000fe20003f05270 */
[----:B------:R-:W2:Y:S04]  /*1b80*/  LDG.E R9, desc[UR6][R14.64+0x4] ;  /* 0x000004060e097981 */ /* 0x000ea8000c1e1900 */
[----:B------:R-:W2:Y:S08]  /*1b90*/  LDS R18, [R19+0x4] ;  /* 0x0000040013127984 */ /* 0x000eb00000000800 */
[----:B------:R-:W3:Y:S04]  /*1ba0*/  @P0 LDG.E R17, desc[UR6][R14.64+0x8] ;  /* 0x000008060e110981 */ /* 0x000ee8000c1e1900 */
[----:B------:R-:W3:Y:S01]  /*1bb0*/  @P0 LDS R20, [R19+0x8] ;  /* 0x0000080013140984 */ /* 0x000ee20000000800 */
[----:B--2---:R-:W-:-:S04]  /*1bc0*/  FFMA R11, R18, R9, R11 ;  /* 0x00000009120b7223 */ /* 0x004fc8000000000b */
[----:B---3--:R-:W-:-:S07]  /*1bd0*/  @P0 FFMA R11, R20, R17, R11 ;  /* 0x00000011140b0223 */ /* 0x008fce000000000b */
.L_x_204:
[----:B------:R-:W-:-:S04]  /*1be0*/  IADD3 R10, PT, PT, R10, 0x1, RZ ;  /* 0x000000010a0a7810 */ /* 0x000fc80007ffe0ff */
[----:B------:R-:W-:-:S13]  /*1bf0*/  ISETP.NE.AND P0, PT, R10, R2, PT ;  /* 0x000000020a00720c */ /* 0x000fda0003f05270 */
[----:B------:R-:W-:Y:S05]  /*1c00*/  @P0 BRA `(.L_x_209) ;  /* 0xfffffff400740947 */ /* 0x000fea000383ffff */
.L_x_203:
[----:B------:R-:W0:Y:S01]  /*1c10*/  LDC.64 R14, c[0x0][0x3a0] ;  /* 0x0000e800ff0e7b82 */ /* 0x000e220000000a00 */
[----:B------:R-:W-:-:S07]  /*1c20*/  IMAD R7, R4, UR8, R7 ;  /* 0x0000000804077c24 */ /* 0x000fce000f8e0207 */
[----:B------:R-:W1:Y:S01]  /*1c30*/  LDC.64 R8, c[0x0][0x3b8] ;  /* 0x0000ee00ff087b82 */ /* 0x000e620000000a00 */
[----:B0-----:R-:W-:-:S05]  /*1c40*/  IMAD.WIDE R14, R7, 0x4, R14 ;  /* 0x00000004070e7825 */ /* 0x001fca00078e020e */
[----:B------:R0:W-:Y:S04]  /*1c50*/  STG.E desc[UR6][R14.64], R11 ;  /* 0x0000000b0e007986 */ /* 0x0001e8000c101906 */
[----:B-1----:R0:W5:Y:S02]  /*1c60*/  LDG.E R17, desc[UR6][R8.64] ;  /* 0x0000000608117981 */ /* 0x002164000c1e1900 */
.L_x_202:
[----:B------:R-:W-:Y:S05]  /*1c70*/  BSYNC.RECONVERGENT B0 ;  /* 0x0000000000007941 */ /* 0x000fea0003800200 */
.L_x_201:
[----:B------:R-:W-:-:S04]  /*1c80*/  IADD3 R6, PT, PT, R6, 0x1, RZ ;  /* 0x0000000106067810 */ /* 0x000fc80007ffe0ff */
[----:B-----5:R-:W-:-:S13]  /*1c90*/  ISETP.GE.AND P0, PT, R6, R17, PT ;  /* 0x000000110600720c */ /* 0x020fda0003f06270 */
[----:B------:R-:W-:Y:S05]  /*1ca0*/  @!P0 BRA `(.L_x_210) ;  /* 0xfffffff000ec8947 */ /* 0x000fea000383ffff */
[----:B------:R-:W-:Y:S05]  /*1cb0*/  EXIT ;  /* 0x000000000000794d */ /* 0x000fea0003800000 */
.L_x_211:
        /* <DEDUP_REMOVED lines=12> */
.L_x_295:


//--------------------- .text._Z10timeFilterPKdPKfS2_Pf --------------------------
	.section	.text._Z10timeFilterPKdPKfS2_Pf,"ax",@progbits
	.align	128
        .global         _Z10timeFilterPKdPKfS2_Pf
        .type           _Z10timeFilterPKdPKfS2_Pf,@function
        .size           _Z10timeFilterPKdPKfS2_Pf,(.L_x_296 - _Z10timeFilterPKdPKfS2_Pf)
        .other          _Z10timeFilterPKdPKfS2_Pf,@"STO_CUDA_ENTRY STV_DEFAULT"
_Z10timeFilterPKdPKfS2_Pf:
.text._Z10timeFilterPKdPKfS2_Pf:
[----:B------:R-:W-:Y:S08]  /*0000*/  LDC R1, c[0x0][0x37c] ;  /* 0x0000df00ff017b82 */ /* 0x000ff00000000800 */
[----:B------:R-:W0:Y:S01]  /*0010*/  LDC.64 R12, c[0x0][0x380] ;  /* 0x0000e000ff0c7b82 */ /* 0x000e220000000a00 */
[----:B------:R-:W0:Y:S02]  /*0020*/  LDCU.64 UR12, c[0x0][0x358] ;  /* 0x00006b00ff0c77ac */ /* 0x000e240008000a00 */
[----:B0-----:R-:W2:Y:S04]  /*0030*/  LDG.E.64 R14, desc[UR12][R12.64+0x20] ;  /* 0x0000200c0c0e7981 */ /* 0x001ea8000c1e1b00 */
[----:B------:R-:W3:Y:S04]  /*0040*/  LDG.E.64 R6, desc[UR12][R12.64+0x30] ;  /* 0x0000300c0c067981 */ /* 0x000ee8000c1e1b00 */
[----:B------:R-:W4:Y:S04]  /*0050*/  LDG.E.64 R4, desc[UR12][R12.64] ;  /* 0x0000000c0c047981 */ /* 0x000f28000c1e1b00 */
[----:B------:R0:W5:Y:S01]  /*0060*/  LDG.E.64 R8, desc[UR12][R12.64+0x8] ;  /* 0x0000080c0c087981 */ /* 0x000162000c1e1b00 */
[----:B------:R-:W1:Y:S01]  /*0070*/  S2UR UR22, SR_CTAID.X ;  /* 0x00000000001679c3 */ /* 0x000e620000002500 */
[----:B------:R-:W-:Y:S01]  /*0080*/  BSSY.RECONVERGENT B0, `(.L_x_212) ;  /* 0x0000036000007945 */ /* 0x000fe20003800200 */
[----:B------:R-:W0:Y:S02]  /*0090*/  S2R R2, SR_TID.X ;  /* 0x0000000000027919 */ /* 0x000e240000002100 */
[----:B0-----:R-:W-:Y:S01]  /*00a0*/  IABS R12, R2 ;  /* 0x00000002000c7213 */ /* 0x001fe20000000000 */
[----:B--2---:R-:W0:Y:S08]  /*00b0*/  F2I.F64.TRUNC R14, R14 ;  /* 0x0000000e000e7311 */ /* 0x004e30000030d100 */
[----:B----4-:R-:W2:Y:S01]  /*00c0*/  F2I.F64.TRUNC R4, R4 ;  /* 0x0000000400047311 */ /* 0x010ea2000030d100 */
[----:B0-----:R-:W-:-:S02]  /*00d0*/  R2UR UR15, R14 ;  /* 0x000000000e0f72ca */ /* 0x001fc400000e0000 */
[----:B--2---:R-:W-:-:S05]  /*00e0*/  R2UR UR14, R4 ;  /* 0x00000000040e72ca */ /* 0x004fca00000e0000 */
[----:B-----5:R-:W-:Y:S06]  /*00f0*/  F2I.F64.TRUNC R4, R8 ;  /* 0x0000000800047311 */ /* 0x020fec000030d100 */
[----:B------:R-:W-:-:S05]  /*0100*/  IMAD.U32 R0, RZ, RZ, UR15 ;  /* 0x0000000fff007e24 */ /* 0x000fca000f8e00ff */
[-C--:B------:R-:W-:Y:S02]  /*0110*/  IABS R10, R0.reuse ;  /* 0x00000000000a7213 */ /* 0x080fe40000000000 */
[----:B------:R-:W-:Y:S02]  /*0120*/  IABS R13, R0 ;  /* 0x00000000000d7213 */ /* 0x000fe40000000000 */
[----:B------:R-:W0:Y:S08]  /*0130*/  I2F.RP R3, R10 ;  /* 0x0000000a00037306 */ /* 0x000e300000209400 */
[----:B0-----:R-:W0:Y:S02]  /*0140*/  MUFU.RCP R3, R3 ;  /* 0x0000000300037308 */ /* 0x001e240000001000 */
[----:B0-----:R-:W-:-:S06]  /*0150*/  VIADD R16, R3, 0xffffffe ;  /* 0x0ffffffe03107836 */ /* 0x001fcc0000000000 */
[----:B---3--:R-:W0:Y:S08]  /*0160*/  F2I.F64.TRUNC R3, R6 ;  /* 0x0000000600037311 */ /* 0x008e30000030d100 */
[----:B------:R2:W3:Y:S02]  /*0170*/  F2I.FTZ.U32.TRUNC.NTZ R17, R16 ;  /* 0x0000001000117305 */ /* 0x0004e4000021f000 */
[----:B--2---:R-:W-:Y:S01]  /*0180*/  IMAD.MOV.U32 R16, RZ, RZ, RZ ;  /* 0x000000ffff107224 */ /* 0x004fe200078e00ff */
[----:B---3--:R-:W-:-:S05]  /*0190*/  IADD3 R11, PT, PT, RZ, -R17, RZ ;  /* 0x80000011ff0b7210 */ /* 0x008fca0007ffe0ff */
[----:B------:R-:W-:-:S04]  /*01a0*/  IMAD R11, R11, R10, RZ ;  /* 0x0000000a0b0b7224 */ /* 0x000fc800078e02ff */
[----:B------:R-:W-:Y:S01]  /*01b0*/  IMAD.HI.U32 R17, R17, R11, R16 ;  /* 0x0000000b11117227 */ /* 0x000fe200078e0010 */
[----:B------:R-:W-:-:S05]  /*01c0*/  IADD3 R11, PT, PT, RZ, -R13, RZ ;  /* 0x8000000dff0b7210 */ /* 0x000fca0007ffe0ff */
[----:B------:R-:W-:-:S04]  /*01d0*/  IMAD.HI.U32 R17, R17, R12, RZ ;  /* 0x0000000c11117227 */ /* 0x000fc800078e00ff */
[----:B------:R-:W-:-:S04]  /*01e0*/  IMAD R11, R17, R11, R12 ;  /* 0x0000000b110b7224 */ /* 0x000fc800078e020c */
[----:B------:R-:W-:Y:S01]  /*01f0*/  IMAD.IADD R12, R11, 0x1, -R10 ;  /* 0x000000010b0c7824 */ /* 0x000fe200078e0a0a */
[----:B------:R-:W-:-:S04]  /*0200*/  ISETP.GT.U32.AND P1, PT, R10, R11, PT ;  /* 0x0000000b0a00720c */ /* 0x000fc80003f24070 */
[----:B------:R-:W-:Y:S02]  /*0210*/  SEL R13, R12, R11, !P1 ;  /* 0x0000000b0c0d7207 */ /* 0x000fe40004800000 */
[----:B------:R-:W-:Y:S02]  /*0220*/  LOP3.LUT R12, R2, UR15, RZ, 0x3c, !PT ;  /* 0x0000000f020c7c12 */ /* 0x000fe4000f8e3cff */
[----:B------:R-:W-:Y:S01]  /*0230*/  ISETP.GE.U32.AND P0, PT, R13, R10, PT ;  /* 0x0000000a0d00720c */ /* 0x000fe20003f06070 */
[----:B0-----:R-:W-:Y:S01]  /*0240*/  IMAD R13, R3, UR15, RZ ;  /* 0x0000000f030d7c24 */ /* 0x001fe2000f8e02ff */
[----:B------:R-:W-:Y:S02]  /*0250*/  ISETP.GE.AND P2, PT, R12, RZ, PT ;  /* 0x000000ff0c00720c */ /* 0x000fe40003f46270 */
[----:B------:R-:W-:Y:S02]  /*0260*/  LOP3.LUT R12, RZ, UR15, RZ, 0x33, !PT ;  /* 0x0000000fff0c7c12 */ /* 0x000fe4000f8e33ff */
[----:B------:R-:W-:-:S02]  /*0270*/  ISETP.GE.AND P3, PT, R2, R13, PT ;  /* 0x0000000d0200720c */ /* 0x000fc40003f66270 */
[----:B------:R-:W-:-:S05]  /*0280*/  @!P1 IADD3 R17, PT, PT, R17, 0x1, RZ ;  /* 0x0000000111119810 */ /* 0x000fca0007ffe0ff */
[----:B------:R-:W-:Y:S01]  /*0290*/  @P0 VIADD R17, R17, 0x1 ;  /* 0x0000000111110836 */ /* 0x000fe20000000000 */
[----:B------:R-:W-:-:S04]  /*02a0*/  ISETP.NE.AND P0, PT, RZ, UR15, PT ;  /* 0x0000000fff007c0c */ /* 0x000fc8000bf05270 */
[----:B------:R-:W-:-:S04]  /*02b0*/  @!P2 IADD3 R17, PT, PT, -R17, RZ, RZ ;  /* 0x000000ff1111a210 */ /* 0x000fc80007ffe1ff */
[----:B------:R-:W-:Y:S01]  /*02c0*/  SEL R17, R12, R17, !P0 ;  /* 0x000000110c117207 */ /* 0x000fe20004000000 */
[----:B-1----:R-:W-:Y:S06]  /*02d0*/  @P3 BRA `(.L_x_213) ;  /* 0x0000000000403947 */ /* 0x002fec0003800000 */
[----:B------:R-:W-:Y:S01]  /*02e0*/  @!P1 IMAD.IADD R11, R11, 0x1, -R10 ;  /* 0x000000010b0b9824 */ /* 0x000fe200078e0a0a */
[----:B------:R-:W-:Y:S01]  /*02f0*/  ISETP.GE.AND P2, PT, R2, RZ, PT ;  /* 0x000000ff0200720c */ /* 0x000fe20003f46270 */
[----:B------:R-:W0:Y:S01]  /*0300*/  LDC.64 R6, c[0x0][0x390] ;  /* 0x0000e400ff067b82 */ /* 0x000e220000000a00 */
[----:B------:R-:W-:Y:S02]  /*0310*/  IMAD R8, R4, R17, UR22 ;  /* 0x0000001604087e24 */ /* 0x000fe4000f8e0211 */
[----:B------:R-:W-:-:S13]  /*0320*/  ISETP.GT.U32.AND P1, PT, R10, R11, PT ;  /* 0x0000000b0a00720c */ /* 0x000fda0003f24070 */
[----:B------:R-:W-:-:S05]  /*0330*/  @!P1 IADD3 R11, PT, PT, R11, -R10, RZ ;  /* 0x8000000a0b0b9210 */ /* 0x000fca0007ffe0ff */
[----:B------:R-:W-:-:S05]  /*0340*/  @!P2 IMAD.MOV R11, RZ, RZ, -R11 ;  /* 0x000000ffff0ba224 */ /* 0x000fca00078e0a0b */
[----:B------:R-:W-:-:S05]  /*0350*/  SEL R11, R12, R11, !P0 ;  /* 0x0000000b0c0b7207 */ /* 0x000fca0004000000 */
[----:B------:R-:W-:-:S04]  /*0360*/  IMAD R11, R8, UR15, R11 ;  /* 0x0000000f080b7c24 */ /* 0x000fc8000f8e020b */
[----:B0-----:R-:W-:-:S06]  /*0370*/  IMAD.WIDE R6, R11, 0x4, R6 ;  /* 0x000000040b067825 */ /* 0x001fcc00078e0206 */
[----:B------:R-:W2:Y:S01]  /*0380*/  LDG.E R6, desc[UR12][R6.64] ;  /* 0x0000000c06067981 */ /* 0x000ea2000c1e1900 */
[----:B------:R-:W0:Y:S01]  /*0390*/  S2UR UR5, SR_CgaCtaId ;  /* 0x00000000000579c3 */ /* 0x000e220000008800 */
[----:B------:R-:W-:Y:S02]  /*03a0*/  UMOV UR4, 0x400 ;  /* 0x0000040000047882 */ /* 0x000fe40000000000 */
[----:B0-----:R-:W-:-:S06]  /*03b0*/  ULEA UR4, UR5, UR4, 0x18 ;  /* 0x0000000405047291 */ /* 0x001fcc000f8ec0ff */
[----:B------:R-:W-:-:S05]  /*03c0*/  LEA R5, R2, UR4, 0x2 ;  /* 0x0000000402057c11 */ /* 0x000fca000f8e10ff */
[----:B--2---:R0:W-:Y:S02]  /*03d0*/  STS [R5], R6 ;  /* 0x0000000605007388 */ /* 0x0041e40000000800 */
.L_x_213:
[----:B------:R-:W-:Y:S05]  /*03e0*/  BSYNC.RECONVERGENT B0 ;  /* 0x0000000000007941 */ /* 0x000fea0003800200 */
.L_x_212:
[----:B------:R-:W-:Y:S01]  /*03f0*/  BAR.SYNC.DEFER_BLOCKING 0x0 ;  /* 0x0000000000007b1d */ /* 0x000fe20000010000 */
[----:B------:R-:W-:-:S06]  /*0400*/  UIADD3 UR4, UPT, UPT, UR14, -0x400, -UR15 ;  /* 0xfffffc000e047890 */ /* 0x000fcc000fffe80f */
[----:B------:R-:W-:-:S13]  /*0410*/  ISETP.LE.AND P0, PT, RZ, UR4, PT ;  /* 0x00000004ff007c0c */ /* 0x000fda000bf03270 */
[----:B------:R-:W-:Y:S05]  /*0420*/  @!P0 EXIT ;  /* 0x000000000000894d */ /* 0x000fea0003800000 */
[----:B------:R-:W1:Y:S01]  /*0430*/  S2UR UR5, SR_CgaCtaId ;  /* 0x00000000000579c3 */ /* 0x000e620000008800 */
[----:B0-----:R-:W-:Y:S01]  /*0440*/  IADD3 R5, PT, PT, R3, -0x1, RZ ;  /* 0xffffffff03057810 */ /* 0x001fe20007ffe0ff */
[----:B------:R-:W-:Y:S01]  /*0450*/  UMOV UR4, 0x400 ;  /* 0x0000040000047882 */ /* 0x000fe20000000000 */
[----:B------:R-:W-:Y:S01]  /*0460*/  UIADD3 UR16, UPT, UPT, UR15, 0x400, URZ ;  /* 0x000004000f107890 */ /* 0x000fe2000fffe0ff */
[----:B------:R-:W-:Y:S01]  /*0470*/  IMAD R7, R4, R17, UR22 ;  /* 0x0000001604077e24 */ /* 0x000fe2000f8e0211 */
[----:B------:R-:W-:Y:S01]  /*0480*/  UIADD3 UR4, UPT, UPT, UR4, 0x3cc, URZ ;  /* 0x000003cc04047890 */ /* 0x000fe2000fffe0ff */
[----:B------:R-:W-:Y:S01]  /*0490*/  IMAD.HI.U32 R6, R5, -0x55555555, RZ ;  /* 0xaaaaaaab05067827 */ /* 0x000fe200078e00ff */
[----:B------:R-:W-:Y:S01]  /*04a0*/  UMOV UR7, 0xc ;  /* 0x0000000c00077882 */ /* 0x000fe20000000000 */
[----:B------:R-:W-:Y:S02]  /*04b0*/  ULOP3.LUT UR17, UR15, 0x3, URZ, 0xc0, !UPT ;  /* 0x000000030f117892 */ /* 0x000fe4000f8ec0ff */
[----:B------:R-:W-:Y:S01]  /*04c0*/  IMAD R7, R7, UR14, RZ ;  /* 0x0000000e07077c24 */ /* 0x000fe2000f8e02ff */
[----:B------:R-:W-:Y:S01]  /*04d0*/  SHF.R.U32.HI R6, RZ, 0x1, R6 ;  /* 0x00000001ff067819 */ /* 0x000fe20000011606 */
[----:B------:R-:W-:Y:S01]  /*04e0*/  IMAD R8, R17, UR16, RZ ;  /* 0x0000001011087c24 */ /* 0x000fe2000f8e02ff */
[----:B------:R-:W-:-:S02]  /*04f0*/  ULOP3.LUT UR18, UR15, 0x7ffffffc, URZ, 0xc0, !UPT ;  /* 0x7ffffffc0f127892 */ /* 0x000fc4000f8ec0ff */
[----:B------:R-:W-:Y:S01]  /*0500*/  UIMAD UR7, UR15, UR7, 0x3000 ;  /* 0x000030000f0774a4 */ /* 0x000fe2000f8e0207 */
[----:B------:R-:W-:Y:S01]  /*0510*/  IMAD R6, R6, -0x3, R5 ;  /* 0xfffffffd06067824 */ /* 0x000fe200078e0205 */
[----:B------:R-:W-:-:S03]  /*0520*/  IADD3 R5, PT, PT, R2, UR15, RZ ;  /* 0x0000000f02057c10 */ /* 0x000fc6000fffe0ff */
[----:B------:R-:W-:Y:S02]  /*0530*/  VIADD R10, R6, 0x1 ;  /* 0x00000001060a7836 */ /* 0x000fe40000000000 */
[----:B------:R-:W-:Y:S01]  /*0540*/  IMAD R6, R4, UR14, RZ ;  /* 0x0000000e04067c24 */ /* 0x000fe2000f8e02ff */
[----:B-1----:R-:W-:Y:S02]  /*0550*/  ULEA UR4, UR5, UR4, 0x18 ;  /* 0x0000000405047291 */ /* 0x002fe4000f8ec0ff */
[C---:B------:R-:W-:Y:S02]  /*0560*/  ISETP.NE.AND P0, PT, R10.reuse, 0x3, PT ;  /* 0x000000030a00780c */ /* 0x040fe40003f05270 */
[----:B------:R-:W-:Y:S02]  /*0570*/  ULEA UR19, UR15, UR4, 0x3 ;  /* 0x000000040f137291 */ /* 0x000fe4000f8e18ff */
[----:B------:R-:W-:Y:S01]  /*0580*/  SEL R10, R10, RZ, P0 ;  /* 0x000000ff0a0a7207 */ /* 0x000fe20000000000 */
[----:B------:R-:W-:-:S02]  /*0590*/  UIMAD UR20, UR15, 0xc, UR4 ;  /* 0x0000000c0f1478a4 */ /* 0x000fc4000f8e0204 */
[----:B------:R-:W-:-:S03]  /*05a0*/  ULEA UR8, UR15, UR4, 0x2 ;  /* 0x000000040f087291 */ /* 0x000fc6000f8e10ff */
[----:B------:R-:W-:-:S09]  /*05b0*/  UMOV UR4, URZ ;  /* 0x000000ff00047c82 */ /* 0x000fd20008000000 */
.L_x_225:
[----:B------:R-:W-:Y:S01]  /*05c0*/  UIMAD UR5, UR15, 0x3, URZ ;  /* 0x000000030f0578a4 */ /* 0x000fe2000f8e02ff */
[----:B------:R-:W-:Y:S01]  /*05d0*/  BSSY.RECONVERGENT B0, `(.L_x_214) ;  /* 0x0000026000007945 */ /* 0x000fe20003800200 */
[----:B------:R-:W-:-:S04]  /*05e0*/  ISETP.GE.AND P1, PT, R3, 0x1, PT ;  /* 0x000000010300780c */ /* 0x000fc80003f26270 */
[----:B------:R-:W-:-:S13]  /*05f0*/  ISETP.GE.AND P2, PT, R2, UR5, PT ;  /* 0x0000000502007c0c */ /* 0x000fda000bf46270 */
[----:B012---:R-:W-:Y:S05]  /*0600*/  @P2 BRA `(.L_x_215) ;  /* 0x0000000000882947 */ /* 0x007fea0003800000 */
[-C--:B------:R-:W-:Y:S02]  /*0610*/  IABS R9, R0.reuse ;  /* 0x0000000000097213 */ /* 0x080fe40000000000 */
[----:B------:R-:W-:Y:S02]  /*0620*/  IABS R16, R0 ;  /* 0x0000000000107213 */ /* 0x000fe40000000000 */
[----:B------:R-:W0:Y:S01]  /*0630*/  I2F.RP R11, R9 ;  /* 0x00000009000b7306 */ /* 0x000e220000209400 */
[----:B------:R-:W-:Y:S02]  /*0640*/  ISETP.GE.AND P3, PT, R2, RZ, PT ;  /* 0x000000ff0200720c */ /* 0x000fe40003f66270 */
[----:B------:R-:W-:-:S05]  /*0650*/  ISETP.NE.AND P4, PT, RZ, UR15, PT ;  /* 0x0000000fff007c0c */ /* 0x000fca000bf85270 */
[----:B0-----:R-:W0:Y:S02]  /*0660*/  MUFU.RCP R11, R11 ;  /* 0x0000000b000b7308 */ /* 0x001e240000001000 */
[----:B0-----:R-:W-:Y:S02]  /*0670*/  VIADD R12, R11, 0xffffffe ;  /* 0x0ffffffe0b0c7836 */ /* 0x001fe40000000000 */
[----:B------:R-:W-:-:S04]  /*0680*/  IMAD.MOV R11, RZ, RZ, -R16 ;  /* 0x000000ffff0b7224 */ /* 0x000fc800078e0a10 */
[----:B------:R0:W1:Y:S02]  /*0690*/  F2I.FTZ.U32.TRUNC.NTZ R13, R12 ;  /* 0x0000000c000d7305 */ /* 0x000064000021f000 */
[----:B0-----:R-:W-:Y:S01]  /*06a0*/  HFMA2 R12, -RZ, RZ, 0, 0 ;  /* 0x00000000ff0c7431 */ /* 0x001fe200000001ff */
[----:B-1----:R-:W-:-:S05]  /*06b0*/  IADD3 R14, PT, PT, RZ, -R13, RZ ;  /* 0x8000000dff0e7210 */ /* 0x002fca0007ffe0ff */
[----:B------:R-:W-:Y:S01]  /*06c0*/  IMAD R15, R14, R9, RZ ;  /* 0x000000090e0f7224 */ /* 0x000fe200078e02ff */
[----:B------:R-:W-:-:S03]  /*06d0*/  IABS R14, R2 ;  /* 0x00000002000e7213 */ /* 0x000fc60000000000 */
[----:B------:R-:W-:Y:S02]  /*06e0*/  IMAD.HI.U32 R15, R13, R15, R12 ;  /* 0x0000000f0d0f7227 */ /* 0x000fe400078e000c */
[----:B------:R-:W0:Y:S04]  /*06f0*/  LDC.64 R12, c[0x0][0x388] ;  /* 0x0000e200ff0c7b82 */ /* 0x000e280000000a00 */
[----:B------:R-:W-:-:S04]  /*0700*/  IMAD.HI.U32 R15, R15, R14, RZ ;  /* 0x0000000e0f0f7227 */ /* 0x000fc800078e00ff */
[----:B------:R-:W-:-:S05]  /*0710*/  IMAD R14, R15, R11, R14 ;  /* 0x0000000b0f0e7224 */ /* 0x000fca00078e020e */
[----:B------:R-:W-:-:S13]  /*0720*/  ISETP.GT.U32.AND P2, PT, R9, R14, PT ;  /* 0x0000000e0900720c */ /* 0x000fda0003f44070 */
[----:B------:R-:W-:-:S05]  /*0730*/  @!P2 IMAD.IADD R14, R14, 0x1, -R9 ;  /* 0x000000010e0ea824 */ /* 0x000fca00078e0a09 */
[----:B------:R-:W-:-:S13]  /*0740*/  ISETP.GT.U32.AND P2, PT, R9, R14, PT ;  /* 0x0000000e0900720c */ /* 0x000fda0003f44070 */
[----:B------:R-:W-:-:S05]  /*0750*/  @!P2 IADD3 R14, PT, PT, R14, -R9, RZ ;  /* 0x800000090e0ea210 */ /* 0x000fca0007ffe0ff */
[----:B------:R-:W-:-:S05]  /*0760*/  IMAD.MOV.U32 R9, RZ, RZ, R14 ;  /* 0x000000ffff097224 */ /* 0x000fca00078e000e */
[----:B------:R-:W-:Y:S02]  /*0770*/  @!P3 IADD3 R9, PT, PT, -R9, RZ, RZ ;  /* 0x000000ff0909b210 */ /* 0x000fe40007ffe1ff */
[----:B------:R-:W-:-:S04]  /*0780*/  @!P4 LOP3.LUT R9, RZ, UR15, RZ, 0x33, !PT ;  /* 0x0000000fff09cc12 */ /* 0x000fc8000f8e33ff */
[----:B------:R-:W-:-:S05]  /*0790*/  IADD3 R11, PT, PT, R9, UR4, R7 ;  /* 0x00000004090b7c10 */ /* 0x000fca000fffe007 */
[----:B0-----:R-:W-:-:S06]  /*07a0*/  IMAD.WIDE R12, R11, 0x4, R12 ;  /* 0x000000040b0c7825 */ /* 0x001fcc00078e020c */
[----:B------:R-:W2:Y:S01]  /*07b0*/  LDG.E R12, desc[UR12][R12.64] ;  /* 0x0000000c0c0c7981 */ /* 0x000ea2000c1e1900 */
[----:B------:R-:W0:Y:S01]  /*07c0*/  S2UR UR6, SR_CgaCtaId ;  /* 0x00000000000679c3 */ /* 0x000e220000008800 */
[----:B------:R-:W-:Y:S01]  /*07d0*/  UMOV UR5, 0x400 ;  /* 0x0000040000057882 */ /* 0x000fe20000000000 */
[----:B------:R-:W-:Y:S01]  /*07e0*/  IMAD.IADD R9, R8, 0x1, R9 ;  /* 0x0000000108097824 */ /* 0x000fe200078e0209 */
[----:B------:R-:W-:-:S04]  /*07f0*/  UIADD3 UR5, UPT, UPT, UR5, 0x3cc, URZ ;  /* 0x000003cc05057890 */ /* 0x000fc8000fffe0ff */
[----:B0-----:R-:W-:-:S06]  /*0800*/  ULEA UR5, UR6, UR5, 0x18 ;  /* 0x0000000506057291 */ /* 0x001fcc000f8ec0ff */
[----:B------:R-:W-:-:S05]  /*0810*/  LEA R9, R9, UR5, 0x2 ;  /* 0x0000000509097c11 */ /* 0x000fca000f8e10ff */
[----:B--2---:R0:W-:Y:S02]  /*0820*/  STS [R9], R12 ;  /* 0x0000000c09007388 */ /* 0x0041e40000000800 */
.L_x_215:
[----:B------:R-:W-:Y:S05]  /*0830*/  BSYNC.RECONVERGENT B0 ;  /* 0x0000000000007941 */ /* 0x000fea0003800200 */
.L_x_214:
[----:B------:R-:W-:Y:S05]  /*0840*/  @!P1 BRA `(.L_x_216) ;  /* 0x0000000000f49947 */ /* 0x000fea0003800000 */
[----:B------:R-:W-:Y:S01]  /*0850*/  ISETP.GE.U32.AND P2, PT, R3, 0x3, PT ;  /* 0x000000030300780c */ /* 0x000fe20003f46070 */
[----:B------:R-:W-:Y:S01]  /*0860*/  IMAD.MOV.U32 R11, RZ, RZ, RZ ;  /* 0x000000ffff0b7224 */ /* 0x000fe200078e00ff */
[----:B0-----:R-:W-:-:S11]  /*0870*/  IADD3 R9, PT, PT, R5, UR4, RZ ;  /* 0x0000000405097c10 */ /* 0x001fd6000fffe0ff */
[----:B------:R-:W-:Y:S05]  /*0880*/  @!P2 BRA `(.L_x_217) ;  /* 0x000000000074a947 */ /* 0x000fea0003800000 */
[----:B------:R-:W0:Y:S01]  /*0890*/  S2R R18, SR_CTAID.X ;  /* 0x0000000000127919 */ /* 0x000e220000002500 */
[----:B------:R-:W1:Y:S01]  /*08a0*/  LDC.64 R12, c[0x0][0x388] ;  /* 0x0000e200ff0c7b82 */ /* 0x000e620000000a00 */
[----:B------:R-:W-:Y:S01]  /*08b0*/  IADD3 R16, PT, PT, R4, UR22, RZ ;  /* 0x0000001604107c10 */ /* 0x000fe2000fffe0ff */
[----:B------:R-:W-:Y:S01]  /*08c0*/  IMAD.SHL.U32 R11, R2, 0x4, RZ ;  /* 0x00000004020b7824 */ /* 0x000fe200078e00ff */
[----:B------:R-:W-:Y:S02]  /*08d0*/  LEA R14, R4, UR22, 0x1 ;  /* 0x00000016040e7c11 */ /* 0x000fe4000f8e08ff */
[----:B------:R-:W-:Y:S01]  /*08e0*/  IADD3 R20, PT, PT, -R3, R10, RZ ;  /* 0x0000000a03147210 */ /* 0x000fe20007ffe1ff */
[--C-:B------:R-:W-:Y:S02]  /*08f0*/  IMAD R16, R16, UR14, R5.reuse ;  /* 0x0000000e10107c24 */ /* 0x100fe4000f8e0205 */
[----:B------:R-:W-:-:S03]  /*0900*/  IMAD R14, R14, UR14, R5 ;  /* 0x0000000e0e0e7c24 */ /* 0x000fc6000f8e0205 */
[----:B------:R-:W-:Y:S01]  /*0910*/  IADD3 R21, PT, PT, R16, UR4, RZ ;  /* 0x0000000410157c10 */ /* 0x000fe2000fffe0ff */
[----:B------:R-:W-:Y:S02]  /*0920*/  VIADD R23, R14, UR4 ;  /* 0x000000040e177c36 */ /* 0x000fe40008000000 */
[----:B0-----:R-:W-:-:S04]  /*0930*/  IMAD R25, R18, UR14, R5 ;  /* 0x0000000e12197c24 */ /* 0x001fc8000f8e0205 */
[----:B------:R-:W-:-:S07]  /*0940*/  VIADD R25, R25, UR4 ;  /* 0x0000000419197c36 */ /* 0x000fce0008000000 */
.L_x_218:
[----:B-1----:R-:W-:-:S04]  /*0950*/  IMAD.WIDE R14, R25, 0x4, R12 ;  /* 0x00000004190e7825 */ /* 0x002fc800078e020c */
[--C-:B------:R-:W-:Y:S02]  /*0960*/  IMAD.WIDE R16, R21, 0x4, R12.reuse ;  /* 0x0000000415107825 */ /* 0x100fe400078e020c */
[----:B------:R-:W2:Y:S02]  /*0970*/  LDG.E R14, desc[UR12][R14.64] ;  /* 0x0000000c0e0e7981 */ /* 0x000ea4000c1e1900 */
[----:B------:R-:W-:Y:S02]  /*0980*/  IMAD.WIDE R18, R23, 0x4, R12 ;  /* 0x0000000417127825 */ /* 0x000fe400078e020c */
[----:B------:R-:W3:Y:S04]  /*0990*/  LDG.E R16, desc[UR12][R16.64] ;  /* 0x0000000c10107981 */ /* 0x000ee8000c1e1900 */
[----:B------:R-:W4:Y:S01]  /*09a0*/  LDG.E R18, desc[UR12][R18.64] ;  /* 0x0000000c12127981 */ /* 0x000f22000c1e1900 */
[----:B------:R-:W-:-:S04]  /*09b0*/  IADD3 R20, PT, PT, R20, 0x3, RZ ;  /* 0x0000000314147810 */ /* 0x000fc80007ffe0ff */
[----:B------:R-:W-:Y:S01]  /*09c0*/  ISETP.NE.AND P2, PT, R20, RZ, PT ;  /* 0x000000ff1400720c */ /* 0x000fe20003f45270 */
[C---:B------:R-:W-:Y:S02]  /*09d0*/  IMAD R25, R6.reuse, 0x3, R25 ;  /* 0x0000000306197824 */ /* 0x040fe400078e0219 */
[C---:B------:R-:W-:Y:S02]  /*09e0*/  IMAD R21, R6.reuse, 0x3, R21 ;  /* 0x0000000306157824 */ /* 0x040fe400078e0215 */
[----:B------:R-:W-:Y:S01]  /*09f0*/  IMAD R23, R6, 0x3, R23 ;  /* 0x0000000306177824 */ /* 0x000fe200078e0217 */
[----:B--2---:R-:W-:Y:S04]  /*0a00*/  STS [R11+UR8], R14 ;  /* 0x0000000e0b007988 */ /* 0x004fe80008000808 */
[----:B---3--:R-:W-:Y:S04]  /*0a10*/  STS [R11+UR19+0x1000], R16 ;  /* 0x001000100b007988 */ /* 0x008fe80008000813 */
[----:B----4-:R0:W-:Y:S02]  /*0a20*/  STS [R11+UR20+0x2000], R18 ;  /* 0x002000120b007988 */ /* 0x0101e40008000814 */
[----:B0-----:R-:W-:Y:S01]  /*0a30*/  VIADD R11, R11, UR7 ;  /* 0x000000070b0b7c36 */ /* 0x001fe20008000000 */
[----:B------:R-:W-:Y:S06]  /*0a40*/  @P2 BRA `(.L_x_218) ;  /* 0xfffffffc00c02947 */ /* 0x000fec000383ffff */
[----:B------:R-:W-:-:S07]  /*0a50*/  IADD3 R11, PT, PT, R3, -R10, RZ ;  /* 0x8000000a030b7210 */ /* 0x000fce0007ffe0ff */
.L_x_217:
[----:B------:R-:W-:Y:S05]  /*0a60*/  @!P0 BRA `(.L_x_216) ;  /* 0x00000000006c8947 */ /* 0x000fea0003800000 */
[----:B------:R-:W0:Y:S01]  /*0a70*/  S2UR UR6, SR_CgaCtaId ;  /* 0x00000000000679c3 */ /* 0x000e220000008800 */
[----:B------:R-:W-:Y:S01]  /*0a80*/  UMOV UR5, 0x400 ;  /* 0x0000040000057882 */ /* 0x000fe20000000000 */
[----:B------:R-:W-:Y:S01]  /*0a90*/  IMAD.MOV.U32 R17, RZ, RZ, RZ ;  /* 0x000000ffff117224 */ /* 0x000fe200078e00ff */
[----:B------:R-:W-:Y:S01]  /*0aa0*/  UIADD3 UR5, UPT, UPT, UR5, 0x3cc, URZ ;  /* 0x000003cc05057890 */ /* 0x000fe2000fffe0ff */
[----:B------:R-:W-:-:S04]  /*0ab0*/  MOV R16, R11 ;  /* 0x0000000b00107202 */ /* 0x000fc80000000f00 */
[----:B------:R-:W1:Y:S01]  /*0ac0*/  LDC.64 R12, c[0x0][0x388] ;  /* 0x0000e200ff0c7b82 */ /* 0x000e620000000a00 */
[----:B0-----:R-:W-:-:S12]  /*0ad0*/  ULEA UR5, UR6, UR5, 0x18 ;  /* 0x0000000506057291 */ /* 0x001fd8000f8ec0ff */
.L_x_219:
[----:B------:R-:W-:-:S04]  /*0ae0*/  IMAD R18, R4, R16, UR22 ;  /* 0x0000001604127e24 */ /* 0x000fc8000f8e0210 */
[----:B------:R-:W-:-:S04]  /*0af0*/  IMAD R15, R18, UR14, R9 ;  /* 0x0000000e120f7c24 */ /* 0x000fc8000f8e0209 */
[----:B-12---:R-:W-:-:S06]  /*0b00*/  IMAD.WIDE R14, R15, 0x4, R12 ;  /* 0x000000040f0e7825 */ /* 0x006fcc00078e020c */
[----:B------:R-:W2:Y:S01]  /*0b10*/  LDG.E R14, desc[UR12][R14.64] ;  /* 0x0000000c0e0e7981 */ /* 0x000ea2000c1e1900 */
[----:B------:R-:W-:-:S05]  /*0b20*/  IMAD R16, R16, UR16, R5 ;  /* 0x0000001010107c24 */ /* 0x000fca000f8e0205 */
[----:B------:R-:W-:Y:S01]  /*0b30*/  LEA R19, R16, UR5, 0x2 ;  /* 0x0000000510137c11 */ /* 0x000fe2000f8e10ff */
[----:B------:R-:W-:-:S05]  /*0b40*/  VIADD R16, R17, 0x1 ;  /* 0x0000000111107836 */ /* 0x000fca0000000000 */
[----:B------:R-:W-:Y:S01]  /*0b50*/  ISETP.NE.AND P2, PT, R16, R10, PT ;  /* 0x0000000a1000720c */ /* 0x000fe20003f45270 */
[----:B--2---:R1:W-:-:S12]  /*0b60*/  STS [R19], R14 ;  /* 0x0000000e13007388 */ /* 0x0043d80000000800 */
[----:B------:R-:W-:Y:S05]  /*0b70*/  @!P2 BRA `(.L_x_216) ;  /* 0x000000000028a947 */ /* 0x000fea0003800000 */
[----:B-1----:R-:W-:-:S05]  /*0b80*/  IADD3 R14, PT, PT, R4, R18, RZ ;  /* 0x00000012040e7210 */ /* 0x002fca0007ffe0ff */
[----:B------:R-:W-:-:S04]  /*0b90*/  IMAD R15, R14, UR14, R9 ;  /* 0x0000000e0e0f7c24 */ /* 0x000fc8000f8e0209 */
[----:B------:R-:W-:-:S06]  /*0ba0*/  IMAD.WIDE R14, R15, 0x4, R12 ;  /* 0x000000040f0e7825 */ /* 0x000fcc00078e020c */
[----:B------:R-:W2:Y:S01]  /*0bb0*/  LDG.E R14, desc[UR12][R14.64] ;  /* 0x0000000c0e0e7981 */ /* 0x000ea2000c1e1900 */
[----:B------:R-:W-:Y:S01]  /*0bc0*/  IMAD R19, R0, 0x4, R19 ;  /* 0x0000000400137824 */ /* 0x000fe200078e0213 */
[----:B------:R-:W-:Y:S02]  /*0bd0*/  IADD3 R17, PT, PT, R17, 0x2, RZ ;  /* 0x0000000211117810 */ /* 0x000fe40007ffe0ff */
[----:B------:R-:W-:Y:S02]  /*0be0*/  IADD3 R16, PT, PT, R16, 0x1, R11 ;  /* 0x0000000110107810 */ /* 0x000fe40007ffe00b */
[----:B------:R-:W-:Y:S01]  /*0bf0*/  ISETP.NE.AND P2, PT, R17, R10, PT ;  /* 0x0000000a1100720c */ /* 0x000fe20003f45270 */
[----:B--2---:R2:W-:-:S12]  /*0c00*/  STS [R19+0x1000], R14 ;  /* 0x0010000e13007388 */ /* 0x0045d80000000800 */
[----:B------:R-:W-:Y:S05]  /*0c10*/  @P2 BRA `(.L_x_219) ;  /* 0xfffffffc00b02947 */ /* 0x000fea000383ffff */
.L_x_216:
[----:B------:R-:W-:Y:S01]  /*0c20*/  BAR.SYNC.DEFER_BLOCKING 0x0 ;  /* 0x0000000000007b1d */ /* 0x000fe20000010000 */
[----:B0-----:R-:W-:-:S05]  /*0c30*/  IMAD.MOV.U32 R9, RZ, RZ, RZ ;  /* 0x000000ffff097224 */ /* 0x001fca00078e00ff */
[----:B------:R-:W-:Y:S05]  /*0c40*/  @!P1 BRA `(.L_x_220) ;  /* 0x0000000000d89947 */ /* 0x000fea0003800000 */
[----:B------:R-:W-:Y:S01]  /*0c50*/  HFMA2 R9, -RZ, RZ, 0, 0 ;  /* 0x00000000ff097431 */ /* 0x000fe200000001ff */
[----:B------:R-:W-:-:S06]  /*0c60*/  UMOV UR5, URZ ;  /* 0x000000ff00057c82 */ /* 0x000fcc0008000000 */
.L_x_224:
[----:B------:R-:W-:-:S09]  /*0c70*/  UISETP.GE.AND UP0, UPT, UR15, 0x1, UPT ;  /* 0x000000010f00788c */ /* 0x000fd2000bf06270 */
[----:B------:R-:W-:Y:S05]  /*0c80*/  BRA.U !UP0, `(.L_x_221) ;  /* 0x0000000108bc7547 */ /* 0x000fea000b800000 */
[----:B------:R-:W0:Y:S01]  /*0c90*/  S2UR UR11, SR_CgaCtaId ;  /* 0x00000000000b79c3 */ /* 0x000e220000008800 */
[----:B------:R-:W-:Y:S01]  /*0ca0*/  UIMAD UR6, UR15, UR5, URZ ;  /* 0x000000050f0672a4 */ /* 0x000fe2000f8e02ff */
[----:B------:R-:W-:Y:S01]  /*0cb0*/  UMOV UR9, 0x400 ;  /* 0x0000040000097882 */ /* 0x000fe20000000000 */
[----:B------:R-:W-:Y:S02]  /*0cc0*/  UISETP.GE.U32.AND UP0, UPT, UR15, 0x4, UPT ;  /* 0x000000040f00788c */ /* 0x000fe4000bf06070 */
[----:B------:R-:W-:Y:S02]  /*0cd0*/  ULEA UR21, UR5, UR6, 0xa ;  /* 0x0000000605157291 */ /* 0x000fe4000f8e50ff */
[----:B------:R-:W-:-:S04]  /*0ce0*/  UIADD3 UR10, UPT, UPT, UR9, 0x3cc, URZ ;  /* 0x000003cc090a7890 */ /* 0x000fc8000fffe0ff */
[----:B------:R-:W-:Y:S01]  /*0cf0*/  VIADD R11, R2, UR21 ;  /* 0x00000015020b7c36 */ /* 0x000fe20008000000 */
[----:B0-----:R-:W-:Y:S02]  /*0d00*/  ULEA UR10, UR11, UR10, 0x18 ;  /* 0x0000000a0b0a7291 */ /* 0x001fe4000f8ec0ff */
[----:B------:R-:W-:-:S04]  /*0d10*/  ULEA UR9, UR11, UR9, 0x18 ;  /* 0x000000090b097291 */ /* 0x000fc8000f8ec0ff */
[----:B------:R-:W-:Y:S01]  /*0d20*/  LEA R11, R11, UR10, 0x2 ;  /* 0x0000000a0b0b7c11 */ /* 0x000fe2000f8e10ff */
[----:B------:R-:W-:Y:S01]  /*0d30*/  ULEA UR9, UR6, UR9, 0x2 ;  /* 0x0000000906097291 */ /* 0x000fe2000f8e10ff */
[----:B------:R-:W-:Y:S11]  /*0d40*/  BRA.U !UP0, `(.L_x_222) ;  /* 0x0000000108507547 */ /* 0x000ff6000b800000 */
[----:B------:R-:W-:-:S05]  /*0d50*/  UMOV UR6, URZ ;  /* 0x000000ff00067c82 */ /* 0x000fca0008000000 */
.L_x_223:
[----:B------:R-:W-:Y:S01]  /*0d60*/  LDS R12, [UR9] ;  /* 0x00000009ff0c7984 */ /* 0x000fe20008000800 */
[----:B------:R-:W-:-:S03]  /*0d70*/  UIADD3 UR6, UPT, UPT, UR6, 0x4, URZ ;  /* 0x0000000406067890 */ /* 0x000fc6000fffe0ff */
[----:B------:R-:W0:Y:S01]  /*0d80*/  LDS R13, [R11] ;  /* 0x000000000b0d7984 */ /* 0x000e220000000800 */
[----:B------:R-:W-:-:S03]  /*0d90*/  UISETP.NE.AND UP0, UPT, UR6, UR18, UPT ;  /* 0x000000120600728c */ /* 0x000fc6000bf05270 */
[----:B------:R-:W-:Y:S04]  /*0da0*/  LDS R15, [UR9+0x4] ;  /* 0x00000409ff0f7984 */ /* 0x000fe80008000800 */
[----:B-12---:R-:W1:Y:S04]  /*0db0*/  LDS R14, [R11+0x4] ;  /* 0x000004000b0e7984 */ /* 0x006e680000000800 */
[----:B------:R-:W-:Y:S04]  /*0dc0*/  LDS R17, [UR9+0x8] ;  /* 0x00000809ff117984 */ /* 0x000fe80008000800 */
[----:B------:R-:W2:Y:S04]  /*0dd0*/  LDS R16, [R11+0x8] ;  /* 0x000008000b107984 */ /* 0x000ea80000000800 */
[----:B------:R-:W-:Y:S01]  /*0de0*/  LDS R19, [UR9+0xc] ;  /* 0x00000c09ff137984 */ /* 0x000fe20008000800 */
[----:B------:R-:W-:-:S03]  /*0df0*/  UIADD3 UR9, UPT, UPT, UR9, 0x10, URZ ;  /* 0x0000001009097890 */ /* 0x000fc6000fffe0ff */
[----:B------:R3:W4:Y:S01]  /*0e00*/  LDS R18, [R11+0xc] ;  /* 0x00000c000b127984 */ /* 0x0007220000000800 */
[----:B0-----:R-:W-:Y:S01]  /*0e10*/  FFMA R12, R12, R13, R9 ;  /* 0x0000000d0c0c7223 */ /* 0x001fe20000000009 */
[----:B------:R-:W-:-:S05]  /*0e20*/  IADD3 R13, PT, PT, R11, 0x10, RZ ;  /* 0x000000100b0d7810 */ /* 0x000fca0007ffe0ff */
[----:B---3--:R-:W-:Y:S02]  /*0e30*/  IMAD.MOV.U32 R11, RZ, RZ, R13 ;  /* 0x000000ffff0b7224 */ /* 0x008fe400078e000d */
[----:B-1----:R-:W-:-:S04]  /*0e40*/  FFMA R12, R15, R14, R12 ;  /* 0x0000000e0f0c7223 */ /* 0x002fc8000000000c */
[----:B--2---:R-:W-:-:S04]  /*0e50*/  FFMA R12, R17, R16, R12 ;  /* 0x00000010110c7223 */ /* 0x004fc8000000000c */
[----:B----4-:R-:W-:Y:S01]  /*0e60*/  FFMA R9, R19, R18, R12 ;  /* 0x0000001213097223 */ /* 0x010fe2000000000c */
[----:B------:R-:W-:Y:S06]  /*0e70*/  BRA.U UP0, `(.L_x_223) ;  /* 0xfffffffd00b87547 */ /* 0x000fec000b83ffff */
[----:B------:R-:W-:-:S07]  /*0e80*/  MOV R11, R13 ;  /* 0x0000000d000b7202 */ /* 0x000fce0000000f00 */
.L_x_222:
[----:B------:R-:W-:-:S09]  /*0e90*/  UISETP.NE.AND UP0, UPT, UR17, URZ, UPT ;  /* 0x000000ff1100728c */ /* 0x000fd2000bf05270 */
[----:B------:R-:W-:Y:S05]  /*0ea0*/  BRA.U !UP0, `(.L_x_221) ;  /* 0x0000000108347547 */ /* 0x000fea000b800000 */
[----:B------:R-:W-:Y:S01]  /*0eb0*/  LDS R12, [UR9] ;  /* 0x00000009ff0c7984 */ /* 0x000fe20008000800 */
[----:B------:R-:W-:-:S03]  /*0ec0*/  UISETP.NE.AND UP0, UPT, UR17, 0x1, UPT ;  /* 0x000000011100788c */ /* 0x000fc6000bf05270 */
[----:B------:R-:W0:Y:S02]  /*0ed0*/  LDS R13, [R11] ;  /* 0x000000000b0d7984 */ /* 0x000e240000000800 */
[----:B0-----:R-:W-:-:S04]  /*0ee0*/  FFMA R9, R12, R13, R9 ;  /* 0x0000000d0c097223 */ /* 0x001fc80000000009 */
[----:B------:R-:W-:Y:S05]  /*0ef0*/  BRA.U !UP0, `(.L_x_221) ;  /* 0x0000000108207547 */ /* 0x000fea000b800000 */
[----:B------:R-:W-:Y:S01]  /*0f00*/  UISETP.NE.AND UP0, UPT, UR17, 0x2, UPT ;  /* 0x000000021100788c */ /* 0x000fe2000bf05270 */
[----:B------:R-:W-:Y:S04]  /*0f10*/  LDS R12, [UR9+0x4] ;  /* 0x00000409ff0c7984 */ /* 0x000fe80008000800 */
[----:B------:R-:W0:Y:S01]  /*0f20*/  LDS R13, [R11+0x4] ;  /* 0x000004000b0d7984 */ /* 0x000e220000000800 */
[----:B------:R-:W-:-:S13]  /*0f30*/  PLOP3.LUT P1, PT, PT, PT, UP0, 0x80, 0x8 ;  /* 0x000000000008781c */ /* 0x000fda0003f2f008 */
[----:B-12---:R-:W-:Y:S04]  /*0f40*/  @P1 LDS R14, [UR9+0x8] ;  /* 0x00000809ff0e1984 */ /* 0x006fe80008000800 */
[----:B------:R-:W1:Y:S01]  /*0f50*/  @P1 LDS R15, [R11+0x8] ;  /* 0x000008000b0f1984 */ /* 0x000e620000000800 */
[----:B0-----:R-:W-:-:S04]  /*0f60*/  FFMA R9, R12, R13, R9 ;  /* 0x0000000d0c097223 */ /* 0x001fc80000000009 */
[----:B-1----:R-:W-:-:S07]  /*0f70*/  @P1 FFMA R9, R14, R15, R9 ;  /* 0x0000000f0e091223 */ /* 0x002fce0000000009 */
.L_x_221:
[----:B------:R-:W-:-:S06]  /*0f80*/  UIADD3 UR5, UPT, UPT, UR5, 0x1, URZ ;  /* 0x0000000105057890 */ /* 0x000fcc000fffe0ff */
[----:B------:R-:W-:-:S13]  /*0f90*/  ISETP.NE.AND P1, PT, R3, UR5, PT ;  /* 0x0000000503007c0c */ /* 0x000fda000bf25270 */
[----:B------:R-:W-:Y:S05]  /*0fa0*/  @P1 BRA `(.L_x_224) ;  /* 0xfffffffc00301947 */ /* 0x000fea000383ffff */
.L_x_220:
[----:B------:R-:W0:Y:S01]  /*0fb0*/  S2R R11, SR_CTAID.X ;  /* 0x00000000000b7919 */ /* 0x000e220000002500 */
[----:B------:R-:W3:Y:S01]  /*0fc0*/  LDC.64 R12, c[0x0][0x398] ;  /* 0x0000e600ff0c7b82 */ /* 0x000ee20000000a00 */
[----:B------:R-:W-:Y:S02]  /*0fd0*/  UIADD3 UR5, UPT, UPT, UR14, -0x400, -UR15 ;  /* 0xfffffc000e057890 */ /* 0x000fe4000fffe80f */
[----:B0-----:R-:W-:-:S05]  /*0fe0*/  IMAD R11, R11, UR14, R2 ;  /* 0x0000000e0b0b7c24 */ /* 0x001fca000f8e0202 */
[----:B------:R-:W-:Y:S01]  /*0ff0*/  IADD3 R11, PT, PT, R11, UR4, RZ ;  /* 0x000000040b0b7c10 */ /* 0x000fe2000fffe0ff */
[----:B------:R-:W-:-:S04]  /*1000*/  UIADD3 UR4, UPT, UPT, UR4, 0x400, URZ ;  /* 0x0000040004047890 */ /* 0x000fc8000fffe0ff */
[----:B---3--:R-:W-:Y:S01]  /*1010*/  IMAD.WIDE R12, R11, 0x4, R12 ;  /* 0x000000040b0c7825 */ /* 0x008fe200078e020c */
[----:B------:R-:W-:-:S04]  /*1020*/  UISETP.GT.AND UP0, UPT, UR4, UR5, UPT ;  /* 0x000000050400728c */ /* 0x000fc8000bf04270 */
[----:B------:R0:W-:Y:S01]  /*1030*/  STG.E desc[UR12][R12.64], R9 ;  /* 0x000000090c007986 */ /* 0x0001e2000c10190c */
[----:B------:R-:W-:Y:S06]  /*1040*/  BAR.SYNC.DEFER_BLOCKING 0x0 ;  /* 0x0000000000007b1d */ /* 0x000fec0000010000 */
[----:B------:R-:W-:Y:S05]  /*1050*/  BRA.U !UP0, `(.L_x_225) ;  /* 0xfffffff508587547 */ /* 0x000fea000b83ffff */
[----:B------:R-:W-:Y:S05]  /*1060*/  EXIT ;  /* 0x000000000000794d */ /* 0x000fea0003800000 */
.L_x_226:
        /* <DEDUP_REMOVED lines=9> */
.L_x_296:


//--------------------- .text._Z20spaceFilterUpdate_v2PKdS0_PKfPKbPKiS6_PfS6_S6_S6_ --------------------------
	.section	.text._Z20spaceFilterUpdate_v2PKdS0_PKfPKbPKiS6_PfS6_S6_S6_,"ax",@progbits
	.align	128
        .global         _Z20spaceFilterUpdate_v2PKdS0_PKfPKbPKiS6_PfS6_S6_S6_
        .type           _Z20spaceFilterUpdate_v2PKdS0_PKfPKbPKiS6_PfS6_S6_S6_,@function
        .size           _Z20spaceFilterUpdate_v2PKdS0_PKfPKbPKiS6_PfS6_S6_S6_,(.L_x_297 - _Z20spaceFilterUpdate_v2PKdS0_PKfPKbPKiS6_PfS6_S6_S6_)
        .other          _Z20spaceFilterUpdate_v2PKdS0_PKfPKbPKiS6_PfS6_S6_S6_,@"STO_CUDA_ENTRY STV_DEFAULT"
_Z20spaceFilterUpdate_v2PKdS0_PKfPKbPKiS6_PfS6_S6_S6_:
.text._Z20spaceFilterUpdate_v2PKdS0_PKfPKbPKiS6_PfS6_S6_S6_:
[----:B------:R-:W-:Y:S08]  /*0000*/  LDC R1, c[0x0][0x37c] ;  /* 0x0000df00ff017b82 */ /* 0x000ff00000000800 */
[----:B------:R-:W0:Y:S01]  /*0010*/  LDC.64 R22, c[0x0][0x380] ;  /* 0x0000e000ff167b82 */ /* 0x000e220000000a00 */
[----:B------:R-:W0:Y:S01]  /*0020*/  LDCU.64 UR6, c[0x0][0x358] ;  /* 0x00006b00ff0677ac */ /* 0x000e220008000a00 */
[----:B------:R-:W1:Y:S01]  /*0030*/  S2R R9, SR_TID.X ;  /* 0x0000000000097919 */ /* 0x000e620000002100 */
[----:B------:R-:W2:Y:S05]  /*0040*/  S2R R0, SR_CTAID.X ;  /* 0x0000000000007919 */ /* 0x000eaa0000002500 */
[----:B------:R-:W2:Y:S08]  /*0050*/  LDC.64 R4, c[0x0][0x3a8] ;  /* 0x0000ea00ff047b82 */ /* 0x000eb00000000a00 */
[----:B------:R-:W3:Y:S01]  /*0060*/  LDC.64 R24, c[0x0][0x3a0] ;  /* 0x0000e800ff187b82 */ /* 0x000ee20000000a00 */
[----:B0-----:R-:W4:Y:S04]  /*0070*/  LDG.E.64 R2, desc[UR6][R22.64+0x50] ;  /* 0x0000500616027981 */ /* 0x001f28000c1e1b00 */
[----:B------:R-:W3:Y:S04]  /*0080*/  LDG.E.64 R20, desc[UR6][R22.64+0x30] ;  /* 0x0000300616147981 */ /* 0x000ee8000c1e1b00 */
[----:B------:R-:W3:Y:S04]  /*0090*/  LDG.E.64 R18, desc[UR6][R22.64] ;  /* 0x0000000616127981 */ /* 0x000ee8000c1e1b00 */
[----:B------:R-:W3:Y:S04]  /*00a0*/  LDG.E.64 R16, desc[UR6][R22.64+0x8] ;  /* 0x0000080616107981 */ /* 0x000ee8000c1e1b00 */
[----:B------:R-:W3:Y:S01]  /*00b0*/  LDG.E.64 R14, desc[UR6][R22.64+0x20] ;  /* 0x00002006160e7981 */ /* 0x000ee2000c1e1b00 */
[----:B------:R-:W0:Y:S01]  /*00c0*/  S2R R6, SR_CgaCtaId ;  /* 0x0000000000067919 */ /* 0x000e220000008800 */
[----:B------:R-:W-:Y:S01]  /*00d0*/  MOV R11, 0x400 ;  /* 0x00000400000b7802 */ /* 0x000fe20000000f00 */
[----:B------:R-:W-:Y:S01]  /*00e0*/  BSSY.RECONVERGENT B0, `(.L_x_227) ;  /* 0x0000114000007945 */ /* 0x000fe20003800200 */
[----:B------:R0:W5:Y:S01]  /*00f0*/  LDG.E.64 R12, desc[UR6][R22.64+0x48] ;  /* 0x00004806160c7981 */ /* 0x000162000c1e1b00 */
[----:B----4-:R-:W1:Y:S02]  /*0100*/  F2I.F64.TRUNC R2, R2 ;  /* 0x0000000200027311 */ /* 0x010e64000030d100 */
[----:B-1----:R-:W-:-:S13]  /*0110*/  ISETP.GE.AND P0, PT, R9, R2, PT ;  /* 0x000000020900720c */ /* 0x002fda0003f06270 */
[----:B--2---:R-:W-:-:S06]  /*0120*/  @!P0 IMAD.WIDE.U32 R4, R0, 0x4, R4 ;  /* 0x0000000400048825 */ /* 0x004fcc00078e0004 */
[----:B------:R-:W2:Y:S01]  /*0130*/  @!P0 LDG.E R4, desc[UR6][R4.64] ;  /* 0x0000000604048981 */ /* 0x000ea2000c1e1900 */
[----:B---3--:R-:W1:Y:S01]  /*0140*/  F2I.F64.TRUNC R3, R20 ;  /* 0x0000001400037311 */ /* 0x008e62000030d100 */
[----:B--2---:R-:W-:-:S04]  /*0150*/  @!P0 IMAD R7, R2, R4, R9 ;  /* 0x0000000402078224 */ /* 0x004fc800078e0209 */
[----:B------:R-:W-:-:S06]  /*0160*/  @!P0 IMAD.WIDE R24, R7, 0x4, R24 ;  /* 0x0000000407188825 */ /* 0x000fcc00078e0218 */
[----:B------:R-:W2:Y:S01]  /*0170*/  @!P0 LDG.E R25, desc[UR6][R24.64] ;  /* 0x0000000618198981 */ /* 0x000ea2000c1e1900 */
[----:B------:R-:W-:-:S04]  /*0180*/  IADD3 R5, PT, PT, R11, 0x180, RZ ;  /* 0x000001800b057810 */ /* 0x000fc80007ffe0ff */
[----:B0-----:R-:W-:-:S04]  /*0190*/  LEA R4, R6, R5, 0x18 ;  /* 0x0000000506047211 */ /* 0x001fc800078ec0ff */
[----:B------:R-:W-:Y:S01]  /*01a0*/  LEA R8, R9, R4, 0x2 ;  /* 0x0000000409087211 */ /* 0x000fe200078e10ff */
[----:B------:R0:W3:Y:S08]  /*01b0*/  F2I.F64.TRUNC R5, R18 ;  /* 0x0000001200057311 */ /* 0x0000f0000030d100 */
[----:B------:R0:W4:Y:S08]  /*01c0*/  F2I.F64.TRUNC R7, R16 ;  /* 0x0000001000077311 */ /* 0x000130000030d100 */
[----:B------:R0:W0:Y:S01]  /*01d0*/  F2I.F64.TRUNC R10, R14 ;  /* 0x0000000e000a7311 */ /* 0x000022000030d100 */
[----:B--2---:R2:W-:Y:S01]  /*01e0*/  @!P0 STS [R8], R25 ;  /* 0x0000001908008388 */ /* 0x0045e20000000800 */
[----:B------:R-:W-:Y:S01]  /*01f0*/  BAR.SYNC.DEFER_BLOCKING 0x0 ;  /* 0x0000000000007b1d */ /* 0x000fe20000010000 */
[----:B-1----:R-:W-:-:S04]  /*0200*/  ISETP.GE.AND P0, PT, R3, 0x1, PT ;  /* 0x000000010300780c */ /* 0x002fc80003f06270 */
[----:B------:R-:W-:-:S13]  /*0210*/  ISETP.GE.OR P0, PT, R9, R2, !P0 ;  /* 0x000000020900720c */ /* 0x000fda0004706670 */
[----:B0-234-:R-:W-:Y:S05]  /*0220*/  @P0 BRA `(.L_x_228) ;  /* 0x0000000c00fc0947 */ /* 0x01dfea0003800000 */
[----:B------:R-:W-:Y:S01]  /*0230*/  ISETP.GE.U32.AND P0, PT, R3, 0x4, PT ;  /* 0x000000040300780c */ /* 0x000fe20003f06070 */
[----:B-----5:R0:W1:Y:S01]  /*0240*/  F2I.F64.TRUNC R20, R12 ;  /* 0x0000000c00147311 */ /* 0x020062000030d100 */
[----:B------:R-:W-:-:S11]  /*0250*/  HFMA2 R21, -RZ, RZ, 0, 0 ;  /* 0x00000000ff157431 */ /* 0x000fd600000001ff */
[----:B0-----:R-:W-:Y:S05]  /*0260*/  @!P0 BRA `(.L_x_229) ;  /* 0x0000000c00a88947 */ /* 0x001fea0003800000 */
[----:B------:R-:W0:Y:S01]  /*0270*/  LDC.64 R12, c[0x0][0x390] ;  /* 0x0000e400ff0c7b82 */ /* 0x000e220000000a00 */
[----:B------:R-:W-:Y:S01]  /*0280*/  LOP3.LUT R21, R3, 0x7ffffffc, RZ, 0xc0, !PT ;  /* 0x7ffffffc03157812 */ /* 0x000fe200078ec0ff */
[----:B------:R-:W-:Y:S01]  /*0290*/  UMOV UR4, URZ ;  /* 0x000000ff00047c82 */ /* 0x000fe20008000000 */
[----:B------:R-:W-:Y:S02]  /*02a0*/  LEA R22, R6, R11, 0x18 ;  /* 0x0000000b06167211 */ /* 0x000fe400078ec0ff */
[----:B------:R-:W-:-:S13]  /*02b0*/  ISETP.GT.AND P0, PT, R21, RZ, PT ;  /* 0x000000ff1500720c */ /* 0x000fda0003f04270 */
[----:B------:R-:W-:Y:S05]  /*02c0*/  @!P0 BRA `(.L_x_230) ;  /* 0x0000000c00108947 */ /* 0x000fea0003800000 */
[----:B------:R-:W-:Y:S02]  /*02d0*/  IADD3 R14, PT, PT, R21, -UR4, RZ ;  /* 0x80000004150e7c10 */ /* 0x000fe4000fffe0ff */
[----:B------:R-:W-:Y:S02]  /*02e0*/  PLOP3.LUT P0, PT, PT, PT, PT, 0x80, 0x8 ;  /* 0x000000000008781c */ /* 0x000fe40003f0f070 */
[----:B------:R-:W-:-:S13]  /*02f0*/  ISETP.GT.AND P1, PT, R14, 0xc, PT ;  /* 0x0000000c0e00780c */ /* 0x000fda0003f24270 */
[----:B------:R-:W-:Y:S05]  /*0300*/  @!P1 BRA `(.L_x_231) ;  /* 0x0000000400f49947 */ /* 0x000fea0003800000 */
[----:B------:R-:W2:Y:S01]  /*0310*/  LDC.64 R14, c[0x0][0x390] ;  /* 0x0000e400ff0e7b82 */ /* 0x000ea20000000a00 */
[----:B------:R-:W-:Y:S02]  /*0320*/  PLOP3.LUT P0, PT, PT, PT, PT, 0x8, 0x80 ;  /* 0x000000000080781c */ /* 0x000fe40003f0e170 */
[----:B------:R-:W-:-:S11]  /*0330*/  IADD3 R23, PT, PT, R21, -0xc, RZ ;  /* 0xfffffff415177810 */ /* 0x000fd60007ffe0ff */
.L_x_232:
[----:B------:R-:W1:Y:S01]  /*0340*/  LDS R17, [R8] ;  /* 0x0000000008117984 */ /* 0x000e620000000800 */
[----:B---3--:R-:W-:-:S04]  /*0350*/  IMAD R16, R7, UR4, R0 ;  /* 0x0000000407107c24 */ /* 0x008fc8000f8e0200 */
[----:B-1----:R-:W-:-:S04]  /*0360*/  IMAD R17, R20, R16, R17 ;  /* 0x0000001014117224 */ /* 0x002fc800078e0211 */
[----:B--2---:R-:W-:-:S06]  /*0370*/  IMAD.WIDE R18, R17, 0x4, R14 ;  /* 0x0000000411127825 */ /* 0x004fcc00078e020e */
[----:B------:R-:W2:Y:S01]  /*0380*/  LDG.E R18, desc[UR6][R18.64] ;  /* 0x0000000612127981 */ /* 0x000ea2000c1e1900 */
[----:B------:R-:W-:Y:S01]  /*0390*/  IMAD R17, R2, UR4, R9 ;  /* 0x0000000402117c24 */ /* 0x000fe2000f8e0209 */
[----:B------:R-:W-:-:S04]  /*03a0*/  IADD3 R24, PT, PT, R7, R16, RZ ;  /* 0x0000001007187210 */ /* 0x000fc80007ffe0ff */
[----:B------:R-:W-:-:S05]  /*03b0*/  LEA R25, R17, R22, 0x2 ;  /* 0x0000001611197211 */ /* 0x000fca00078e10ff */
[----:B--2---:R-:W-:Y:S04]  /*03c0*/  STS [R25], R18 ;  /* 0x0000001219007388 */ /* 0x004fe80000000800 */
[----:B------:R-:W1:Y:S02]  /*03d0*/  LDS R17, [R8] ;  /* 0x0000000008117984 */ /* 0x000e640000000800 */
[----:B-1----:R-:W-:-:S04]  /*03e0*/  IMAD R17, R20, R24, R17 ;  /* 0x0000001814117224 */ /* 0x002fc800078e0211 */
[----:B------:R-:W-:-:S06]  /*03f0*/  IMAD.WIDE R16, R17, 0x4, R14 ;  /* 0x0000000411107825 */ /* 0x000fcc00078e020e */
[----:B------:R-:W2:Y:S01]  /*0400*/  LDG.E R16, desc[UR6][R16.64] ;  /* 0x0000000610107981 */ /* 0x000ea2000c1e1900 */
[----:B------:R-:W-:Y:S02]  /*0410*/  LEA R27, R2, R25, 0x2 ;  /* 0x00000019021b7211 */ /* 0x000fe400078e10ff */
[----:B------:R-:W-:-:S03]  /*0420*/  IADD3 R24, PT, PT, R7, R24, RZ ;  /* 0x0000001807187210 */ /* 0x000fc60007ffe0ff */
        /* <DEDUP_REMOVED lines=12> */
[----:B------:R-:W-:Y:S01]  /*04f0*/  LEA R27, R2, R25, 0x2 ;  /* 0x00000019021b7211 */ /* 0x000fe200078e10ff */
[----:B------:R-:W-:-:S06]  /*0500*/  UIADD3 UR5, UPT, UPT, UR4, 0x4, URZ ;  /* 0x0000000404057890 */ /* 0x000fcc000fffe0ff */
[----:B------:R-:W-:Y:S01]  /*0510*/  IMAD R24, R7, UR5, R0 ;  /* 0x0000000507187c24 */ /* 0x000fe2000f8e0200 */
[----:B--2---:R-:W-:Y:S04]  /*0520*/  STS [R27], R16 ;  /* 0x000000101b007388 */ /* 0x004fe80000000800 */
[----:B------:R-:W1:Y:S02]  /*0530*/  LDS R29, [R8] ;  /* 0x00000000081d7984 */ /* 0x000e640000000800 */
[----:B-1----:R-:W-:-:S04]  /*0540*/  IMAD R19, R20, R24, R29 ;  /* 0x0000001814137224 */ /* 0x002fc800078e021d */
[----:B------:R-:W-:-:S06]  /*0550*/  IMAD.WIDE R18, R19, 0x4, R14 ;  /* 0x0000000413127825 */ /* 0x000fcc00078e020e */
        /* <DEDUP_REMOVED lines=85> */
[----:B------:R-:W-:Y:S01]  /*0ab0*/  ISETP.LE.AND P1, PT, R23, UR4, PT ;  /* 0x0000000417007c0c */ /* 0x000fe2000bf23270 */
[----:B--2---:R3:W-:-:S12]  /*0ac0*/  STS [R27], R16 ;  /* 0x000000101b007388 */ /* 0x0047d80000000800 */
[----:B------:R-:W-:Y:S05]  /*0ad0*/  @!P1 BRA `(.L_x_232) ;  /* 0xfffffff800189947 */ /* 0x000fea000383ffff */
.L_x_231:
[----:B------:R-:W-:-:S04]  /*0ae0*/  IADD3 R14, PT, PT, R21, -UR4, RZ ;  /* 0x80000004150e7c10 */ /* 0x000fc8000fffe0ff */
[----:B------:R-:W-:-:S13]  /*0af0*/  ISETP.GT.AND P1, PT, R14, 0x4, PT ;  /* 0x000000040e00780c */ /* 0x000fda0003f24270 */
[----:B------:R-:W-:Y:S05]  /*0b00*/  @!P1 BRA `(.L_x_233) ;  /* 0x0000000000f89947 */ /* 0x000fea0003800000 */
[----:B------:R-:W1:Y:S01]  /*0b10*/  LDS R17, [R8] ;  /* 0x0000000008117984 */ /* 0x000e620000000800 */
[----:B------:R-:W3:Y:S01]  /*0b20*/  LDC.64 R14, c[0x0][0x390] ;  /* 0x0000e400ff0e7b82 */ /* 0x000ee20000000a00 */
[----:B------:R-:W-:-:S04]  /*0b30*/  IMAD R18, R7, UR4, R0 ;  /* 0x0000000407127c24 */ /* 0x000fc8000f8e0200 */
[----:B-1----:R-:W-:-:S04]  /*0b40*/  IMAD R17, R20, R18, R17 ;  /* 0x0000001214117224 */ /* 0x002fc800078e0211 */
[----:B---3--:R-:W-:-:S06]  /*0b50*/  IMAD.WIDE R16, R17, 0x4, R14 ;  /* 0x0000000411107825 */ /* 0x008fcc00078e020e */
        /* <DEDUP_REMOVED lines=54> */
[----:B------:R-:W-:Y:S01]  /*0ec0*/  UIADD3 UR4, UPT, UPT, UR4, 0x8, URZ ;  /* 0x0000000804047890 */ /* 0x000fe2000fffe0ff */
[----:B------:R-:W-:-:S03]  /*0ed0*/  PLOP3.LUT P0, PT, PT, PT, PT, 0x8, 0x80 ;  /* 0x000000000080781c */ /* 0x000fc60003f0e170 */
[----:B--2---:R2:W-:Y:S10]  /*0ee0*/  STS [R19], R14 ;  /* 0x0000000e13007388 */ /* 0x0045f40000000800 */
.L_x_233:
[----:B------:R-:W-:-:S13]  /*0ef0*/  ISETP.NE.OR P0, PT, R21, UR4, P0 ;  /* 0x0000000415007c0c */ /* 0x000fda0008705670 */
[----:B------:R-:W-:Y:S05]  /*0f00*/  @!P0 BRA `(.L_x_229) ;  /* 0x0000000000808947 */ /* 0x000fea0003800000 */
.L_x_230:
[----:B------:R-:W1:Y:S01]  /*0f10*/  LDS R15, [R8] ;  /* 0x00000000080f7984 */ /* 0x000e620000000800 */
[----:B--2-4-:R-:W-:-:S04]  /*0f20*/  IMAD R14, R7, UR4, R0 ;  /* 0x00000004070e7c24 */ /* 0x014fc8000f8e0200 */
[----:B-1----:R-:W-:-:S04]  /*0f30*/  IMAD R15, R20, R14, R15 ;  /* 0x0000000e140f7224 */ /* 0x002fc800078e020f */
[----:B0--3--:R-:W-:-:S06]  /*0f40*/  IMAD.WIDE R16, R15, 0x4, R12 ;  /* 0x000000040f107825 */ /* 0x009fcc00078e020c */
[----:B------:R-:W2:Y:S01]  /*0f50*/  LDG.E R16, desc[UR6][R16.64] ;  /* 0x0000000610107981 */ /* 0x000ea2000c1e1900 */
[----:B------:R-:W-:Y:S01]  /*0f60*/  IMAD R15, R2, UR4, R9 ;  /* 0x00000004020f7c24 */ /* 0x000fe2000f8e0209 */
[----:B------:R-:W-:-:S04]  /*0f70*/  IADD3 R18, PT, PT, R7, R14, RZ ;  /* 0x0000000e07127210 */ /* 0x000fc80007ffe0ff */
[----:B------:R-:W-:-:S05]  /*0f80*/  LEA R19, R15, R22, 0x2 ;  /* 0x000000160f137211 */ /* 0x000fca00078e10ff */
[----:B--2---:R-:W-:Y:S04]  /*0f90*/  STS [R19], R16 ;  /* 0x0000001013007388 */ /* 0x004fe80000000800 */
[----:B------:R-:W0:Y:S02]  /*0fa0*/  LDS R15, [R8] ;  /* 0x00000000080f7984 */ /* 0x000e240000000800 */
[----:B0-----:R-:W-:-:S04]  /*0fb0*/  IMAD R15, R20, R18, R15 ;  /* 0x00000012140f7224 */ /* 0x001fc800078e020f */
[----:B------:R-:W-:-:S06]  /*0fc0*/  IMAD.WIDE R14, R15, 0x4, R12 ;  /* 0x000000040f0e7825 */ /* 0x000fcc00078e020c */
[----:B------:R-:W2:Y:S01]  /*0fd0*/  LDG.E R14, desc[UR6][R14.64] ;  /* 0x000000060e0e7981 */ /* 0x000ea2000c1e1900 */
[----:B------:R-:W-:Y:S02]  /*0fe0*/  LEA R23, R2, R19, 0x2 ;  /* 0x0000001302177211 */ /* 0x000fe400078e10ff */
[----:B------:R-:W-:-:S03]  /*0ff0*/  IADD3 R18, PT, PT, R7, R18, RZ ;  /* 0x0000001207127210 */ /* 0x000fc60007ffe0ff */
        /* <DEDUP_REMOVED lines=12> */
[----:B------:R-:W-:Y:S01]  /*10c0*/  LEA R19, R2, R25, 0x2 ;  /* 0x0000001902137211 */ /* 0x000fe200078e10ff */
[----:B------:R-:W-:-:S06]  /*10d0*/  UIADD3 UR4, UPT, UPT, UR4, 0x4, URZ ;  /* 0x0000000404047890 */ /* 0x000fcc000fffe0ff */
[----:B------:R-:W-:Y:S01]  /*10e0*/  ISETP.NE.AND P0, PT, R21, UR4, PT ;  /* 0x0000000415007c0c */ /* 0x000fe2000bf05270 */
[----:B--2---:R4:W-:-:S12]  /*10f0*/  STS [R19], R14 ;  /* 0x0000000e13007388 */ /* 0x0049d80000000800 */
[----:B------:R-:W-:Y:S05]  /*1100*/  @P0 BRA `(.L_x_230) ;  /* 0xfffffffc00800947 */ /* 0x000fea000383ffff */
.L_x_229:
[----:B---3--:R-:W-:-:S13]  /*1110*/  LOP3.LUT P0, R16, R3, 0x3, RZ, 0xc0, !PT ;  /* 0x0000000303107812 */ /* 0x008fda000780c0ff */
[----:B------:R-:W-:Y:S05]  /*1120*/  @!P0 BRA `(.L_x_228) ;  /* 0x00000000003c8947 */ /* 0x000fea0003800000 */
[----:B0-----:R-:W0:Y:S01]  /*1130*/  LDC.64 R12, c[0x0][0x390] ;  /* 0x0000e400ff0c7b82 */ /* 0x001e220000000a00 */
[----:B------:R-:W-:Y:S01]  /*1140*/  LEA R17, R6, R11, 0x18 ;  /* 0x0000000b06117211 */ /* 0x000fe200078ec0ff */
[----:B------:R-:W-:-:S06]  /*1150*/  UMOV UR4, URZ ;  /* 0x000000ff00047c82 */ /* 0x000fcc0008000000 */
.L_x_234:
[----:B---3--:R-:W1:Y:S01]  /*1160*/  LDS R11, [R8] ;  /* 0x00000000080b7984 */ /* 0x008e620000000800 */
[----:B------:R-:W-:-:S04]  /*1170*/  IMAD R6, R7, R21, R0 ;  /* 0x0000001507067224 */ /* 0x000fc800078e0200 */
[----:B-1----:R-:W-:-:S04]  /*1180*/  IMAD R11, R20, R6, R11 ;  /* 0x00000006140b7224 */ /* 0x002fc800078e020b */
[----:B0-2-4-:R-:W-:-:S06]  /*1190*/  IMAD.WIDE R14, R11, 0x4, R12 ;  /* 0x000000040b0e7825 */ /* 0x015fcc00078e020c */
[----:B------:R-:W2:Y:S01]  /*11a0*/  LDG.E R14, desc[UR6][R14.64] ;  /* 0x000000060e0e7981 */ /* 0x000ea2000c1e1900 */
[----:B------:R-:W-:Y:S01]  /*11b0*/  IMAD R6, R2, R21, R9 ;  /* 0x0000001502067224 */ /* 0x000fe200078e0209 */
[----:B------:R-:W-:Y:S01]  /*11c0*/  UIADD3 UR4, UPT, UPT, UR4, 0x1, URZ ;  /* 0x0000000104047890 */ /* 0x000fe2000fffe0ff */
[----:B------:R-:W-:-:S03]  /*11d0*/  IADD3 R21, PT, PT, R21, 0x1, RZ ;  /* 0x0000000115157810 */ /* 0x000fc60007ffe0ff */
[----:B------:R-:W-:Y:S02]  /*11e0*/  LEA R11, R6, R17, 0x2 ;  /* 0x00000011060b7211 */ /* 0x000fe400078e10ff */
[----:B------:R-:W-:-:S03]  /*11f0*/  ISETP.NE.AND P0, PT, R16, UR4, PT ;  /* 0x0000000410007c0c */ /* 0x000fc6000bf05270 */
[----:B--2---:R3:W-:Y:S10]  /*1200*/  STS [R11], R14 ;  /* 0x0000000e0b007388 */ /* 0x0047f40000000800 */
[----:B------:R-:W-:Y:S05]  /*1210*/  @P0 BRA `(.L_x_234) ;  /* 0xfffffffc00d00947 */ /* 0x000fea000383ffff */
.L_x_228:
[----:B------:R-:W-:Y:S05]  /*1220*/  BSYNC.RECONVERGENT B0 ;  /* 0x0000000000007941 */ /* 0x000fea0003800200 */
.L_x_227:
[----:B0----5:R-:W0:Y:S08]  /*1230*/  LDC.64 R12, c[0x0][0x3c8] ;  /* 0x0000f200ff0c7b82 */ /* 0x021e300000000a00 */
[----:B------:R-:W-:Y:S06]  /*1240*/  BAR.SYNC.DEFER_BLOCKING 0x0 ;  /* 0x0000000000007b1d */ /* 0x000fec0000010000 */
[----:B0-----:R-:W2:Y:S04]  /*1250*/  LDG.E R8, desc[UR6][R12.64+0x4] ;  /* 0x000004060c087981 */ /* 0x001ea8000c1e1900 */
[----:B---3--:R-:W2:Y:S02]  /*1260*/  LDG.E R11, desc[UR6][R12.64] ;  /* 0x000000060c0b7981 */ /* 0x008ea4000c1e1900 */
[----:B--2---:R-:W-:-:S13]  /*1270*/  ISETP.GE.AND P0, PT, R8, R11, PT ;  /* 0x0000000b0800720c */ /* 0x004fda0003f06270 */
[----:B------:R-:W-:Y:S05]  /*1280*/  @P0 EXIT ;  /* 0x000000000000094d */ /* 0x000fea0003800000 */
[----:B------:R-:W-:Y:S02]  /*1290*/  IADD3 R6, PT, PT, -R10, R9, RZ ;  /* 0x000000090a067210 */ /* 0x000fe40007ffe1ff */
[----:B------:R-:W-:Y:S02]  /*12a0*/  MOV R15, R11 ;  /* 0x0000000b000f7202 */ /* 0x000fe40000000f00 */
[----:B------:R-:W-:-:S07]  /*12b0*/  LOP3.LUT R9, R2, 0x7, RZ, 0xc0, !PT ;  /* 0x0000000702097812 */ /* 0x000fce00078ec0ff */
.L_x_242:
[----:B0-2---:R-:W0:Y:S01]  /*12c0*/  LDC.64 R10, c[0x0][0x3c0] ;  /* 0x0000f000ff0a7b82 */ /* 0x005e220000000a00 */
[----:B------:R-:W2:Y:S01]  /*12d0*/  LDCU.64 UR4, c[0x0][0x398] ;  /* 0x00007300ff0477ac */ /* 0x000ea20008000a00 */
[----:B0-----:R-:W-:-:S06]  /*12e0*/  IMAD.WIDE R10, R8, 0x4, R10 ;  /* 0x00000004080a7825 */ /* 0x001fcc00078e020a */
[----:B------:R-:W3:Y:S02]  /*12f0*/  LDG.E R10, desc[UR6][R10.64] ;  /* 0x000000060a0a7981 */ /* 0x000ee4000c1e1900 */
[----:B---3--:R-:W-:-:S05]  /*1300*/  IMAD R13, R7, R0, R10 ;  /* 0x00000000070d7224 */ /* 0x008fca00078e020a */
        /* <DEDUP_REMOVED lines=9> */
[----:B------:R-:W-:Y:S02]  /*13a0*/  ISETP.GE.AND P0, PT, R3, 0x1, PT ;  /* 0x000000010300780c */ /* 0x000fe40003f06270 */
[----:B--2---:R-:W-:-:S04]  /*13b0*/  IADD3 R10, PT, PT, R6, R13, RZ ;  /* 0x0000000d060a7210 */ /* 0x004fc80007ffe0ff */
[----:B------:R-:W-:-:S04]  /*13c0*/  ISETP.LT.OR P0, PT, R10, RZ, !P0 ;  /* 0x000000ff0a00720c */ /* 0x000fc80004701670 */
[----:B------:R-:W-:-:S13]  /*13d0*/  ISETP.GE.OR P0, PT, R10, R5, P0 ;  /* 0x000000050a00720c */ /* 0x000fda0000706670 */
[----:B------:R-:W-:Y:S05]  /*13e0*/  @P0 BRA `(.L_x_236) ;  /* 0x0000000800800947 */ /* 0x000fea0003800000 */
[----:B------:R-:W-:-:S07]  /*13f0*/  HFMA2 R11, -RZ, RZ, 0, 0 ;  /* 0x00000000ff0b7431 */ /* 0x000fce00000001ff */
.L_x_241:
[----:B------:R-:W-:Y:S02]  /*1400*/  ISETP.GE.AND P0, PT, R2, 0x1, PT ;  /* 0x000000010200780c */ /* 0x000fe40003f06270 */
[----:B0-----:R-:W-:-:S11]  /*1410*/  MOV R21, RZ ;  /* 0x000000ff00157202 */ /* 0x001fd60000000f00 */
[----:B------:R-:W-:Y:S05]  /*1420*/  @!P0 BRA `(.L_x_237) ;  /* 0x0000000800488947 */ /* 0x000fea0003800000 */
[----:B------:R-:W0:Y:S01]  /*1430*/  S2R R13, SR_CgaCtaId ;  /* 0x00000000000d7919 */ /* 0x000e220000008800 */
[C---:B------:R-:W-:Y:S01]  /*1440*/  ISETP.GE.U32.AND P0, PT, R2.reuse, 0x8, PT ;  /* 0x000000080200780c */ /* 0x040fe20003f06070 */
[----:B------:R-:W-:Y:S01]  /*1450*/  IMAD R18, R2, R11, RZ ;  /* 0x0000000b02127224 */ /* 0x000fe200078e02ff */
[----:B------:R-:W-:Y:S01]  /*1460*/  MOV R12, 0x400 ;  /* 0x00000400000c7802 */ /* 0x000fe20000000f00 */
[----:B----4-:R-:W-:Y:S01]  /*1470*/  HFMA2 R19, -RZ, RZ, 0, 0 ;  /* 0x00000000ff137431 */ /* 0x010fe200000001ff */
[----:B------:R-:W-:Y:S02]  /*1480*/  MOV R21, RZ ;  /* 0x000000ff00157202 */ /* 0x000fe40000000f00 */
[----:B0-----:R-:W-:-:S04]  /*1490*/  LEA R13, R13, R12, 0x18 ;  /* 0x0000000c0d0d7211 */ /* 0x001fc800078ec0ff */
[----:B------:R-:W-:-:S03]  /*14a0*/  LEA R18, R18, R13, 0x2 ;  /* 0x0000000d12127211 */ /* 0x000fc600078e10ff */
[----:B------:R-:W-:Y:S05]  /*14b0*/  @!P0 BRA `(.L_x_238) ;  /* 0x0000000400108947 */ /* 0x000fea0003800000 */
[----:B------:R-:W0:Y:S01]  /*14c0*/  LDC.64 R12, c[0x0][0x388] ;  /* 0x0000e200ff0c7b82 */ /* 0x000e220000000a00 */
[----:B------:R-:W-:Y:S02]  /*14d0*/  LOP3.LUT R19, R2, 0x7ffffff8, RZ, 0xc0, !PT ;  /* 0x7ffffff802137812 */ /* 0x000fe400078ec0ff */
[----:B------:R-:W-:Y:S02]  /*14e0*/  MOV R22, R18 ;  /* 0x0000001200167202 */ /* 0x000fe40000000f00 */
[----:B------:R-:W-:Y:S02]  /*14f0*/  IADD3 R18, PT, PT, R4, 0x10, RZ ;  /* 0x0000001004127810 */ /* 0x000fe40007ffe0ff */
[----:B------:R-:W-:Y:S02]  /*1500*/  MOV R21, RZ ;  /* 0x000000ff00157202 */ /* 0x000fe40000000f00 */
[----:B-1----:R-:W-:-:S07]  /*1510*/  IADD3 R20, PT, PT, -R19, RZ, RZ ;  /* 0x000000ff13147210 */ /* 0x002fce0007ffe1ff */
.L_x_239:
[----:B------:R-:W-:Y:S04]  /*1520*/  LDS R17, [R22] ;  /* 0x0000000016117984 */ /* 0x000fe80000000800 */
[----:B------:R-:W1:Y:S04]  /*1530*/  LDS R14, [R18+-0x10] ;  /* 0xfffff000120e7984 */ /* 0x000e680000000800 */
[----:B------:R-:W-:Y:S04]  /*1540*/  LDS R16, [R22+0x4] ;  /* 0x0000040016107984 */ /* 0x000fe80000000800 */
[----:B------:R-:W2:Y:S04]  /*1550*/  LDS R23, [R18+-0xc] ;  /* 0xfffff40012177984 */ /* 0x000ea80000000800 */
[----:B------:R-:W-:Y:S01]  /*1560*/  LDS R28, [R22+0x8] ;  /* 0x00000800161c7984 */ /* 0x000fe20000000800 */
[----:B-1----:R-:W-:-:S04]  /*1570*/  IMAD R15, R5, R14, R10 ;  /* 0x0000000e050f7224 */ /* 0x002fc800078e020a */
[----:B0-----:R-:W-:-:S06]  /*1580*/  IMAD.WIDE R14, R15, 0x8, R12 ;  /* 0x000000080f0e7825 */ /* 0x001fcc00078e020c */
[----:B------:R-:W3:Y:S01]  /*1590*/  LDG.E.64 R14, desc[UR6][R14.64] ;  /* 0x000000060e0e7981 */ /* 0x000ee2000c1e1b00 */
[----:B--2---:R-:W-:-:S04]  /*15a0*/  IMAD R23, R5, R23, R10 ;  /* 0x0000001705177224 */ /* 0x004fc800078e020a */
[----:B------:R-:W-:Y:S02]  /*15b0*/  IMAD.WIDE R26, R23, 0x8, R12 ;  /* 0x00000008171a7825 */ /* 0x000fe400078e020c */
[----:B------:R-:W0:Y:S04]  /*15c0*/  LDS R23, [R18+-0x8] ;  /* 0xfffff80012177984 */ /* 0x000e280000000800 */
[----:B------:R-:W2:Y:S01]  /*15d0*/  LDG.E.64 R26, desc[UR6][R26.64] ;  /* 0x000000061a1a7981 */ /* 0x000ea2000c1e1b00 */
[----:B0-----:R-:W-:-:S04]  /*15e0*/  IMAD R25, R5, R23, R10 ;  /* 0x0000001705197224 */ /* 0x001fc800078e020a */
[----:B------:R-:W-:-:S06]  /*15f0*/  IMAD.WIDE R24, R25, 0x8, R12 ;  /* 0x0000000819187825 */ /* 0x000fcc00078e020c */
[----:B------:R-:W4:Y:S01]  /*1600*/  LDG.E.64 R24, desc[UR6][R24.64] ;  /* 0x0000000618187981 */ /* 0x000f22000c1e1b00 */
[----:B---3--:R-:W0:Y:S02]  /*1610*/  F2F.F32.F64 R23, R14 ;  /* 0x0000000e00177310 */ /* 0x008e240000301000 */
[----:B0-----:R-:W-:Y:S02]  /*1620*/  FFMA R17, R17, R23, R21 ;  /* 0x0000001711117223 */ /* 0x001fe40000000015 */
[----:B------:R-:W-:Y:S04]  /*1630*/  LDS R23, [R22+0xc] ;  /* 0x00000c0016177984 */ /* 0x000fe80000000800 */
[----:B------:R-:W0:Y:S01]  /*1640*/  LDS R21, [R18+-0x4] ;  /* 0xfffffc0012157984 */ /* 0x000e220000000800 */
[----:B--2---:R-:W1:Y:S02]  /*1650*/  F2F.F32.F64 R26, R26 ;  /* 0x0000001a001a7310 */ /* 0x004e640000301000 */
[----:B-1----:R-:W-:Y:S01]  /*1660*/  FFMA R29, R16, R26, R17 ;  /* 0x0000001a101d7223 */ /* 0x002fe20000000011 */
[----:B0-----:R-:W-:-:S04]  /*1670*/  IMAD R21, R5, R21, R10 ;  /* 0x0000001505157224 */ /* 0x001fc800078e020a */
[----:B------:R-:W-:Y:S02]  /*1680*/  IMAD.WIDE R14, R21, 0x8, R12 ;  /* 0x00000008150e7825 */ /* 0x000fe400078e020c */
[----:B------:R-:W-:Y:S04]  /*1690*/  LDS R21, [R22+0x10] ;  /* 0x0000100016157984 */ /* 0x000fe80000000800 */
[----:B------:R-:W0:Y:S04]  /*16a0*/  LDS R16, [R18] ;  /* 0x0000000012107984 */ /* 0x000e280000000800 */
[----:B------:R-:W2:Y:S04]  /*16b0*/  LDG.E.64 R14, desc[UR6][R14.64] ;  /* 0x000000060e0e7981 */ /* 0x000ea8000c1e1b00 */
[----:B------:R-:W-:Y:S04]  /*16c0*/  LDS R26, [R22+0x14] ;  /* 0x00001400161a7984 */ /* 0x000fe80000000800 */
[----:B------:R-:W1:Y:S01]  /*16d0*/  LDS R27, [R18+0x4] ;  /* 0x00000400121b7984 */ /* 0x000e620000000800 */
[----:B0-----:R-:W-:-:S04]  /*16e0*/  IMAD R17, R5, R16, R10 ;  /* 0x0000001005117224 */ /* 0x001fc800078e020a */
[----:B------:R-:W-:-:S06]  /*16f0*/  IMAD.WIDE R16, R17, 0x8, R12 ;  /* 0x0000000811107825 */ /* 0x000fcc00078e020c */
[----:B------:R-:W3:Y:S01]  /*1700*/  LDG.E.64 R16, desc[UR6][R16.64] ;  /* 0x0000000610107981 */ /* 0x000ee2000c1e1b00 */
[----:B----4-:R-:W0:Y:S01]  /*1710*/  F2F.F32.F64 R24, R24 ;  /* 0x0000001800187310 */ /* 0x010e220000301000 */
[----:B-1----:R-:W-:Y:S02]  /*1720*/  IMAD R27, R5, R27, R10 ;  /* 0x0000001b051b7224 */ /* 0x002fe400078e020a */
[----:B0-----:R-:W-:Y:S02]  /*1730*/  FFMA R24, R28, R24, R29 ;  /* 0x000000181c187223 */ /* 0x001fe4000000001d */
[----:B------:R-:W-:-:S06]  /*1740*/  IMAD.WIDE R28, R27, 0x8, R12 ;  /* 0x000000081b1c7825 */ /* 0x000fcc00078e020c */
[----:B------:R-:W4:Y:S01]  /*1750*/  LDG.E.64 R28, desc[UR6][R28.64] ;  /* 0x000000061c1c7981 */ /* 0x000f22000c1e1b00 */
[----:B--2---:R-:W0:Y:S02]  /*1760*/  F2F.F32.F64 R14, R14 ;  /* 0x0000000e000e7310 */ /* 0x004e240000301000 */
[----:B0-----:R-:W-:Y:S02]  /*1770*/  FFMA R23, R23, R14, R24 ;  /* 0x0000000e17177223 */ /* 0x001fe40000000018 */
[----:B------:R-:W-:Y:S04]  /*1780*/  LDS R24, [R22+0x18] ;  /* 0x0000180016187984 */ /* 0x000fe80000000800 */
[----:B------:R-:W0:Y:S01]  /*1790*/  LDS R27, [R18+0x8] ;  /* 0x00000800121b7984 */ /* 0x000e220000000800 */
[----:B---3--:R-:W1:Y:S02]  /*17a0*/  F2F.F32.F64 R25, R16 ;  /* 0x0000001000197310 */ /* 0x008e640000301000 */
[----:B-1----:R-:W-:-:S02]  /*17b0*/  FFMA R21, R21, R25, R23 ;  /* 0x0000001915157223 */ /* 0x002fc40000000017 */
[----:B------:R-:W-:Y:S04]  /*17c0*/  LDS R23, [R22+0x1c] ;  /* 0x00001c0016177984 */ /* 0x000fe80000000800 */
[----:B------:R-:W1:Y:S01]  /*17d0*/  LDS R16, [R18+0xc] ;  /* 0x00000c0012107984 */ /* 0x000e620000000800 */
[----:B0-----:R-:W-:-:S04]  /*17e0*/  IMAD R27, R5, R27, R10 ;  /* 0x0000001b051b7224 */ /* 0x001fc800078e020a */
[----:B------:R-:W-:-:S06]  /*17f0*/  IMAD.WIDE R14, R27, 0x8, R12 ;  /* 0x000000081b0e7825 */ /* 0x000fcc00078e020c */
[----:B------:R-:W2:Y:S01]  /*1800*/  LDG.E.64 R14, desc[UR6][R14.64] ;  /* 0x000000060e0e7981 */ /* 0x000ea2000c1e1b00 */
[----:B-1----:R-:W-:-:S04]  /*1810*/  IMAD R27, R5, R16, R10 ;  /* 0x00000010051b7224 */ /* 0x002fc800078e020a */
[----:B------:R-:W-:-:S06]  /*1820*/  IMAD.WIDE R16, R27, 0x8, R12 ;  /* 0x000000081b107825 */ /* 0x000fcc00078e020c */
[----:B------:R-:W3:Y:S01]  /*1830*/  LDG.E.64 R16, desc[UR6][R16.64] ;  /* 0x0000000610107981 */ /* 0x000ee2000c1e1b00 */
[----:B----4-:R-:W0:Y:S01]  /*1840*/  F2F.F32.F64 R25, R28 ;  /* 0x0000001c00197310 */ /* 0x010e220000301000 */
[----:B------:R-:W-:-:S04]  /*1850*/  IADD3 R20, PT, PT, R20, 0x8, RZ ;  /* 0x0000000814147810 */ /* 0x000fc80007ffe0ff */
[----:B------:R-:W-:Y:S02]  /*1860*/  ISETP.NE.AND P0, PT, R20, RZ, PT ;  /* 0x000000ff1400720c */ /* 0x000fe40003f05270 */
[----:B------:R-:W-:Y:S01]  /*1870*/  IADD3 R22, PT, PT, R22, 0x20, RZ ;  /* 0x0000002016167810 */ /* 0x000fe20007ffe0ff */
[----:B0-----:R-:W-:Y:S01]  /*1880*/  FFMA R21, R26, R25, R21 ;  /* 0x000000191a157223 */ /* 0x001fe20000000015 */
[----:B------:R-:W-:Y:S01]  /*1890*/  IADD3 R18, PT, PT, R18, 0x20, RZ ;  /* 0x0000002012127810 */ /* 0x000fe20007ffe0ff */
[----:B--2---:R-:W0:Y:S02]  /*18a0*/  F2F.F32.F64 R27, R14 ;  /* 0x0000000e001b7310 */ /* 0x004e240000301000 */
[----:B0-----:R-:W-:-:S06]  /*18b0*/  FFMA R24, R24, R27, R21 ;  /* 0x0000001b18187223 */ /* 0x001fcc0000000015 */
[----:B---3--:R-:W0:Y:S02]  /*18c0*/  F2F.F32.F64 R16, R16 ;  /* 0x0000001000107310 */ /* 0x008e240000301000 */
[----:B0-----:R-:W-:Y:S01]  /*18d0*/  FFMA R21, R23, R16, R24 ;  /* 0x0000001017157223 */ /* 0x001fe20000000018 */
[----:B------:R-:W-:Y:S06]  /*18e0*/  @P0 BRA `(.L_x_239) ;  /* 0xfffffffc000c0947 */ /* 0x000fec000383ffff */
[----:B------:R-:W-:-:S07]  /*18f0*/  MOV R18, R22 ;  /* 0x0000001600127202 */ /* 0x000fce0000000f00 */
.L_x_238:
[----:B------:R-:W-:-:S13]  /*1900*/  ISETP.NE.AND P0, PT, R9, RZ, PT ;  /* 0x000000ff0900720c */ /* 0x000fda0003f05270 */
[----:B------:R-:W-:Y:S05]  /*1910*/  @!P0 BRA `(.L_x_237) ;  /* 0x00000004000c8947 */ /* 0x000fea0003800000 */
[----:B------:R-:W-:-:S04]  /*1920*/  IADD3 R12, PT, PT, R9, -0x1, RZ ;  /* 0xffffffff090c7810 */ /* 0x000fc80007ffe0ff */
[----:B------:R-:W-:-:S13]  /*1930*/  ISETP.GE.U32.AND P0, PT, R12, 0x3, PT ;  /* 0x000000030c00780c */ /* 0x000fda0003f06070 */
[----:B------:R-:W-:Y:S05]  /*1940*/  @!P0 BRA `(.L_x_240) ;  /* 0x0000000000808947 */ /* 0x000fea0003800000 */
[----:B------:R-:W-:Y:S01]  /*1950*/  LEA R28, R19, R4, 0x2 ;  /* 0x00000004131c7211 */ /* 0x000fe200078e10ff */
[----:B------:R-:W-:Y:S01]  /*1960*/  LDS R24, [R18] ;  /* 0x0000000012187984 */ /* 0x000fe20000000800 */
[----:B------:R-:W0:Y:S03]  /*1970*/  LDC.64 R16, c[0x0][0x388] ;  /* 0x0000e200ff107b82 */ /* 0x000e260000000a00 */
[----:B------:R-:W2:Y:S04]  /*1980*/  LDS R12, [R28] ;  /* 0x000000001c0c7984 */ /* 0x000ea80000000800 */
[----:B------:R-:W-:Y:S01]  /*1990*/  LDS R23, [R18+0x4] ;  /* 0x0000040012177984 */ /* 0x000fe20000000800 */
[----:B--2---:R-:W-:-:S03]  /*19a0*/  IMAD R27, R5, R12, R10 ;  /* 0x0000000c051b7224 */ /* 0x004fc600078e020a */
[----:B------:R-:W2:Y:S01]  /*19b0*/  LDS R12, [R28+0x4] ;  /* 0x000004001c0c7984 */ /* 0x000ea20000000800 */
[----:B0-----:R-:W-:-:S03]  /*19c0*/  IMAD.WIDE R26, R27, 0x8, R16 ;  /* 0x000000081b1a7825 */ /* 0x001fc600078e0210 */
[----:B------:R-:W-:Y:S04]  /*19d0*/  LDS R22, [R18+0x8] ;  /* 0x0000080012167984 */ /* 0x000fe80000000800 */
[----:B------:R-:W0:Y:S04]  /*19e0*/  LDS R15, [R28+0x8] ;  /* 0x000008001c0f7984 */ /* 0x000e280000000800 */
[----:B-1----:R-:W-:Y:S04]  /*19f0*/  LDS R20, [R18+0xc] ;  /* 0x00000c0012147984 */ /* 0x002fe80000000800 */
[----:B------:R-:W1:Y:S04]  /*1a00*/  LDS R14, [R28+0xc] ;  /* 0x00000c001c0e7984 */ /* 0x000e680000000800 */
[----:B------:R-:W3:Y:S01]  /*1a10*/  LDG.E.64 R26, desc[UR6][R26.64] ;  /* 0x000000061a1a7981 */ /* 0x000ee2000c1e1b00 */
[----:B--2---:R-:W-:-:S04]  /*1a20*/  IMAD R13, R5, R12, R10 ;  /* 0x0000000c050d7224 */ /* 0x004fc800078e020a */
[----:B------:R-:W-:-:S04]  /*1a30*/  IMAD.WIDE R12, R13, 0x8, R16 ;  /* 0x000000080d0c7825 */ /* 0x000fc800078e0210 */
[C-C-:B0-----:R-:W-:Y:S02]  /*1a40*/  IMAD R15, R5.reuse, R15, R10.reuse ;  /* 0x0000000f050f7224 */ /* 0x141fe400078e020a */
[----:B------:R-:W2:Y:S01]  /*1a50*/  LDG.E.64 R12, desc[UR6][R12.64] ;  /* 0x000000060c0c7981 */ /* 0x000ea2000c1e1b00 */
[----:B-1----:R-:W-:Y:S02]  /*1a60*/  IMAD R29, R5, R14, R10 ;  /* 0x0000000e051d7224 */ /* 0x002fe400078e020a */
[----:B------:R-:W-:-:S04]  /*1a70*/  IMAD.WIDE R14, R15, 0x8, R16 ;  /* 0x000000080f0e7825 */ /* 0x000fc800078e0210 */
[----:B------:R-:W-:Y:S02]  /*1a80*/  IMAD.WIDE R16, R29, 0x8, R16 ;  /* 0x000000081d107825 */ /* 0x000fe400078e0210 */
[----:B------:R-:W4:Y:S04]  /*1a90*/  LDG.E.64 R14, desc[UR6][R14.64] ;  /* 0x000000060e0e7981 */ /* 0x000f28000c1e1b00 */
[----:B------:R-:W5:Y:S01]  /*1aa0*/  LDG.E.64 R16, desc[UR6][R16.64] ;  /* 0x0000000610107981 */ /* 0x000f62000c1e1b00 */
[----:B------:R-:W-:Y:S02]  /*1ab0*/  IADD3 R19, PT, PT, R19, 0x4, RZ ;  /* 0x0000000413137810 */ /* 0x000fe40007ffe0ff */
[----:B------:R-:W-:Y:S01]  /*1ac0*/  IADD3 R18, PT, PT, R18, 0x10, RZ ;  /* 0x0000001012127810 */ /* 0x000fe20007ffe0ff */
[----:B---3--:R-:W0:Y:S02]  /*1ad0*/  F2F.F32.F64 R25, R26 ;  /* 0x0000001a00197310 */ /* 0x008e240000301000 */
[----:B0-----:R-:W-:-:S06]  /*1ae0*/  FFMA R24, R24, R25, R21 ;  /* 0x0000001918187223 */ /* 0x001fcc0000000015 */
[----:B--2---:R-:W0:Y:S08]  /*1af0*/  F2F.F32.F64 R28, R12 ;  /* 0x0000000c001c7310 */ /* 0x004e300000301000 */
[----:B----4-:R-:W1:Y:S01]  /*1b00*/  F2F.F32.F64 R29, R14 ;  /* 0x0000000e001d7310 */ /* 0x010e620000301000 */
[----:B0-----:R-:W-:-:S07]  /*1b10*/  FFMA R23, R23, R28, R24 ;  /* 0x0000001c17177223 */ /* 0x001fce0000000018 */
[----:B-----5:R-:W0:Y:S01]  /*1b20*/  F2F.F32.F64 R26, R16 ;  /* 0x00000010001a7310 */ /* 0x020e220000301000 */
[----:B-1----:R-:W-:-:S04]  /*1b30*/  FFMA R23, R22, R29, R23 ;  /* 0x0000001d16177223 */ /* 0x002fc80000000017 */
[----:B0-----:R-:W-:-:S07]  /*1b40*/  FFMA R21, R20, R26, R23 ;  /* 0x0000001a14157223 */ /* 0x001fce0000000017 */
.L_x_240:
[----:B------:R-:W-:-:S13]  /*1b50*/  LOP3.LUT P0, R12, R2, 0x3, RZ, 0xc0, !PT ;  /* 0x00000003020c7812 */ /* 0x000fda000780c0ff */
[----:B------:R-:W-:Y:S05]  /*1b60*/  @!P0 BRA `(.L_x_237) ;  /* 0x0000000000788947 */ /* 0x000fea0003800000 */
[----:B------:R-:W-:Y:S02]  /*1b70*/  ISETP.NE.AND P0, PT, R12, 0x1, PT ;  /* 0x000000010c00780c */ /* 0x000fe40003f05270 */
[----:B------:R-:W-:-:S04]  /*1b80*/  LOP3.LUT R12, R2, 0x1, RZ, 0xc0, !PT ;  /* 0x00000001020c7812 */ /* 0x000fc800078ec0ff */
[----:B------:R-:W-:-:S07]  /*1b90*/  ISETP.NE.U32.AND P1, PT, R12, 0x1, PT ;  /* 0x000000010c00780c */ /* 0x000fce0003f25070 */
[CC--:B------:R-:W-:Y:S01]  /*1ba0*/  @P0 LEA R25, R19.reuse, R4.reuse, 0x2 ;  /* 0x0000000413190211 */ /* 0x0c0fe200078e10ff */
[----:B-1----:R-:W-:Y:S01]  /*1bb0*/  @P0 LDS R20, [R18] ;  /* 0x0000000012140984 */ /* 0x002fe20000000800 */
[----:B------:R-:W-:Y:S01]  /*1bc0*/  @P0 IADD3 R19, PT, PT, R19, 0x2, RZ ;  /* 0x0000000213130810 */ /* 0x000fe20007ffe0ff */
[----:B------:R-:W0:Y:S02]  /*1bd0*/  @P0 LDC.64 R14, c[0x0][0x388] ;  /* 0x0000e200ff0e0b82 */ /* 0x000e240000000a00 */
[----:B------:R-:W1:Y:S01]  /*1be0*/  @P0 LDS R16, [R25] ;  /* 0x0000000019100984 */ /* 0x000e620000000800 */
[----:B------:R-:W-:-:S03]  /*1bf0*/  @!P1 LEA R24, R19, R4, 0x2 ;  /* 0x0000000413189211 */ /* 0x000fc600078e10ff */
[----:B------:R2:W-:Y:S02]  /*1c00*/  @P0 LDS R19, [R18+0x4] ;  /* 0x0000040012130984 */ /* 0x0005e40000000800 */
[----:B------:R-:W3:Y:S02]  /*1c10*/  @!P1 LDC.64 R12, c[0x0][0x388] ;  /* 0x0000e200ff0c9b82 */ /* 0x000ee40000000a00 */
[----:B------:R-:W4:Y:S01]  /*1c20*/  @P0 LDS R23, [R25+0x4] ;  /* 0x0000040019170984 */ /* 0x000f220000000800 */
[----:B--2---:R-:W-:-:S05]  /*1c30*/  @P0 IADD3 R18, PT, PT, R18, 0x8, RZ ;  /* 0x0000000812120810 */ /* 0x004fca0007ffe0ff */
[----:B------:R-:W-:Y:S04]  /*1c40*/  @!P1 LDS R22, [R18] ;  /* 0x0000000012169984 */ /* 0x000fe80000000800 */
[----:B------:R-:W2:Y:S01]  /*1c50*/  @!P1 LDS R24, [R24] ;  /* 0x0000000018189984 */ /* 0x000ea20000000800 */
[----:B-1----:R-:W-:-:S04]  /*1c60*/  @P0 IMAD R17, R5, R16, R10 ;  /* 0x0000001005110224 */ /* 0x002fc800078e020a */
[----:B0-----:R-:W-:-:S04]  /*1c70*/  @P0 IMAD.WIDE R16, R17, 0x8, R14 ;  /* 0x0000000811100825 */ /* 0x001fc800078e020e */
[----:B----4-:R-:W-:Y:S02]  /*1c80*/  @P0 IMAD R23, R5, R23, R10 ;  /* 0x0000001705170224 */ /* 0x010fe400078e020a */
[----:B------:R-:W4:Y:S02]  /*1c90*/  @P0 LDG.E.64 R16, desc[UR6][R16.64] ;  /* 0x0000000610100981 */ /* 0x000f24000c1e1b00 */
[----:B------:R-:W-:-:S06]  /*1ca0*/  @P0 IMAD.WIDE R14, R23, 0x8, R14 ;  /* 0x00000008170e0825 */ /* 0x000fcc00078e020e */
[----:B------:R-:W5:Y:S01]  /*1cb0*/  @P0 LDG.E.64 R14, desc[UR6][R14.64] ;  /* 0x000000060e0e0981 */ /* 0x000f62000c1e1b00 */
[----:B--2---:R-:W-:-:S04]  /*1cc0*/  @!P1 IMAD R23, R5, R24, R10 ;  /* 0x0000001805179224 */ /* 0x004fc800078e020a */
[----:B---3--:R-:W-:-:S06]  /*1cd0*/  @!P1 IMAD.WIDE R12, R23, 0x8, R12 ;  /* 0x00000008170c9825 */ /* 0x008fcc00078e020c */
[----:B------:R-:W2:Y:S01]  /*1ce0*/  @!P1 LDG.E.64 R12, desc[UR6][R12.64] ;  /* 0x000000060c0c9981 */ /* 0x000ea2000c1e1b00 */
[----:B----4-:R-:W0:Y:S08]  /*1cf0*/  @P0 F2F.F32.F64 R18, R16 ;  /* 0x0000001000120310 */ /* 0x010e300000301000 */
[----:B-----5:R-:W1:Y:S08]  /*1d00*/  @P0 F2F.F32.F64 R23, R14 ;  /* 0x0000000e00170310 */ /* 0x020e700000301000 */
[----:B--2---:R-:W2:Y:S01]  /*1d10*/  @!P1 F2F.F32.F64 R24, R12 ;  /* 0x0000000c00189310 */ /* 0x004ea20000301000 */
[----:B0-----:R-:W-:-:S04]  /*1d20*/  @P0 FFMA R18, R20, R18, R21 ;  /* 0x0000001214120223 */ /* 0x001fc80000000015 */
[----:B-1----:R-:W-:-:S04]  /*1d30*/  @P0 FFMA R21, R19, R23, R18 ;  /* 0x0000001713150223 */ /* 0x002fc80000000012 */
[----:B--2---:R-:W-:-:S07]  /*1d40*/  @!P1 FFMA R21, R22, R24, R21 ;  /* 0x0000001816159223 */ /* 0x004fce0000000015 */
.L_x_237:
[----:B------:R-:W0:Y:S01]  /*1d50*/  LDC.64 R12, c[0x0][0x3b0] ;  /* 0x0000ec00ff0c7b82 */ /* 0x000e220000000a00 */
[----:B----4-:R-:W-:Y:S01]  /*1d60*/  IMAD R14, R7, R11, R0 ;  /* 0x0000000b070e7224 */ /* 0x010fe200078e0200 */
[----:B------:R-:W-:-:S03]  /*1d70*/  IADD3 R11, PT, PT, R11, 0x1, RZ ;  /* 0x000000010b0b7810 */ /* 0x000fc60007ffe0ff */
[----:B------:R-:W-:Y:S01]  /*1d80*/  IMAD R15, R5, R14, R10 ;  /* 0x0000000e050f7224 */ /* 0x000fe200078e020a */
[----:B------:R-:W-:-:S03]  /*1d90*/  ISETP.NE.AND P0, PT, R11, R3, PT ;  /* 0x000000030b00720c */ /* 0x000fc60003f05270 */
[----:B0-----:R-:W-:-:S05]  /*1da0*/  IMAD.WIDE R12, R15, 0x4, R12 ;  /* 0x000000040f0c7825 */ /* 0x001fca00078e020c */
[----:B------:R0:W-:Y:S05]  /*1db0*/  STG.E desc[UR6][R12.64], R21 ;  /* 0x000000150c007986 */ /* 0x0001ea000c101906 */
[----:B------:R-:W-:Y:S05]  /*1dc0*/  @P0 BRA `(.L_x_241) ;  /* 0xfffffff4008c0947 */ /* 0x000fea000383ffff */
[----:B------:R-:W2:Y:S02]  /*1dd0*/  LDC.64 R10, c[0x0][0x3c8] ;  /* 0x0000f200ff0a7b82 */ /* 0x000ea40000000a00 */
[----:B--2---:R2:W5:Y:S02]  /*1de0*/  LDG.E R15, desc[UR6][R10.64] ;  /* 0x000000060a0f7981 */ /* 0x004564000c1e1900 */
.L_x_236:
[----:B------:R-:W-:Y:S05]  /*1df0*/  BSYNC.RECONVERGENT B0 ;  /* 0x0000000000007941 */ /* 0x000fea0003800200 */
.L_x_235:
[----:B------:R-:W-:-:S04]  /*1e00*/  IADD3 R8, PT, PT, R8, 0x1, RZ ;  /* 0x0000000108087810 */ /* 0x000fc80007ffe0ff */
[----:B-----5:R-:W-:-:S13]  /*1e10*/  ISETP.GE.AND P0, PT, R8, R15, PT ;  /* 0x0000000f0800720c */ /* 0x020fda0003f06270 */
[----:B------:R-:W-:Y:S05]  /*1e20*/  @!P0 BRA `(.L_x_242) ;  /* 0xfffffff400248947 */ /* 0x000fea000383ffff */
[----:B------:R-:W-:Y:S05]  /*1e30*/  EXIT ;  /* 0x000000000000794d */ /* 0x000fea0003800000 */
.L_x_243:
        /* <DEDUP_REMOVED lines=12> */
.L_x_297:


//--------------------- .text._Z17spaceFilterUpdatePKdPKfS2_PKbPKiS6_PfS6_S6_S6_ --------------------------
	.section	.text._Z17spaceFilterUpdatePKdPKfS2_PKbPKiS6_PfS6_S6_S6_,"ax",@progbits
	.align	128
        .global         _Z17spaceFilterUpdatePKdPKfS2_PKbPKiS6_PfS6_S6_S6_
        .type           _Z17spaceFilterUpdatePKdPKfS2_PKbPKiS6_PfS6_S6_S6_,@function
        .size           _Z17spaceFilterUpdatePKdPKfS2_PKbPKiS6_PfS6_S6_S6_,(.L_x_298 - _Z17spaceFilterUpdatePKdPKfS2_PKbPKiS6_PfS6_S6_S6_)
        .other          _Z17spaceFilterUpdatePKdPKfS2_PKbPKiS6_PfS6_S6_S6_,@"STO_CUDA_ENTRY STV_DEFAULT"
_Z17spaceFilterUpdatePKdPKfS2_PKbPKiS6_PfS6_S6_S6_:
.text._Z17spaceFilterUpdatePKdPKfS2_PKbPKiS6_PfS6_S6_S6_:
        /* <DEDUP_REMOVED lines=10> */
[----:B------:R-:W3:Y:S01]  /*00a0*/  LDG.E.64 R12, desc[UR8][R6.64+0x20] ;  /* 0x00002008060c7981 */ /* 0x000ee2000c1e1b00 */
[----:B------:R-:W0:Y:S01]  /*00b0*/  S2UR UR10, SR_CgaCtaId ;  /* 0x00000000000a79c3 */ /* 0x000e220000008800 */
[----:B------:R-:W-:Y:S01]  /*00c0*/  UMOV UR6, 0x400 ;  /* 0x0000040000067882 */ /* 0x000fe20000000000 */
[----:B------:R-:W-:Y:S01]  /*00d0*/  BSSY.RECONVERGENT B0, `(.L_x_244) ;  /* 0x0000115000007945 */ /* 0x000fe20003800200 */
[----:B------:R0:W5:Y:S01]  /*00e0*/  LDG.E.64 R18, desc[UR8][R6.64+0x48] ;  /* 0x0000480806127981 */ /* 0x000162000c1e1b00 */
[----:B----4-:R-:W1:Y:S02]  /*00f0*/  F2I.F64.TRUNC R2, R2 ;  /* 0x0000000200027311 */ /* 0x010e64000030d100 */
[----:B-1----:R-:W-:-:S13]  /*0100*/  ISETP.GE.AND P0, PT, R11, R2, PT ;  /* 0x000000020b00720c */ /* 0x002fda0003f06270 */
[----:B--2---:R-:W-:-:S06]  /*0110*/  @!P0 IMAD.WIDE.U32 R4, R0, 0x4, R4 ;  /* 0x0000000400048825 */ /* 0x004fcc00078e0004 */
[----:B------:R-:W2:Y:S01]  /*0120*/  @!P0 LDG.E R4, desc[UR8][R4.64] ;  /* 0x0000000804048981 */ /* 0x000ea2000c1e1900 */
[----:B------:R-:W-:Y:S01]  /*0130*/  UIADD3 UR4, UPT, UPT, UR6, 0x180, URZ ;  /* 0x0000018006047890 */ /* 0x000fe2000fffe0ff */
[----:B---3--:R-:W1:Y:S01]  /*0140*/  F2I.F64.TRUNC R3, R16 ;  /* 0x0000001000037311 */ /* 0x008e62000030d100 */
[----:B--2---:R-:W-:-:S04]  /*0150*/  @!P0 IMAD R9, R2, R4, R11 ;  /* 0x0000000402098224 */ /* 0x004fc800078e020b */
[----:B------:R-:W-:Y:S02]  /*0160*/  @!P0 IMAD.WIDE R20, R9, 0x4, R20 ;  /* 0x0000000409148825 */ /* 0x000fe400078e0214 */
[----:B------:R-:W2:Y:S04]  /*0170*/  LDG.E.64 R8, desc[UR8][R6.64] ;  /* 0x0000000806087981 */ /* 0x000ea8000c1e1b00 */
[----:B------:R-:W3:Y:S01]  /*0180*/  @!P0 LDG.E R21, desc[UR8][R20.64] ;  /* 0x0000000814158981 */ /* 0x000ee2000c1e1900 */
[----:B0-----:R-:W-:-:S06]  /*0190*/  ULEA UR5, UR10, UR4, 0x18 ;  /* 0x000000040a057291 */ /* 0x001fcc000f8ec0ff */
[----:B------:R-:W-:Y:S01]  /*01a0*/  LEA R10, R11, UR5, 0x2 ;  /* 0x000000050b0a7c11 */ /* 0x000fe2000f8e10ff */
[----:B------:R0:W4:Y:S08]  /*01b0*/  F2I.F64.TRUNC R5, R14 ;  /* 0x0000000e00057311 */ /* 0x000130000030d100 */
[----:B------:R0:W0:Y:S01]  /*01c0*/  F2I.F64.TRUNC R12, R12 ;  /* 0x0000000c000c7311 */ /* 0x000022000030d100 */
[----:B---3--:R3:W-:Y:S01]  /*01d0*/  @!P0 STS [R10], R21 ;  /* 0x000000150a008388 */ /* 0x0087e20000000800 */
[----:B------:R-:W-:Y:S01]  /*01e0*/  BAR.SYNC.DEFER_BLOCKING 0x0 ;  /* 0x0000000000007b1d */ /* 0x000fe20000010000 */
[----:B-1----:R-:W-:-:S04]  /*01f0*/  ISETP.GE.AND P0, PT, R3, 0x1, PT ;  /* 0x000000010300780c */ /* 0x002fc80003f06270 */
[----:B------:R-:W-:Y:S01]  /*0200*/  ISETP.GE.OR P0, PT, R11, R2, !P0 ;  /* 0x000000020b00720c */ /* 0x000fe20004706670 */
[----:B--2---:R3:W1:-:S12]  /*0210*/  F2I.F64.TRUNC R4, R8 ;  /* 0x0000000800047311 */ /* 0x004658000030d100 */
[----:B0--34-:R-:W-:Y:S05]  /*0220*/  @P0 BRA `(.L_x_245) ;  /* 0x0000000c00fc0947 */ /* 0x019fea0003800000 */
[----:B------:R-:W-:Y:S01]  /*0230*/  ISETP.GE.U32.AND P0, PT, R3, 0x4, PT ;  /* 0x000000040300780c */ /* 0x000fe20003f06070 */
[----:B-----5:R0:W2:Y:S01]  /*0240*/  F2I.F64.TRUNC R13, R18 ;  /* 0x00000012000d7311 */ /* 0x0200a2000030d100 */
[----:B------:R-:W-:-:S11]  /*0250*/  HFMA2 R14, -RZ, RZ, 0, 0 ;  /* 0x00000000ff0e7431 */ /* 0x000fd600000001ff */
[----:B0-----:R-:W-:Y:S05]  /*0260*/  @!P0 BRA `(.L_x_246) ;  /* 0x0000000c00a88947 */ /* 0x001fea0003800000 */
[----:B------:R-:W0:Y:S01]  /*0270*/  LDC.64 R6, c[0x0][0x390] ;  /* 0x0000e400ff067b82 */ /* 0x000e220000000a00 */
[----:B------:R-:W-:Y:S01]  /*0280*/  LOP3.LUT R14, R3, 0x7ffffffc, RZ, 0xc0, !PT ;  /* 0x7ffffffc030e7812 */ /* 0x000fe200078ec0ff */
[----:B------:R-:W-:Y:S01]  /*0290*/  ULEA UR7, UR10, UR6, 0x18 ;  /* 0x000000060a077291 */ /* 0x000fe2000f8ec0ff */
[----:B------:R-:W-:Y:S02]  /*02a0*/  UMOV UR4, URZ ;  /* 0x000000ff00047c82 */ /* 0x000fe40008000000 */
[----:B------:R-:W-:-:S13]  /*02b0*/  ISETP.GT.AND P0, PT, R14, RZ, PT ;  /* 0x000000ff0e00720c */ /* 0x000fda0003f04270 */
[----:B------:R-:W-:Y:S05]  /*02c0*/  @!P0 BRA `(.L_x_247) ;  /* 0x0000000c00108947 */ /* 0x000fea0003800000 */
[----:B------:R-:W-:Y:S02]  /*02d0*/  IADD3 R8, PT, PT, R14, -UR4, RZ ;  /* 0x800000040e087c10 */ /* 0x000fe4000fffe0ff */
[----:B------:R-:W-:Y:S02]  /*02e0*/  PLOP3.LUT P0, PT, PT, PT, PT, 0x80, 0x8 ;  /* 0x000000000008781c */ /* 0x000fe40003f0f070 */
[----:B------:R-:W-:-:S13]  /*02f0*/  ISETP.GT.AND P1, PT, R8, 0xc, PT ;  /* 0x0000000c0800780c */ /* 0x000fda0003f24270 */
[----:B------:R-:W-:Y:S05]  /*0300*/  @!P1 BRA `(.L_x_248) ;  /* 0x0000000400f49947 */ /* 0x000fea0003800000 */
[----:B------:R-:W3:Y:S01]  /*0310*/  LDC.64 R8, c[0x0][0x390] ;  /* 0x0000e400ff087b82 */ /* 0x000ee20000000a00 */
[----:B------:R-:W-:Y:S02]  /*0320*/  PLOP3.LUT P0, PT, PT, PT, PT, 0x8, 0x80 ;  /* 0x000000000080781c */ /* 0x000fe40003f0e170 */
[----:B------:R-:W-:-:S11]  /*0330*/  IADD3 R15, PT, PT, R14, -0xc, RZ ;  /* 0xfffffff40e0f7810 */ /* 0x000fd60007ffe0ff */
.L_x_249:
[----:B------:R-:W2:Y:S01]  /*0340*/  LDS R16, [R10] ;  /* 0x000000000a107984 */ /* 0x000ea20000000800 */
[----:B----4-:R-:W-:-:S04]  /*0350*/  IMAD R18, R5, UR4, R0 ;  /* 0x0000000405127c24 */ /* 0x010fc8000f8e0200 */
[----:B--2---:R-:W-:-:S04]  /*0360*/  IMAD R17, R13, R18, R16 ;  /* 0x000000120d117224 */ /* 0x004fc800078e0210 */
[----:B---3--:R-:W-:-:S06]  /*0370*/  IMAD.WIDE R16, R17, 0x4, R8 ;  /* 0x0000000411107825 */ /* 0x008fcc00078e0208 */
[----:B------:R-:W2:Y:S01]  /*0380*/  LDG.E R16, desc[UR8][R16.64] ;  /* 0x0000000810107981 */ /* 0x000ea2000c1e1900 */
[----:B------:R-:W-:Y:S01]  /*0390*/  IMAD R19, R2, UR4, R11 ;  /* 0x0000000402137c24 */ /* 0x000fe2000f8e020b */
[----:B------:R-:W-:-:S04]  /*03a0*/  IADD3 R22, PT, PT, R5, R18, RZ ;  /* 0x0000001205167210 */ /* 0x000fc80007ffe0ff */
[----:B------:R-:W-:-:S05]  /*03b0*/  LEA R21, R19, UR7, 0x2 ;  /* 0x0000000713157c11 */ /* 0x000fca000f8e10ff */
[----:B--2---:R-:W-:Y:S04]  /*03c0*/  STS [R21], R16 ;  /* 0x0000001015007388 */ /* 0x004fe80000000800 */
[----:B------:R-:W2:Y:S02]  /*03d0*/  LDS R20, [R10] ;  /* 0x000000000a147984 */ /* 0x000ea40000000800 */
[----:B--2---:R-:W-:-:S04]  /*03e0*/  IMAD R19, R13, R22, R20 ;  /* 0x000000160d137224 */ /* 0x004fc800078e0214 */
[----:B------:R-:W-:-:S06]  /*03f0*/  IMAD.WIDE R18, R19, 0x4, R8 ;  /* 0x0000000413127825 */ /* 0x000fcc00078e0208 */
[----:B------:R-:W2:Y:S01]  /*0400*/  LDG.E R18, desc[UR8][R18.64] ;  /* 0x0000000812127981 */ /* 0x000ea2000c1e1900 */
[----:B------:R-:W-:Y:S02]  /*0410*/  LEA R23, R2, R21, 0x2 ;  /* 0x0000001502177211 */ /* 0x000fe400078e10ff */
[----:B------:R-:W-:-:S03]  /*0420*/  IADD3 R22, PT, PT, R5, R22, RZ ;  /* 0x0000001605167210 */ /* 0x000fc60007ffe0ff */
        /* <DEDUP_REMOVED lines=12> */
[----:B------:R-:W-:Y:S01]  /*04f0*/  LEA R23, R2, R21, 0x2 ;  /* 0x0000001502177211 */ /* 0x000fe200078e10ff */
[----:B------:R-:W-:-:S06]  /*0500*/  UIADD3 UR11, UPT, UPT, UR4, 0x4, URZ ;  /* 0x00000004040b7890 */ /* 0x000fcc000fffe0ff */
[----:B------:R-:W-:Y:S01]  /*0510*/  IMAD R22, R5, UR11, R0 ;  /* 0x0000000b05167c24 */ /* 0x000fe2000f8e0200 */
[----:B--2---:R-:W-:Y:S04]  /*0520*/  STS [R23], R18 ;  /* 0x0000001217007388 */ /* 0x004fe80000000800 */
[----:B------:R-:W2:Y:S02]  /*0530*/  LDS R20, [R10] ;  /* 0x000000000a147984 */ /* 0x000ea40000000800 */
[----:B--2---:R-:W-:-:S04]  /*0540*/  IMAD R17, R13, R22, R20 ;  /* 0x000000160d117224 */ /* 0x004fc800078e0214 */
[----:B------:R-:W-:-:S06]  /*0550*/  IMAD.WIDE R16, R17, 0x4, R8 ;  /* 0x0000000411107825 */ /* 0x000fcc00078e0208 */
        /* <DEDUP_REMOVED lines=85> */
[----:B------:R-:W-:Y:S01]  /*0ab0*/  ISETP.LE.AND P1, PT, R15, UR4, PT ;  /* 0x000000040f007c0c */ /* 0x000fe2000bf23270 */
[----:B--2---:R4:W-:-:S12]  /*0ac0*/  STS [R23], R18 ;  /* 0x0000001217007388 */ /* 0x0049d80000000800 */
[----:B------:R-:W-:Y:S05]  /*0ad0*/  @!P1 BRA `(.L_x_249) ;  /* 0xfffffff800189947 */ /* 0x000fea000383ffff */
.L_x_248:
[----:B------:R-:W-:-:S04]  /*0ae0*/  IADD3 R8, PT, PT, R14, -UR4, RZ ;  /* 0x800000040e087c10 */ /* 0x000fc8000fffe0ff */
[----:B------:R-:W-:-:S13]  /*0af0*/  ISETP.GT.AND P1, PT, R8, 0x4, PT ;  /* 0x000000040800780c */ /* 0x000fda0003f24270 */
[----:B------:R-:W-:Y:S05]  /*0b00*/  @!P1 BRA `(.L_x_250) ;  /* 0x0000000000f89947 */ /* 0x000fea0003800000 */
[----:B------:R-:W2:Y:S01]  /*0b10*/  LDS R16, [R10] ;  /* 0x000000000a107984 */ /* 0x000ea20000000800 */
[----:B------:R-:W4:Y:S01]  /*0b20*/  LDC.64 R8, c[0x0][0x390] ;  /* 0x0000e400ff087b82 */ /* 0x000f220000000a00 */
[----:B------:R-:W-:-:S04]  /*0b30*/  IMAD R20, R5, UR4, R0 ;  /* 0x0000000405147c24 */ /* 0x000fc8000f8e0200 */
[----:B--2---:R-:W-:-:S04]  /*0b40*/  IMAD R19, R13, R20, R16 ;  /* 0x000000140d137224 */ /* 0x004fc800078e0210 */
[----:B----4-:R-:W-:-:S06]  /*0b50*/  IMAD.WIDE R18, R19, 0x4, R8 ;  /* 0x0000000413127825 */ /* 0x010fcc00078e0208 */
        /* <DEDUP_REMOVED lines=54> */
[----:B------:R-:W-:Y:S01]  /*0ec0*/  UIADD3 UR4, UPT, UPT, UR4, 0x8, URZ ;  /* 0x0000000804047890 */ /* 0x000fe2000fffe0ff */
[----:B------:R-:W-:-:S03]  /*0ed0*/  PLOP3.LUT P0, PT, PT, PT, PT, 0x8, 0x80 ;  /* 0x000000000080781c */ /* 0x000fc60003f0e170 */
[----:B--2---:R3:W-:Y:S10]  /*0ee0*/  STS [R17], R8 ;  /* 0x0000000811007388 */ /* 0x0047f40000000800 */
.L_x_250:
[----:B------:R-:W-:-:S13]  /*0ef0*/  ISETP.NE.OR P0, PT, R14, UR4, P0 ;  /* 0x000000040e007c0c */ /* 0x000fda0008705670 */
[----:B------:R-:W-:Y:S05]  /*0f00*/  @!P0 BRA `(.L_x_246) ;  /* 0x0000000000808947 */ /* 0x000fea0003800000 */
.L_x_247:
[----:B---3--:R-:W2:Y:S01]  /*0f10*/  LDS R8, [R10] ;  /* 0x000000000a087984 */ /* 0x008ea20000000800 */
[----:B----4-:R-:W-:-:S04]  /*0f20*/  IMAD R18, R5, UR4, R0 ;  /* 0x0000000405127c24 */ /* 0x010fc8000f8e0200 */
[----:B--2---:R-:W-:-:S04]  /*0f30*/  IMAD R9, R13, R18, R8 ;  /* 0x000000120d097224 */ /* 0x004fc800078e0208 */
[----:B0-----:R-:W-:-:S06]  /*0f40*/  IMAD.WIDE R8, R9, 0x4, R6 ;  /* 0x0000000409087825 */ /* 0x001fcc00078e0206 */
[----:B------:R-:W2:Y:S01]  /*0f50*/  LDG.E R8, desc[UR8][R8.64] ;  /* 0x0000000808087981 */ /* 0x000ea2000c1e1900 */
[----:B------:R-:W-:Y:S01]  /*0f60*/  IMAD R15, R2, UR4, R11 ;  /* 0x00000004020f7c24 */ /* 0x000fe2000f8e020b */
[----:B------:R-:W-:-:S04]  /*0f70*/  IADD3 R20, PT, PT, R5, R18, RZ ;  /* 0x0000001205147210 */ /* 0x000fc80007ffe0ff */
[----:B------:R-:W-:-:S05]  /*0f80*/  LEA R15, R15, UR7, 0x2 ;  /* 0x000000070f0f7c11 */ /* 0x000fca000f8e10ff */
        /* <DEDUP_REMOVED lines=24> */
.L_x_246:
[----:B0-----:R-:W-:-:S13]  /*1110*/  LOP3.LUT P0, R16, R3, 0x3, RZ, 0xc0, !PT ;  /* 0x0000000303107812 */ /* 0x001fda000780c0ff */
[----:B------:R-:W-:Y:S05]  /*1120*/  @!P0 BRA `(.L_x_245) ;  /* 0x00000000003c8947 */ /* 0x000fea0003800000 */
[----:B------:R-:W0:Y:S01]  /*1130*/  LDC.64 R6, c[0x0][0x390] ;  /* 0x0000e400ff067b82 */ /* 0x000e220000000a00 */
[----:B------:R-:W-:Y:S01]  /*1140*/  ULEA UR7, UR10, UR6, 0x18 ;  /* 0x000000060a077291 */ /* 0x000fe2000f8ec0ff */
[----:B------:R-:W-:-:S11]  /*1150*/  UMOV UR4, URZ ;  /* 0x000000ff00047c82 */ /* 0x000fd60008000000 */
.L_x_251:
[----:B0--3--:R-:W2:Y:S01]  /*1160*/  LDS R8, [R10] ;  /* 0x000000000a087984 */ /* 0x009ea20000000800 */
[----:B------:R-:W-:-:S04]  /*1170*/  IMAD R9, R5, R14, R0 ;  /* 0x0000000e05097224 */ /* 0x000fc800078e0200 */
[----:B--2---:R-:W-:-:S04]  /*1180*/  IMAD R9, R13, R9, R8 ;  /* 0x000000090d097224 */ /* 0x004fc800078e0208 */
[----:B0-----:R-:W-:-:S06]  /*1190*/  IMAD.WIDE R8, R9, 0x4, R6 ;  /* 0x0000000409087825 */ /* 0x001fcc00078e0206 */
        /* <DEDUP_REMOVED lines=8> */
.L_x_245:
[----:B------:R-:W-:Y:S05]  /*1220*/  BSYNC.RECONVERGENT B0 ;  /* 0x0000000000007941 */ /* 0x000fea0003800200 */
.L_x_244:
[----:B------:R-:W0:Y:S08]  /*1230*/  LDC.64 R6, c[0x0][0x3c8] ;  /* 0x0000f200ff067b82 */ /* 0x000e300000000a00 */
[----:B------:R-:W-:Y:S06]  /*1240*/  BAR.SYNC.DEFER_BLOCKING 0x0 ;  /* 0x0000000000007b1d */ /* 0x000fec0000010000 */
[----:B0--3--:R-:W3:Y:S04]  /*1250*/  LDG.E R8, desc[UR8][R6.64+0x4] ;  /* 0x0000040806087981 */ /* 0x009ee8000c1e1900 */
[----:B------:R-:W3:Y:S02]  /*1260*/  LDG.E R9, desc[UR8][R6.64] ;  /* 0x0000000806097981 */ /* 0x000ee4000c1e1900 */
[----:B---3--:R-:W-:-:S13]  /*1270*/  ISETP.GE.AND P0, PT, R8, R9, PT ;  /* 0x000000090800720c */ /* 0x008fda0003f06270 */
[----:B------:R-:W-:Y:S05]  /*1280*/  @P0 EXIT ;  /* 0x000000000000094d */ /* 0x000fea0003800000 */
[----:B------:R-:W-:Y:S02]  /*1290*/  MOV R7, R8 ;  /* 0x0000000800077202 */ /* 0x000fe40000000f00 */
[----:B------:R-:W-:Y:S02]  /*12a0*/  MOV R16, R9 ;  /* 0x0000000900107202 */ /* 0x000fe40000000f00 */
[----:B------:R-:W-:Y:S02]  /*12b0*/  IADD3 R6, PT, PT, -R12, R11, RZ ;  /* 0x0000000b0c067210 */ /* 0x000fe40007ffe1ff */
[C---:B------:R-:W-:Y:S02]  /*12c0*/  LOP3.LUT R8, R2.reuse, 0xf, RZ, 0xc0, !PT ;  /* 0x0000000f02087812 */ /* 0x040fe400078ec0ff */
[C---:B------:R-:W-:Y:S02]  /*12d0*/  LOP3.LUT R9, R2.reuse, 0x7, RZ, 0xc0, !PT ;  /* 0x0000000702097812 */ /* 0x040fe400078ec0ff */
[----:B------:R-:W-:-:S07]  /*12e0*/  LOP3.LUT R10, R2, 0x3, RZ, 0xc0, !PT ;  /* 0x00000003020a7812 */ /* 0x000fce00078ec0ff */
.L_x_260:
        /* <DEDUP_REMOVED lines=12> */
[----:B0-----:R-:W-:-:S05]  /*13b0*/  IMAD.WIDE R12, R7, 0x4, R12 ;  /* 0x00000004070c7825 */ /* 0x001fca00078e020c */
[----:B------:R-:W2:Y:S01]  /*13c0*/  LDG.E R11, desc[UR8][R12.64] ;  /* 0x000000080c0b7981 */ /* 0x000ea2000c1e1900 */
[----:B------:R-:W-:Y:S02]  /*13d0*/  ISETP.GE.AND P0, PT, R3, 0x1, PT ;  /* 0x000000010300780c */ /* 0x000fe40003f06270 */
[----:B--2---:R-:W-:-:S04]  /*13e0*/  IADD3 R11, PT, PT, R6, R11, RZ ;  /* 0x0000000b060b7210 */ /* 0x004fc80007ffe0ff */
[----:B------:R-:W-:-:S04]  /*13f0*/  ISETP.LT.OR P0, PT, R11, RZ, !P0 ;  /* 0x000000ff0b00720c */ /* 0x000fc80004701670 */
[----:B-1----:R-:W-:-:S13]  /*1400*/  ISETP.GE.OR P0, PT, R11, R4, P0 ;  /* 0x000000040b00720c */ /* 0x002fda0000706670 */
[----:B------:R-:W-:Y:S05]  /*1410*/  @P0 BRA `(.L_x_253) ;  /* 0x0000000c00d40947 */ /* 0x000fea0003800000 */
[----:B------:R-:W-:-:S05]  /*1420*/  UMOV UR4, URZ ;  /* 0x000000ff00047c82 */ /* 0x000fca0008000000 */
.L_x_259:
[----:B------:R-:W-:Y:S01]  /*1430*/  ISETP.GE.AND P0, PT, R2, 0x1, PT ;  /* 0x000000010200780c */ /* 0x000fe20003f06270 */
[----:B0-----:R-:W-:-:S12]  /*1440*/  HFMA2 R26, -RZ, RZ, 0, 0 ;  /* 0x00000000ff1a7431 */ /* 0x001fd800000001ff */
[----:B------:R-:W-:Y:S05]  /*1450*/  @!P0 BRA `(.L_x_254) ;  /* 0x0000000c009c8947 */ /* 0x000fea0003800000 */
[----:B------:R-:W0:Y:S01]  /*1460*/  S2R R13, SR_CgaCtaId ;  /* 0x00000000000d7919 */ /* 0x000e220000008800 */
[C---:B------:R-:W-:Y:S01]  /*1470*/  ISETP.GE.U32.AND P0, PT, R2.reuse, 0x10, PT ;  /* 0x000000100200780c */ /* 0x040fe20003f06070 */
[----:B------:R-:W-:Y:S01]  /*1480*/  IMAD R24, R2, UR4, RZ ;  /* 0x0000000402187c24 */ /* 0x000fe2000f8e02ff */
[----:B------:R-:W-:Y:S02]  /*1490*/  MOV R12, 0x400 ;  /* 0x00000400000c7802 */ /* 0x000fe40000000f00 */
[----:B------:R-:W-:Y:S02]  /*14a0*/  MOV R26, RZ ;  /* 0x000000ff001a7202 */ /* 0x000fe40000000f00 */
[----:B------:R-:W-:Y:S02]  /*14b0*/  MOV R22, RZ ;  /* 0x000000ff00167202 */ /* 0x000fe40000000f00 */
[----:B0-----:R-:W-:-:S04]  /*14c0*/  LEA R13, R13, R12, 0x18 ;  /* 0x0000000c0d0d7211 */ /* 0x001fc800078ec0ff */
[----:B------:R-:W-:Y:S01]  /*14d0*/  LEA R24, R24, R13, 0x2 ;  /* 0x0000000d18187211 */ /* 0x000fe200078e10ff */
[----:B------:R-:W-:Y:S06]  /*14e0*/  @!P0 BRA `(.L_x_255) ;  /* 0x0000000400ac8947 */ /* 0x000fec0003800000 */
[----:B------:R-:W0:Y:S01]  /*14f0*/  LDC.64 R14, c[0x0][0x388] ;  /* 0x0000e200ff0e7b82 */ /* 0x000e220000000a00 */
[----:B------:R-:W-:Y:S01]  /*1500*/  LOP3.LUT R13, R2, 0x7ffffff0, RZ, 0xc0, !PT ;  /* 0x7ffffff0020d7812 */ /* 0x000fe200078ec0ff */
[----:B------:R-:W-:Y:S01]  /*1510*/  UIADD3 UR6, UPT, UPT, UR5, 0x20, URZ ;  /* 0x0000002005067890 */ /* 0x000fe2000fffe0ff */
[----:B------:R-:W-:Y:S02]  /*1520*/  MOV R26, RZ ;  /* 0x000000ff001a7202 */ /* 0x000fe40000000f00 */
[----:B------:R-:W-:-:S09]  /*1530*/  IADD3 R12, PT, PT, -R13, RZ, RZ ;  /* 0x000000ff0d0c7210 */ /* 0x000fd20007ffe1ff */
.L_x_256:
[----:B----4-:R-:W-:Y:S04]  /*1540*/  LDS R23, [R24] ;  /* 0x0000000018177984 */ /* 0x010fe80000000800 */
[----:B-----5:R-:W1:Y:S04]  /*1550*/  LDS R18, [UR6+-0x20] ;  /* 0xffffe006ff127984 */ /* 0x020e680008000800 */
[----:B------:R-:W-:Y:S04]  /*1560*/  LDS R21, [R24+0x4] ;  /* 0x0000040018157984 */ /* 0x000fe80000000800 */
[----:B------:R-:W2:Y:S04]  /*1570*/  LDS R19, [UR6+-0x1c] ;  /* 0xffffe406ff137984 */ /* 0x000ea80008000800 */
[----:B------:R-:W-:Y:S04]  /*1580*/  LDS R20, [R24+0x8] ;  /* 0x0000080018147984 */ /* 0x000fe80000000800 */
[----:B------:R-:W3:Y:S04]  /*1590*/  LDS R17, [UR6+-0x18] ;  /* 0xffffe806ff117984 */ /* 0x000ee80008000800 */
[----:B------:R-:W-:Y:S04]  /*15a0*/  LDS R25, [R24+0xc] ;  /* 0x00000c0018197984 */ /* 0x000fe80000000800 */
[----:B------:R-:W4:Y:S01]  /*15b0*/  LDS R16, [UR6+-0x14] ;  /* 0xffffec06ff107984 */ /* 0x000f220008000800 */
[----:B-1----:R-:W-:-:S04]  /*15c0*/  IMAD R29, R4, R18, R11 ;  /* 0x00000012041d7224 */ /* 0x002fc800078e020b */
[----:B0-----:R-:W-:-:S04]  /*15d0*/  IMAD.WIDE R28, R29, 0x4, R14 ;  /* 0x000000041d1c7825 */ /* 0x001fc800078e020e */
[C-C-:B--2---:R-:W-:Y:S01]  /*15e0*/  IMAD R19, R4.reuse, R19, R11.reuse ;  /* 0x0000001304137224 */ /* 0x144fe200078e020b */
[----:B------:R0:W2:Y:S01]  /*15f0*/  LDG.E R27, desc[UR8][R28.64] ;  /* 0x000000081c1b7981 */ /* 0x0000a2000c1e1900 */
[----:B---3--:R-:W-:Y:S02]  /*1600*/  IMAD R17, R4, R17, R11 ;  /* 0x0000001104117224 */ /* 0x008fe400078e020b */
[----:B0-----:R-:W-:-:S04]  /*1610*/  IMAD.WIDE R28, R19, 0x4, R14 ;  /* 0x00000004131c7825 */ /* 0x001fc800078e020e */
[----:B------:R-:W-:Y:S01]  /*1620*/  IMAD.WIDE R18, R17, 0x4, R14 ;  /* 0x0000000411127825 */ /* 0x000fe200078e020e */
[----:B------:R0:W3:Y:S03]  /*1630*/  LDG.E R22, desc[UR8][R28.64] ;  /* 0x000000081c167981 */ /* 0x0000e6000c1e1900 */
[----:B----4-:R-:W-:Y:S02]  /*1640*/  IMAD R17, R4, R16, R11 ;  /* 0x0000001004117224 */ /* 0x010fe400078e020b */
[----:B------:R-:W4:Y:S02]  /*1650*/  LDG.E R19, desc[UR8][R18.64] ;  /* 0x0000000812137981 */ /* 0x000f24000c1e1900 */
[----:B------:R-:W-:-:S06]  /*1660*/  IMAD.WIDE R16, R17, 0x4, R14 ;  /* 0x0000000411107825 */ /* 0x000fcc00078e020e */
[----:B------:R-:W4:Y:S01]  /*1670*/  LDG.E R16, desc[UR8][R16.64] ;  /* 0x0000000810107981 */ /* 0x000f22000c1e1900 */
[----:B--2---:R-:W-:-:S03]  /*1680*/  FFMA R23, R23, R27, R26 ;  /* 0x0000001b17177223 */ /* 0x004fc6000000001a */
[----:B------:R-:W-:Y:S04]  /*1690*/  LDS R26, [R24+0x10] ;  /* 0x00001000181a7984 */ /* 0x000fe80000000800 */
[----:B0-----:R-:W0:Y:S01]  /*16a0*/  LDS R28, [UR6+-0x10] ;  /* 0xfffff006ff1c7984 */ /* 0x001e220008000800 */
[----:B---3--:R-:W-:-:S03]  /*16b0*/  FFMA R23, R21, R22, R23 ;  /* 0x0000001615177223 */ /* 0x008fc60000000017 */
[----:B------:R-:W-:Y:S01]  /*16c0*/  LDS R21, [R24+0x14] ;  /* 0x0000140018157984 */ /* 0x000fe20000000800 */
[----:B----4-:R-:W-:-:S03]  /*16d0*/  FFMA R23, R20, R19, R23 ;  /* 0x0000001314177223 */ /* 0x010fc60000000017 */
[----:B------:R-:W1:Y:S04]  /*16e0*/  LDS R27, [UR6+-0xc] ;  /* 0xfffff406ff1b7984 */ /* 0x000e680008000800 */
[----:B------:R-:W-:Y:S01]  /*16f0*/  LDS R20, [R24+0x18] ;  /* 0x0000180018147984 */ /* 0x000fe20000000800 */
[----:B------:R-:W-:-:S03]  /*1700*/  FFMA R25, R25, R16, R23 ;  /* 0x0000001019197223 */ /* 0x000fc60000000017 */
[----:B------:R-:W2:Y:S04]  /*1710*/  LDS R22, [UR6+-0x8] ;  /* 0xfffff806ff167984 */ /* 0x000ea80008000800 */
[----:B------:R-:W-:Y:S04]  /*1720*/  LDS R23, [R24+0x1c] ;  /* 0x00001c0018177984 */ /* 0x000fe80000000800 */
[----:B------:R-:W3:Y:S01]  /*1730*/  LDS R16, [UR6+-0x4] ;  /* 0xfffffc06ff107984 */ /* 0x000ee20008000800 */
[----:B0-----:R-:W-:-:S04]  /*1740*/  IMAD R19, R4, R28, R11 ;  /* 0x0000001c04137224 */ /* 0x001fc800078e020b */
[----:B------:R-:W-:-:S04]  /*1750*/  IMAD.WIDE R18, R19, 0x4, R14 ;  /* 0x0000000413127825 */ /* 0x000fc800078e020e */
[----:B-1----:R-:W-:Y:S02]  /*1760*/  IMAD R29, R4, R27, R11 ;  /* 0x0000001b041d7224 */ /* 0x002fe400078e020b */
[----:B------:R0:W4:Y:S02]  /*1770*/  LDG.E R27, desc[UR8][R18.64] ;  /* 0x00000008121b7981 */ /* 0x000124000c1e1900 */
[----:B------:R-:W-:-:S04]  /*1780*/  IMAD.WIDE R28, R29, 0x4, R14 ;  /* 0x000000041d1c7825 */ /* 0x000fc800078e020e */
[----:B--2---:R-:W-:Y:S02]  /*1790*/  IMAD R17, R4, R22, R11 ;  /* 0x0000001604117224 */ /* 0x004fe400078e020b */
[----:B------:R1:W2:Y:S02]  /*17a0*/  LDG.E R22, desc[UR8][R28.64] ;  /* 0x000000081c167981 */ /* 0x0002a4000c1e1900 */
[----:B0-----:R-:W-:-:S04]  /*17b0*/  IMAD.WIDE R18, R17, 0x4, R14 ;  /* 0x0000000411127825 */ /* 0x001fc800078e020e */
[----:B---3--:R-:W-:Y:S02]  /*17c0*/  IMAD R17, R4, R16, R11 ;  /* 0x0000001004117224 */ /* 0x008fe400078e020b */
[----:B------:R-:W3:Y:S02]  /*17d0*/  LDG.E R19, desc[UR8][R18.64] ;  /* 0x0000000812137981 */ /* 0x000ee4000c1e1900 */
[----:B------:R-:W-:Y:S02]  /*17e0*/  IMAD.WIDE R16, R17, 0x4, R14 ;  /* 0x0000000411107825 */ /* 0x000fe400078e020e */
[----:B-1----:R-:W-:Y:S04]  /*17f0*/  LDS R28, [R24+0x20] ;  /* 0x00002000181c7984 */ /* 0x002fe80000000800 */
[----:B------:R-:W3:Y:S01]  /*1800*/  LDG.E R16, desc[UR8][R16.64] ;  /* 0x0000000810107981 */ /* 0x000ee2000c1e1900 */
[----:B----4-:R-:W-:-:S03]  /*1810*/  FFMA R26, R26, R27, R25 ;  /* 0x0000001b1a1a7223 */ /* 0x010fc60000000019 */
[----:B------:R-:W0:Y:S01]  /*1820*/  LDS R25, [UR6] ;  /* 0x00000006ff197984 */ /* 0x000e220008000800 */
[----:B--2---:R-:W-:-:S03]  /*1830*/  FFMA R27, R21, R22, R26 ;  /* 0x00000016151b7223 */ /* 0x004fc6000000001a */
[----:B------:R-:W-:Y:S04]  /*1840*/  LDS R21, [R24+0x24] ;  /* 0x0000240018157984 */ /* 0x000fe80000000800 */
[----:B------:R-:W1:Y:S01]  /*1850*/  LDS R22, [UR6+0x4] ;  /* 0x00000406ff167984 */ /* 0x000e620008000800 */
[----:B---3--:R-:W-:-:S03]  /*1860*/  FFMA R26, R20, R19, R27 ;  /* 0x00000013141a7223 */ /* 0x008fc6000000001b */
[----:B------:R-:W-:Y:S04]  /*1870*/  LDS R20, [R24+0x28] ;  /* 0x0000280018147984 */ /* 0x000fe80000000800 */
[----:B------:R-:W2:Y:S01]  /*1880*/  LDS R19, [UR6+0x8] ;  /* 0x00000806ff137984 */ /* 0x000ea20008000800 */
[----:B------:R-:W-:-:S03]  /*1890*/  FFMA R23, R23, R16, R26 ;  /* 0x0000001017177223 */ /* 0x000fc6000000001a */
[----:B------:R-:W-:Y:S04]  /*18a0*/  LDS R26, [R24+0x2c] ;  /* 0x00002c00181a7984 */ /* 0x000fe80000000800 */
[----:B------:R-:W3:Y:S04]  /*18b0*/  LDS R18, [UR6+0xc] ;  /* 0x00000c06ff127984 */ /* 0x000ee80008000800 */
[----:B------:R-:W-:Y:S01]  /*18c0*/  LDS R29, [R24+0x30] ;  /* 0x00003000181d7984 */ /* 0x000fe20000000800 */
[----:B0-----:R-:W-:-:S04]  /*18d0*/  IMAD R17, R4, R25, R11 ;  /* 0x0000001904117224 */ /* 0x001fc800078e020b */
[----:B------:R-:W-:-:S05]  /*18e0*/  IMAD.WIDE R16, R17, 0x4, R14 ;  /* 0x0000000411107825 */ /* 0x000fca00078e020e */
[----:B------:R0:W4:Y:S01]  /*18f0*/  LDG.E R25, desc[UR8][R16.64] ;  /* 0x0000000810197981 */ /* 0x000122000c1e1900 */
[----:B-1----:R-:W-:-:S04]  /*1900*/  IMAD R27, R4, R22, R11 ;  /* 0x00000016041b7224 */ /* 0x002fc800078e020b */
[----:B0-----:R-:W-:-:S04]  /*1910*/  IMAD.WIDE R16, R27, 0x4, R14 ;  /* 0x000000041b107825 */ /* 0x001fc800078e020e */
[----:B--2---:R-:W-:Y:S01]  /*1920*/  IMAD R19, R4, R19, R11 ;  /* 0x0000001304137224 */ /* 0x004fe200078e020b */
[----:B------:R0:W2:Y:S03]  /*1930*/  LDG.E R22, desc[UR8][R16.64] ;  /* 0x0000000810167981 */ /* 0x0000a6000c1e1900 */
[----:B0-----:R-:W-:-:S04]  /*1940*/  IMAD.WIDE R16, R19, 0x4, R14 ;  /* 0x0000000413107825 */ /* 0x001fc800078e020e */
[----:B---3--:R-:W-:Y:S02]  /*1950*/  IMAD R19, R4, R18, R11 ;  /* 0x0000001204137224 */ /* 0x008fe400078e020b */
[----:B------:R-:W3:Y:S02]  /*1960*/  LDG.E R17, desc[UR8][R16.64] ;  /* 0x0000000810117981 */ /* 0x000ee4000c1e1900 */
[----:B------:R-:W-:-:S06]  /*1970*/  IMAD.WIDE R18, R19, 0x4, R14 ;  /* 0x0000000413127825 */ /* 0x000fcc00078e020e */
[----:B------:R-:W3:Y:S01]  /*1980*/  LDG.E R19, desc[UR8][R18.64] ;  /* 0x0000000812137981 */ /* 0x000ee2000c1e1900 */
[----:B----4-:R-:W-:-:S03]  /*1990*/  FFMA R28, R28, R25, R23 ;  /* 0x000000191c1c7223 */ /* 0x010fc60000000017 */
[----:B------:R-:W0:Y:S01]  /*19a0*/  LDS R23, [UR6+0x10] ;  /* 0x00001006ff177984 */ /* 0x000e220008000800 */
[----:B--2---:R-:W-:-:S03]  /*19b0*/  FFMA R25, R21, R22, R28 ;  /* 0x0000001615197223 */ /* 0x004fc6000000001c */
[----:B------:R-:W-:Y:S04]  /*19c0*/  LDS R28, [R24+0x34] ;  /* 0x00003400181c7984 */ /* 0x000fe80000000800 */
[----:B------:R-:W1:Y:S04]  /*19d0*/  LDS R21, [UR6+0x14] ;  /* 0x00001406ff157984 */ /* 0x000e680008000800 */
[----:B------:R-:W-:Y:S01]  /*19e0*/  LDS R27, [R24+0x38] ;  /* 0x00003800181b7984 */ /* 0x000fe20000000800 */
[----:B---3--:R-:W-:-:S03]  /*19f0*/  FFMA R25, R20, R17, R25 ;  /* 0x0000001114197223 */ /* 0x008fc60000000019 */
[----:B------:R-:W2:Y:S01]  /*1a00*/  LDS R20, [UR6+0x18] ;  /* 0x00001806ff147984 */ /* 0x000ea20008000800 */
[----:B------:R-:W-:-:S03]  /*1a10*/  FFMA R26, R26, R19, R25 ;  /* 0x000000131a1a7223 */ /* 0x000fc60000000019 */
[----:B------:R-:W-:Y:S04]  /*1a20*/  LDS R25, [R24+0x3c] ;  /* 0x00003c0018197984 */ /* 0x000fe80000000800 */
[----:B------:R-:W3:Y:S01]  /*1a30*/  LDS R22, [UR6+0x1c] ;  /* 0x00001c06ff167984 */ /* 0x000ee20008000800 */
[----:B0-----:R-:W-:-:S04]  /*1a40*/  IMAD R17, R4, R23, R11 ;  /* 0x0000001704117224 */ /* 0x001fc800078e020b */
[----:B------:R-:W-:-:S06]  /*1a50*/  IMAD.WIDE R16, R17, 0x4, R14 ;  /* 0x0000000411107825 */ /* 0x000fcc00078e020e */
[----:B------:R-:W4:Y:S01]  /*1a60*/  LDG.E R16, desc[UR8][R16.64] ;  /* 0x0000000810107981 */ /* 0x000f22000c1e1900 */
[----:B-1----:R-:W-:-:S04]  /*1a70*/  IMAD R19, R4, R21, R11 ;  /* 0x0000001504137224 */ /* 0x002fc800078e020b */
[----:B------:R-:W-:-:S06]  /*1a80*/  IMAD.WIDE R18, R19, 0x4, R14 ;  /* 0x0000000413127825 */ /* 0x000fcc00078e020e */
[----:B------:R-:W4:Y:S01]  /*1a90*/  LDG.E R19, desc[UR8][R18.64] ;  /* 0x0000000812137981 */ /* 0x000f22000c1e1900 */
[----:B--2---:R-:W-:-:S04]  /*1aa0*/  IMAD R21, R4, R20, R11 ;  /* 0x0000001404157224 */ /* 0x004fc800078e020b */
[----:B------:R-:W-:-:S06]  /*1ab0*/  IMAD.WIDE R20, R21, 0x4, R14 ;  /* 0x0000000415147825 */ /* 0x000fcc00078e020e */
[----:B------:R-:W2:Y:S01]  /*1ac0*/  LDG.E R20, desc[UR8][R20.64] ;  /* 0x0000000814147981 */ /* 0x000ea2000c1e1900 */
[----:B---3--:R-:W-:-:S04]  /*1ad0*/  IMAD R23, R4, R22, R11 ;  /* 0x0000001604177224 */ /* 0x008fc800078e020b */
[----:B------:R-:W-:-:S06]  /*1ae0*/  IMAD.WIDE R22, R23, 0x4, R14 ;  /* 0x0000000417167825 */ /* 0x000fcc00078e020e */
[----:B------:R-:W3:Y:S01]  /*1af0*/  LDG.E R22, desc[UR8][R22.64] ;  /* 0x0000000816167981 */ /* 0x000ee2000c1e1900 */
[----:B------:R-:W-:-:S04]  /*1b00*/  IADD3 R12, PT, PT, R12, 0x10, RZ ;  /* 0x000000100c0c7810 */ /* 0x000fc80007ffe0ff */
[----:B------:R-:W-:Y:S01]  /*1b10*/  ISETP.NE.AND P0, PT, R12, RZ, PT ;  /* 0x000000ff0c00720c */ /* 0x000fe20003f05270 */
[----:B------:R-:W-:Y:S01]  /*1b20*/  UIADD3 UR6, UPT, UPT, UR6, 0x40, URZ ;  /* 0x0000004006067890 */ /* 0x000fe2000fffe0ff */
[----:B------:R-:W-:Y:S01]  /*1b30*/  IADD3 R24, PT, PT, R24, 0x40, RZ ;  /* 0x0000004018187810 */ /* 0x000fe20007ffe0ff */
[----:B----4-:R-:W-:-:S04]  /*1b40*/  FFMA R29, R29, R16, R26 ;  /* 0x000000101d1d7223 */ /* 0x010fc8000000001a */
[----:B------:R-:W-:-:S04]  /*1b50*/  FFMA R28, R28, R19, R29 ;  /* 0x000000131c1c7223 */ /* 0x000fc8000000001d */
[----:B--2---:R-:W-:-:S04]  /*1b60*/  FFMA R28, R27, R20, R28 ;  /* 0x000000141b1c7223 */ /* 0x004fc8000000001c */
[----:B---3--:R-:W-:Y:S01]  /*1b70*/  FFMA R26, R25, R22, R28 ;  /* 0x00000016191a7223 */ /* 0x008fe2000000001c */
[----:B------:R-:W-:Y:S06]  /*1b80*/  @P0 BRA `(.L_x_256) ;  /* 0xfffffff8006c0947 */ /* 0x000fec000383ffff */
[----:B------:R-:W-:-:S07]  /*1b90*/  MOV R22, R13 ;  /* 0x0000000d00167202 */ /* 0x000fce0000000f00 */
.L_x_255:
[----:B------:R-:W-:-:S13]  /*1ba0*/  ISETP.NE.AND P0, PT, R8, RZ, PT ;  /* 0x000000ff0800720c */ /* 0x000fda0003f05270 */
[----:B------:R-:W-:Y:S05]  /*1bb0*/  @!P0 BRA `(.L_x_254) ;  /* 0x0000000400c48947 */ /* 0x000fea0003800000 */
[----:B------:R-:W-:Y:S02]  /*1bc0*/  IADD3 R12, PT, PT, R8, -0x1, RZ ;  /* 0xffffffff080c7810 */ /* 0x000fe40007ffe0ff */
[----:B------:R-:W-:Y:S02]  /*1bd0*/  ISETP.NE.AND P1, PT, R9, RZ, PT ;  /* 0x000000ff0900720c */ /* 0x000fe40003f25270 */
[----:B------:R-:W-:-:S13]  /*1be0*/  ISETP.GE.U32.AND P0, PT, R12, 0x7, PT ;  /* 0x000000070c00780c */ /* 0x000fda0003f06070 */
[----:B------:R-:W-:Y:S05]  /*1bf0*/  @!P0 BRA `(.L_x_257) ;  /* 0x0000000000d08947 */ /* 0x000fea0003800000 */
[----:B----4-:R-:W-:Y:S01]  /*1c00*/  LEA R23, R22, UR5, 0x2 ;  /* 0x0000000516177c11 */ /* 0x010fe2000f8e10ff */
[----:B------:R-:W-:Y:S01]  /*1c10*/  LDS R29, [R24] ;  /* 0x00000000181d7984 */ /* 0x000fe20000000800 */
[----:B------:R-:W0:Y:S03]  /*1c20*/  LDC.64 R12, c[0x0][0x388] ;  /* 0x0000e200ff0c7b82 */ /* 0x000e260000000a00 */
[----:B------:R-:W1:Y:S04]  /*1c30*/  LDS R14, [R23] ;  /* 0x00000000170e7984 */ /* 0x000e680000000800 */
[----:B------:R-:W-:Y:S04]  /*1c40*/  LDS R25, [R24+0x4] ;  /* 0x0000040018197984 */ /* 0x000fe80000000800 */
[----:B------:R-:W2:Y:S04]  /*1c50*/  LDS R16, [R23+0x4] ;  /* 0x0000040017107984 */ /* 0x000ea80000000800 */
[----:B------:R-:W-:Y:S04]  /*1c60*/  LDS R28, [R24+0x8] ;  /* 0x00000800181c7984 */ /* 0x000fe80000000800 */
[----:B-----5:R-:W3:Y:S04]  /*1c70*/  LDS R18, [R23+0x8] ;  /* 0x0000080017127984 */ /* 0x020ee80000000800 */
[----:B------:R-:W-:Y:S04]  /*1c80*/  LDS R27, [R24+0xc] ;  /* 0x00000c00181b7984 */ /* 0x000fe80000000800 */
[----:B------:R-:W4:Y:S01]  /*1c90*/  LDS R20, [R23+0xc] ;  /* 0x00000c0017147984 */ /* 0x000f220000000800 */
[----:B-1----:R-:W-:-:S04]  /*1ca0*/  IMAD R15, R4, R14, R11 ;  /* 0x0000000e040f7224 */ /* 0x002fc800078e020b */
[----:B0-----:R-:W-:-:S04]  /*1cb0*/  IMAD.WIDE R14, R15, 0x4, R12 ;  /* 0x000000040f0e7825 */ /* 0x001fc800078e020c */
[----:B--2---:R-:W-:Y:S02]  /*1cc0*/  IMAD R17, R4, R16, R11 ;  /* 0x0000001004117224 */ /* 0x004fe400078e020b */
[----:B------:R-:W2:Y:S02]  /*1cd0*/  LDG.E R14, desc[UR8][R14.64] ;  /* 0x000000080e0e7981 */ /* 0x000ea4000c1e1900 */
[----:B------:R-:W-:-:S04]  /*1ce0*/  IMAD.WIDE R16, R17, 0x4, R12 ;  /* 0x0000000411107825 */ /* 0x000fc800078e020c */
[----:B---3--:R-:W-:Y:S02]  /*1cf0*/  IMAD R19, R4, R18, R11 ;  /* 0x0000001204137224 */ /* 0x008fe400078e020b */
[----:B------:R-:W3:Y:S02]  /*1d00*/  LDG.E R16, desc[UR8][R16.64] ;  /* 0x0000000810107981 */ /* 0x000ee4000c1e1900 */
[----:B------:R-:W-:-:S06]  /*1d10*/  IMAD.WIDE R18, R19, 0x4, R12 ;  /* 0x0000000413127825 */ /* 0x000fcc00078e020c */
[----:B------:R-:W3:Y:S01]  /*1d20*/  LDG.E R19, desc[UR8][R18.64] ;  /* 0x0000000812137981 */ /* 0x000ee2000c1e1900 */
[----:B----4-:R-:W-:-:S04]  /*1d30*/  IMAD R21, R4, R20, R11 ;  /* 0x0000001404157224 */ /* 0x010fc800078e020b */
[----:B------:R-:W-:-:S06]  /*1d40*/  IMAD.WIDE R20, R21, 0x4, R12 ;  /* 0x0000000415147825 */ /* 0x000fcc00078e020c */
[----:B------:R-:W4:Y:S01]  /*1d50*/  LDG.E R20, desc[UR8][R20.64] ;  /* 0x0000000814147981 */ /* 0x000f22000c1e1900 */
[----:B--2---:R-:W-:-:S03]  /*1d60*/  FFMA R29, R29, R14, R26 ;  /* 0x0000000e1d1d7223 */ /* 0x004fc6000000001a */
[----:B------:R-:W-:Y:S04]  /*1d70*/  LDS R26, [R24+0x10] ;  /* 0x00001000181a7984 */ /* 0x000fe80000000800 */
[----:B------:R-:W0:Y:S01]  /*1d80*/  LDS R14, [R23+0x10] ;  /* 0x00001000170e7984 */ /* 0x000e220000000800 */
[----:B---3--:R-:W-:-:S03]  /*1d90*/  FFMA R29, R25, R16, R29 ;  /* 0x00000010191d7223 */ /* 0x008fc6000000001d */
[----:B------:R-:W-:Y:S04]  /*1da0*/  LDS R25, [R24+0x14] ;  /* 0x0000140018197984 */ /* 0x000fe80000000800 */
[----:B------:R-:W1:Y:S01]  /*1db0*/  LDS R16, [R23+0x14] ;  /* 0x0000140017107984 */ /* 0x000e620000000800 */
[----:B------:R-:W-:-:S03]  /*1dc0*/  FFMA R29, R28, R19, R29 ;  /* 0x000000131c1d7223 */ /* 0x000fc6000000001d */
[----:B------:R-:W-:Y:S04]  /*1dd0*/  LDS R19, [R24+0x18] ;  /* 0x0000180018137984 */ /* 0x000fe80000000800 */
[----:B------:R-:W2:Y:S04]  /*1de0*/  LDS R28, [R23+0x18] ;  /* 0x00001800171c7984 */ /* 0x000ea80000000800 */
[----:B------:R-:W-:Y:S01]  /*1df0*/  LDS R18, [R24+0x1c] ;  /* 0x00001c0018127984 */ /* 0x000fe20000000800 */
[----:B----4-:R-:W-:-:S03]  /*1e00*/  FFMA R27, R27, R20, R29 ;  /* 0x000000141b1b7223 */ /* 0x010fc6000000001d */
[----:B------:R-:W3:Y:S01]  /*1e10*/  LDS R21, [R23+0x1c] ;  /* 0x00001c0017157984 */ /* 0x000ee20000000800 */
[----:B0-----:R-:W-:-:S04]  /*1e20*/  IMAD R15, R4, R14, R11 ;  /* 0x0000000e040f7224 */ /* 0x001fc800078e020b */
[----:B------:R-:W-:-:S04]  /*1e30*/  IMAD.WIDE R14, R15, 0x4, R12 ;  /* 0x000000040f0e7825 */ /* 0x000fc800078e020c */
[----:B-1----:R-:W-:Y:S02]  /*1e40*/  IMAD R17, R4, R16, R11 ;  /* 0x0000001004117224 */ /* 0x002fe400078e020b */
[----:B------:R-:W4:Y:S02]  /*1e50*/  LDG.E R14, desc[UR8][R14.64] ;  /* 0x000000080e0e7981 */ /* 0x000f24000c1e1900 */
[----:B------:R-:W-:-:S04]  /*1e60*/  IMAD.WIDE R16, R17, 0x4, R12 ;  /* 0x0000000411107825 */ /* 0x000fc800078e020c */
[C-C-:B--2---:R-:W-:Y:S02]  /*1e70*/  IMAD R29, R4.reuse, R28, R11.reuse ;  /* 0x0000001c041d7224 */ /* 0x144fe400078e020b */
[----:B------:R-:W2:Y:S01]  /*1e80*/  LDG.E R16, desc[UR8][R16.64] ;  /* 0x0000000810107981 */ /* 0x000ea2000c1e1900 */
[----:B---3--:R-:W-:Y:S02]  /*1e90*/  IMAD R28, R4, R21, R11 ;  /* 0x00000015041c7224 */ /* 0x008fe400078e020b */
[----:B------:R-:W-:-:S04]  /*1ea0*/  IMAD.WIDE R20, R29, 0x4, R12 ;  /* 0x000000041d147825 */ /* 0x000fc800078e020c */
[----:B------:R-:W-:Y:S02]  /*1eb0*/  IMAD.WIDE R12, R28, 0x4, R12 ;  /* 0x000000041c0c7825 */ /* 0x000fe400078e020c */
[----:B------:R-:W3:Y:S04]  /*1ec0*/  LDG.E R20, desc[UR8][R20.64] ;  /* 0x0000000814147981 */ /* 0x000ee8000c1e1900 */
[----:B------:R-:W3:Y:S01]  /*1ed0*/  LDG.E R12, desc[UR8][R12.64] ;  /* 0x000000080c0c7981 */ /* 0x000ee2000c1e1900 */
[----:B------:R-:W-:Y:S02]  /*1ee0*/  IADD3 R22, PT, PT, R22, 0x8, RZ ;  /* 0x0000000816167810 */ /* 0x000fe40007ffe0ff */
[----:B------:R-:W-:Y:S01]  /*1ef0*/  IADD3 R24, PT, PT, R24, 0x20, RZ ;  /* 0x0000002018187810 */ /* 0x000fe20007ffe0ff */
[----:B----4-:R-:W-:-:S04]  /*1f00*/  FFMA R26, R26, R14, R27 ;  /* 0x0000000e1a1a7223 */ /* 0x010fc8000000001b */
[----:B--2---:R-:W-:-:S04]  /*1f10*/  FFMA R26, R25, R16, R26 ;  /* 0x00000010191a7223 */ /* 0x004fc8000000001a */
[----:B---3--:R-:W-:-:S04]  /*1f20*/  FFMA R19, R19, R20, R26 ;  /* 0x0000001413137223 */ /* 0x008fc8000000001a */
[----:B------:R-:W-:-:S07]  /*1f30*/  FFMA R26, R18, R12, R19 ;  /* 0x0000000c121a7223 */ /* 0x000fce0000000013 */
.L_x_257:
[----:B------:R-:W-:Y:S05]  /*1f40*/  @!P1 BRA `(.L_x_254) ;  /* 0x0000000000e09947 */ /* 0x000fea0003800000 */
[----:B------:R-:W-:Y:S02]  /*1f50*/  IADD3 R12, PT, PT, R9, -0x1, RZ ;  /* 0xffffffff090c7810 */ /* 0x000fe40007ffe0ff */
[----:B------:R-:W-:Y:S02]  /*1f60*/  ISETP.NE.AND P1, PT, R10, RZ, PT ;  /* 0x000000ff0a00720c */ /* 0x000fe40003f25270 */
[----:B------:R-:W-:-:S13]  /*1f70*/  ISETP.GE.U32.AND P0, PT, R12, 0x3, PT ;  /* 0x000000030c00780c */ /* 0x000fda0003f06070 */
[----:B------:R-:W-:Y:S05]  /*1f80*/  @!P0 BRA `(.L_x_258) ;  /* 0x0000000000708947 */ /* 0x000fea0003800000 */
[----:B------:R-:W-:Y:S01]  /*1f90*/  LEA R28, R22, UR5, 0x2 ;  /* 0x00000005161c7c11 */ /* 0x000fe2000f8e10ff */
[----:B------:R-:W-:Y:S01]  /*1fa0*/  LDS R25, [R24] ;  /* 0x0000000018197984 */ /* 0x000fe20000000800 */
[----:B------:R-:W0:Y:S03]  /*1fb0*/  LDC.64 R12, c[0x0][0x388] ;  /* 0x0000e200ff0c7b82 */ /* 0x000e260000000a00 */
[----:B------:R-:W1:Y:S04]  /*1fc0*/  LDS R16, [R28] ;  /* 0x000000001c107984 */ /* 0x000e680000000800 */
[----:B----4-:R-:W-:Y:S04]  /*1fd0*/  LDS R23, [R24+0x4] ;  /* 0x0000040018177984 */ /* 0x010fe80000000800 */
[----:B------:R-:W2:Y:S04]  /*1fe0*/  LDS R17, [R28+0x4] ;  /* 0x000004001c117984 */ /* 0x000ea80000000800 */
[----:B------:R-:W-:Y:S04]  /*1ff0*/  LDS R21, [R24+0x8] ;  /* 0x0000080018157984 */ /* 0x000fe80000000800 */
[----:B------:R-:W3:Y:S04]  /*2000*/  LDS R15, [R28+0x8] ;  /* 0x000008001c0f7984 */ /* 0x000ee80000000800 */
[----:B------:R-:W-:Y:S04]  /*2010*/  LDS R20, [R24+0xc] ;  /* 0x00000c0018147984 */ /* 0x000fe80000000800 */
[----:B------:R-:W4:Y:S01]  /*2020*/  LDS R14, [R28+0xc] ;  /* 0x00000c001c0e7984 */ /* 0x000f220000000800 */
[----:B-1---5:R-:W-:-:S04]  /*2030*/  IMAD R19, R4, R16, R11 ;  /* 0x0000001004137224 */ /* 0x022fc800078e020b */
[----:B0-----:R-:W-:-:S04]  /*2040*/  IMAD.WIDE R18, R19, 0x4, R12 ;  /* 0x0000000413127825 */ /* 0x001fc800078e020c */
[----:B--2---:R-:W-:Y:S02]  /*2050*/  IMAD R17, R4, R17, R11 ;  /* 0x0000001104117224 */ /* 0x004fe400078e020b */
[----:B------:R-:W2:Y:S02]  /*2060*/  LDG.E R18, desc[UR8][R18.64] ;  /* 0x0000000812127981 */ /* 0x000ea4000c1e1900 */
[----:B------:R-:W-:-:S04]  /*2070*/  IMAD.WIDE R16, R17, 0x4, R12 ;  /* 0x0000000411107825 */ /* 0x000fc800078e020c */
[C-C-:B---3--:R-:W-:Y:S02]  /*2080*/  IMAD R15, R4.reuse, R15, R11.reuse ;  /* 0x0000000f040f7224 */ /* 0x148fe400078e020b */
[----:B------:R-:W3:Y:S01]  /*2090*/  LDG.E R16, desc[UR8][R16.64] ;  /* 0x0000000810107981 */ /* 0x000ee2000c1e1900 */
[----:B----4-:R-:W-:Y:S02]  /*20a0*/  IMAD R27, R4, R14, R11 ;  /* 0x0000000e041b7224 */ /* 0x010fe400078e020b */
[----:B------:R-:W-:-:S04]  /*20b0*/  IMAD.WIDE R14, R15, 0x4, R12 ;  /* 0x000000040f0e7825 */ /* 0x000fc800078e020c */
[----:B------:R-:W-:Y:S02]  /*20c0*/  IMAD.WIDE R12, R27, 0x4, R12 ;  /* 0x000000041b0c7825 */ /* 0x000fe400078e020c */
[----:B------:R-:W4:Y:S04]  /*20d0*/  LDG.E R14, desc[UR8][R14.64] ;  /* 0x000000080e0e7981 */ /* 0x000f28000c1e1900 */
[----:B------:R-:W4:Y:S01]  /*20e0*/  LDG.E R12, desc[UR8][R12.64] ;  /* 0x000000080c0c7981 */ /* 0x000f22000c1e1900 */
[----:B------:R-:W-:Y:S02]  /*20f0*/  IADD3 R22, PT, PT, R22, 0x4, RZ ;  /* 0x0000000416167810 */ /* 0x000fe40007ffe0ff */
[----:B------:R-:W-:Y:S01]  /*2100*/  IADD3 R24, PT, PT, R24, 0x10, RZ ;  /* 0x0000001018187810 */ /* 0x000fe20007ffe0ff */
[----:B--2---:R-:W-:-:S04]  /*2110*/  FFMA R26, R25, R18, R26 ;  /* 0x00000012191a7223 */ /* 0x004fc8000000001a */
[----:B---3--:R-:W-:-:S04]  /*2120*/  FFMA R26, R23, R16, R26 ;  /* 0x00000010171a7223 */ /* 0x008fc8000000001a */
[----:B----4-:R-:W-:-:S04]  /*2130*/  FFMA R21, R21, R14, R26 ;  /* 0x0000000e15157223 */ /* 0x010fc8000000001a */
[----:B------:R-:W-:-:S07]  /*2140*/  FFMA R26, R20, R12, R21 ;  /* 0x0000000c141a7223 */ /* 0x000fce0000000015 */
.L_x_258:
[----:B------:R-:W-:Y:S05]  /*2150*/  @!P1 BRA `(.L_x_254) ;  /* 0x00000000005c9947 */ /* 0x000fea0003800000 */
[----:B------:R-:W-:Y:S01]  /*2160*/  LEA R22, R22, UR5, 0x2 ;  /* 0x0000000516167c11 */ /* 0x000fe2000f8e10ff */
[----:B------:R-:W-:Y:S01]  /*2170*/  LDS R17, [R24] ;  /* 0x0000000018117984 */ /* 0x000fe20000000800 */
[----:B------:R-:W0:Y:S03]  /*2180*/  LDC.64 R12, c[0x0][0x388] ;  /* 0x0000e200ff0c7b82 */ /* 0x000e260000000a00 */
[----:B------:R-:W1:Y:S02]  /*2190*/  LDS R14, [R22] ;  /* 0x00000000160e7984 */ /* 0x000e640000000800 */
[----:B-1----:R-:W-:-:S04]  /*21a0*/  IMAD R15, R4, R14, R11 ;  /* 0x0000000e040f7224 */ /* 0x002fc800078e020b */
[----:B0-----:R-:W-:-:S06]  /*21b0*/  IMAD.WIDE R14, R15, 0x4, R12 ;  /* 0x000000040f0e7825 */ /* 0x001fcc00078e020c */
[----:B------:R-:W2:Y:S01]  /*21c0*/  LDG.E R14, desc[UR8][R14.64] ;  /* 0x000000080e0e7981 */ /* 0x000ea2000c1e1900 */
[----:B------:R-:W-:Y:S01]  /*21d0*/  ISETP.NE.AND P0, PT, R10, 0x1, PT ;  /* 0x000000010a00780c */ /* 0x000fe20003f05270 */
[----:B--2---:R-:W-:-:S12]  /*21e0*/  FFMA R26, R17, R14, R26 ;  /* 0x0000000e111a7223 */ /* 0x004fd8000000001a */
[----:B------:R-:W-:Y:S05]  /*21f0*/  @!P0 BRA `(.L_x_254) ;  /* 0x0000000000348947 */ /* 0x000fea0003800000 */
[----:B------:R-:W-:Y:S01]  /*2200*/  ISETP.NE.AND P0, PT, R10, 0x2, PT ;  /* 0x000000020a00780c */ /* 0x000fe20003f05270 */
[----:B------:R-:W-:Y:S04]  /*2210*/  LDS R17, [R24+0x4] ;  /* 0x0000040018117984 */ /* 0x000fe80000000800 */
[----:B------:R-:W0:Y:S08]  /*2220*/  LDS R14, [R22+0x4] ;  /* 0x00000400160e7984 */ /* 0x000e300000000800 */
[----:B-----5:R-:W-:Y:S04]  /*2230*/  @P0 LDS R19, [R24+0x8] ;  /* 0x0000080018130984 */ /* 0x020fe80000000800 */
[----:B------:R-:W1:Y:S01]  /*2240*/  @P0 LDS R16, [R22+0x8] ;  /* 0x0000080016100984 */ /* 0x000e620000000800 */
[----:B0-----:R-:W-:-:S04]  /*2250*/  IMAD R15, R4, R14, R11 ;  /* 0x0000000e040f7224 */ /* 0x001fc800078e020b */
[----:B------:R-:W-:-:S06]  /*2260*/  IMAD.WIDE R14, R15, 0x4, R12 ;  /* 0x000000040f0e7825 */ /* 0x000fcc00078e020c */
[----:B------:R-:W2:Y:S01]  /*2270*/  LDG.E R14, desc[UR8][R14.64] ;  /* 0x000000080e0e7981 */ /* 0x000ea2000c1e1900 */
[----:B-1----:R-:W-:-:S04]  /*2280*/  @P0 IMAD R21, R4, R16, R11 ;  /* 0x0000001004150224 */ /* 0x002fc800078e020b */
[----:B------:R-:W-:-:S06]  /*2290*/  @P0 IMAD.WIDE R12, R21, 0x4, R12 ;  /* 0x00000004150c0825 */ /* 0x000fcc00078e020c */
[----:B------:R-:W3:Y:S01]  /*22a0*/  @P0 LDG.E R12, desc[UR8][R12.64] ;  /* 0x000000080c0c0981 */ /* 0x000ee2000c1e1900 */
[----:B--2---:R-:W-:-:S04]  /*22b0*/  FFMA R26, R17, R14, R26 ;  /* 0x0000000e111a7223 */ /* 0x004fc8000000001a */
[----:B---3--:R-:W-:-:S07]  /*22c0*/  @P0 FFMA R26, R19, R12, R26 ;  /* 0x0000000c131a0223 */ /* 0x008fce000000001a */
.L_x_254:
[----:B------:R-:W0:Y:S01]  /*22d0*/  LDC.64 R12, c[0x0][0x3b0] ;  /* 0x0000ec00ff0c7b82 */ /* 0x000e220000000a00 */
[----:B------:R-:W-:Y:S01]  /*22e0*/  IMAD R14, R5, UR4, R0 ;  /* 0x00000004050e7c24 */ /* 0x000fe2000f8e0200 */
[----:B------:R-:W-:-:S03]  /*22f0*/  UIADD3 UR4, UPT, UPT, UR4, 0x1, URZ ;  /* 0x0000000104047890 */ /* 0x000fc6000fffe0ff */
[----:B------:R-:W-:-:S03]  /*2300*/  IMAD R15, R4, R14, R11 ;  /* 0x0000000e040f7224 */ /* 0x000fc600078e020b */
[----:B------:R-:W-:Y:S01]  /*2310*/  ISETP.NE.AND P0, PT, R3, UR4, PT ;  /* 0x0000000403007c0c */ /* 0x000fe2000bf05270 */
[----:B0-----:R-:W-:-:S05]  /*2320*/  IMAD.WIDE R12, R15, 0x4, R12 ;  /* 0x000000040f0c7825 */ /* 0x001fca00078e020c */
[----:B------:R0:W-:Y:S07]  /*2330*/  STG.E desc[UR8][R12.64], R26 ;  /* 0x0000001a0c007986 */ /* 0x0001ee000c101908 */
[----:B------:R-:W-:Y:S05]  /*2340*/  @P0 BRA `(.L_x_259) ;  /* 0xfffffff000380947 */ /* 0x000fea000383ffff */
[----:B0-----:R-:W0:Y:S02]  /*2350*/  LDC.64 R12, c[0x0][0x3c8] ;  /* 0x0000f200ff0c7b82 */ /* 0x001e240000000a00 */
[----:B0-----:R0:W5:Y:S02]  /*2360*/  LDG.E R16, desc[UR8][R12.64] ;  /* 0x000000080c107981 */ /* 0x001164000c1e1900 */
.L_x_253:
[----:B------:R-:W-:Y:S05]  /*2370*/  BSYNC.RECONVERGENT B0 ;  /* 0x0000000000007941 */ /* 0x000fea0003800200 */
.L_x_252:
[----:B------:R-:W-:-:S04]  /*2380*/  IADD3 R7, PT, PT, R7, 0x1, RZ ;  /* 0x0000000107077810 */ /* 0x000fc80007ffe0ff */
[----:B-----5:R-:W-:-:S13]  /*2390*/  ISETP.GE.AND P0, PT, R7, R16, PT ;  /* 0x000000100700720c */ /* 0x020fda0003f06270 */
[----:B------:R-:W-:Y:S05]  /*23a0*/  @!P0 BRA `(.L_x_260) ;  /* 0xffffffec00d08947 */ /* 0x000fea000383ffff */
[----:B------:R-:W-:Y:S05]  /*23b0*/  EXIT ;  /* 0x000000000000794d */ /* 0x000fea0003800000 */
.L_x_261:
        /* <DEDUP_REMOVED lines=12> */
.L_x_298:


//--------------------- .text._Z11spaceFilterPKdPKfS2_PKiS4_Pf --------------------------
	.section	.text._Z11spaceFilterPKdPKfS2_PKiS4_Pf,"ax",@progbits
	.align	128
        .global         _Z11spaceFilterPKdPKfS2_PKiS4_Pf
        .type           _Z11spaceFilterPKdPKfS2_PKiS4_Pf,@function
        .size           _Z11spaceFilterPKdPKfS2_PKiS4_Pf,(.L_x_299 - _Z11spaceFilterPKdPKfS2_PKiS4_Pf)
        .other          _Z11spaceFilterPKdPKfS2_PKiS4_Pf,@"STO_CUDA_ENTRY STV_DEFAULT"
_Z11spaceFilterPKdPKfS2_PKiS4_Pf:
.text._Z11spaceFilterPKdPKfS2_PKiS4_Pf:
[----:B------:R-:W-:Y:S08]  /*0000*/  LDC R1, c[0x0][0x37c] ;  /* 0x0000df00ff017b82 */ /* 0x000ff00000000800 */
[----:B------:R-:W0:Y:S01]  /*0010*/  LDC.64 R6, c[0x0][0x380] ;  /* 0x0000e000ff067b82 */ /* 0x000e220000000a00 */
[----:B------:R-:W0:Y:S02]  /*0020*/  LDCU.64 UR8, c[0x0][0x358] ;  /* 0x00006b00ff0877ac */ /* 0x000e240008000a00 */
[----:B0-----:R-:W2:Y:S01]  /*0030*/  LDG.E.64 R4, desc[UR8][R6.64+0x50] ;  /* 0x0000500806047981 */ /* 0x001ea2000c1e1b00 */
[----:B------:R-:W0:Y:S01]  /*0040*/  S2R R0, SR_TID.X ;  /* 0x0000000000007919 */ /* 0x000e220000002100 */
[----:B------:R-:W1:Y:S02]  /*0050*/  S2R R2, SR_CTAID.X ;  /* 0x0000000000027919 */ /* 0x000e640000002500 */
[----:B------:R-:W3:Y:S04]  /*0060*/  LDG.E.64 R14, desc[UR8][R6.64+0x30] ;  /* 0x00003008060e7981 */ /* 0x000ee8000c1e1b00 */
[----:B------:R-:W4:Y:S04]  /*0070*/  LDG.E.64 R12, desc[UR8][R6.64] ;  /* 0x00000008060c7981 */ /* 0x000f28000c1e1b00 */
[----:B------:R-:W4:Y:S01]  /*0080*/  LDG.E.64 R10, desc[UR8][R6.64+0x8] ;  /* 0x00000808060a7981 */ /* 0x000f22000c1e1b00 */
[----:B--2---:R-:W0:Y:S02]  /*0090*/  F2I.F64.TRUNC R3, R4 ;  /* 0x0000000400037311 */ /* 0x004e24000030d100 */
[----:B0-----:R-:W-:-:S13]  /*00a0*/  ISETP.GE.AND P1, PT, R0, R3, PT ;  /* 0x000000030000720c */ /* 0x001fda0003f26270 */
[----:B------:R-:W1:Y:S08]  /*00b0*/  @!P1 LDC.64 R16, c[0x0][0x3a0] ;  /* 0x0000e800ff109b82 */ /* 0x000e700000000a00 */
[----:B------:R-:W0:Y:S01]  /*00c0*/  @!P1 LDC.64 R18, c[0x0][0x398] ;  /* 0x0000e600ff129b82 */ /* 0x000e220000000a00 */
[----:B-1----:R-:W-:-:S06]  /*00d0*/  @!P1 IMAD.WIDE.U32 R16, R2, 0x4, R16 ;  /* 0x0000000402109825 */ /* 0x002fcc00078e0010 */
[----:B------:R-:W2:Y:S01]  /*00e0*/  @!P1 LDG.E R16, desc[UR8][R16.64] ;  /* 0x0000000810109981 */ /* 0x000ea2000c1e1900 */
[----:B------:R-:W1:Y:S01]  /*00f0*/  @!P1 S2R R23, SR_CgaCtaId ;  /* 0x0000000000179919 */ /* 0x000e620000008800 */
[----:B---3--:R-:W3:Y:S01]  /*0100*/  F2I.F64.TRUNC R4, R14 ;  /* 0x0000000e00047311 */ /* 0x008ee2000030d100 */
[----:B--2---:R-:W-:-:S04]  /*0110*/  @!P1 IMAD R9, R3, R16, R0 ;  /* 0x0000001003099224 */ /* 0x004fc800078e0200 */
[----:B0-----:R-:W-:Y:S01]  /*0120*/  @!P1 IMAD.WIDE R18, R9, 0x4, R18 ;  /* 0x0000000409129825 */ /* 0x001fe200078e0212 */
[----:B------:R-:W-:Y:S02]  /*0130*/  @!P1 MOV R16, 0x400 ;  /* 0x0000040000109802 */ /* 0x000fe40000000f00 */
[----:B----4-:R-:W0:Y:S01]  /*0140*/  F2I.F64.TRUNC R5, R12 ;  /* 0x0000000c00057311 */ /* 0x010e22000030d100 */
[----:B------:R2:W5:Y:S04]  /*0150*/  LDG.E.64 R8, desc[UR8][R6.64+0x48] ;  /* 0x0000480806087981 */ /* 0x000568000c1e1b00 */
[----:B------:R-:W4:Y:S01]  /*0160*/  @!P1 LDG.E R18, desc[UR8][R18.64] ;  /* 0x0000000812129981 */ /* 0x000f22000c1e1900 */
[----:B---3--:R-:W-:Y:S01]  /*0170*/  IMAD R21, R4, R3, RZ ;  /* 0x0000000304157224 */ /* 0x008fe200078e02ff */
[----:B------:R-:W-:-:S04]  /*0180*/  @!P1 IADD3 R16, PT, PT, R16, 0x180, RZ ;  /* 0x0000018010109810 */ /* 0x000fc80007ffe0ff */
[----:B------:R-:W-:Y:S01]  /*0190*/  ISETP.GE.AND P2, PT, R0, R21, PT ;  /* 0x000000150000720c */ /* 0x000fe20003f46270 */
[----:B--2---:R2:W3:Y:S01]  /*01a0*/  F2I.F64.TRUNC R7, R10 ;  /* 0x0000000a00077311 */ /* 0x0044e2000030d100 */
[----:B-1----:R-:W-:-:S04]  /*01b0*/  @!P1 LEA R17, R23, R16, 0x18 ;  /* 0x0000001017119211 */ /* 0x002fc800078ec0ff */
[C---:B------:R-:W-:Y:S01]  /*01c0*/  @!P1 LEA R17, R0.reuse, R17, 0x2 ;  /* 0x0000001100119211 */ /* 0x040fe200078e10ff */
[----:B------:R-:W-:Y:S01]  /*01d0*/  BSSY.RECONVERGENT B0, `(.L_x_262) ;  /* 0x0000030000007945 */ /* 0x000fe20003800200 */
[----:B0-----:R-:W-:-:S03]  /*01e0*/  ISETP.GE.AND P0, PT, R0, R5, PT ;  /* 0x000000050000720c */ /* 0x001fc60003f06270 */
[----:B----4-:R2:W-:Y:S01]  /*01f0*/  @!P1 STS [R17], R18 ;  /* 0x0000001211009388 */ /* 0x0105e20000000800 */
[----:B------:R-:W-:Y:S06]  /*0200*/  BAR.SYNC.DEFER_BLOCKING 0x0 ;  /* 0x0000000000007b1d */ /* 0x000fec0000010000 */
[----:B---3--:R-:W-:Y:S05]  /*0210*/  @P2 BRA `(.L_x_263) ;  /* 0x0000000000ac2947 */ /* 0x008fea0003800000 */
[-C--:B------:R-:W-:Y:S01]  /*0220*/  IABS R13, R3.reuse ;  /* 0x00000003000d7213 */ /* 0x080fe20000000000 */
[----:B------:R-:W0:Y:S01]  /*0230*/  S2UR UR6, SR_CgaCtaId ;  /* 0x00000000000679c3 */ /* 0x000e220000008800 */
[----:B------:R-:W-:Y:S01]  /*0240*/  IABS R14, R0 ;  /* 0x00000000000e7213 */ /* 0x000fe20000000000 */
[----:B------:R-:W-:Y:S01]  /*0250*/  UMOV UR4, 0x400 ;  /* 0x0000040000047882 */ /* 0x000fe20000000000 */
[----:B------:R-:W1:Y:S01]  /*0260*/  I2F.RP R6, R13 ;  /* 0x0000000d00067306 */ /* 0x000e620000209400 */
[----:B------:R-:W-:Y:S01]  /*0270*/  IABS R16, R3 ;  /* 0x0000000300107213 */ /* 0x000fe20000000000 */
[----:B------:R-:W-:-:S06]  /*0280*/  UIADD3 UR5, UPT, UPT, UR4, 0x180, URZ ;  /* 0x0000018004057890 */ /* 0x000fcc000fffe0ff */
[----:B-----5:R-:W3:Y:S08]  /*0290*/  F2I.F64.TRUNC R8, R8 ;  /* 0x0000000800087311 */ /* 0x020ef0000030d100 */
[----:B-1----:R-:W2:Y:S01]  /*02a0*/  MUFU.RCP R6, R6 ;  /* 0x0000000600067308 */ /* 0x002ea20000001000 */
[----:B0-----:R-:W-:Y:S01]  /*02b0*/  ULEA UR5, UR6, UR5, 0x18 ;  /* 0x0000000506057291 */ /* 0x001fe2000f8ec0ff */
[----:B--2---:R-:W-:-:S02]  /*02c0*/  IADD3 R10, PT, PT, R6, 0xffffffe, RZ ;  /* 0x0ffffffe060a7810 */ /* 0x004fc40007ffe0ff */
[----:B------:R-:W-:-:S04]  /*02d0*/  IADD3 R6, PT, PT, RZ, -R16, RZ ;  /* 0x80000010ff067210 */ /* 0x000fc80007ffe0ff */
[----:B------:R0:W1:Y:S02]  /*02e0*/  F2I.FTZ.U32.TRUNC.NTZ R11, R10 ;  /* 0x0000000a000b7305 */ /* 0x000064000021f000 */
[----:B0-----:R-:W-:Y:S01]  /*02f0*/  HFMA2 R10, -RZ, RZ, 0, 0 ;  /* 0x00000000ff0a7431 */ /* 0x001fe200000001ff */
[----:B-1----:R-:W-:-:S05]  /*0300*/  IADD3 R12, PT, PT, RZ, -R11, RZ ;  /* 0x8000000bff0c7210 */ /* 0x002fca0007ffe0ff */
[----:B------:R-:W-:Y:S01]  /*0310*/  IMAD R15, R12, R13, RZ ;  /* 0x0000000d0c0f7224 */ /* 0x000fe200078e02ff */
[----:B------:R-:W-:-:S03]  /*0320*/  MOV R12, R14 ;  /* 0x0000000e000c7202 */ /* 0x000fc60000000f00 */
[----:B------:R-:W-:-:S06]  /*0330*/  IMAD.HI.U32 R11, R11, R15, R10 ;  /* 0x0000000f0b0b7227 */ /* 0x000fcc00078e000a */
[----:B------:R-:W-:-:S04]  /*0340*/  IMAD.HI.U32 R11, R11, R12, RZ ;  /* 0x0000000c0b0b7227 */ /* 0x000fc800078e00ff */
[----:B------:R-:W-:-:S05]  /*0350*/  IMAD R6, R11, R6, R12 ;  /* 0x000000060b067224 */ /* 0x000fca00078e020c */
[----:B------:R-:W-:-:S13]  /*0360*/  ISETP.GT.U32.AND P3, PT, R13, R6, PT ;  /* 0x000000060d00720c */ /* 0x000fda0003f64070 */
[-C--:B------:R-:W-:Y:S02]  /*0370*/  @!P3 IADD3 R6, PT, PT, R6, -R13.reuse, RZ ;  /* 0x8000000d0606b210 */ /* 0x080fe40007ffe0ff */
[----:B------:R-:W-:Y:S02]  /*0380*/  @!P3 IADD3 R11, PT, PT, R11, 0x1, RZ ;  /* 0x000000010b0bb810 */ /* 0x000fe40007ffe0ff */
[----:B------:R-:W-:Y:S02]  /*0390*/  ISETP.GE.U32.AND P1, PT, R6, R13, PT ;  /* 0x0000000d0600720c */ /* 0x000fe40003f26070 */
[----:B------:R-:W-:Y:S02]  /*03a0*/  LOP3.LUT R6, R0, R3, RZ, 0x3c, !PT ;  /* 0x0000000300067212 */ /* 0x000fe400078e3cff */
[----:B------:R-:W-:Y:S02]  /*03b0*/  ISETP.NE.AND P3, PT, R3, RZ, PT ;  /* 0x000000ff0300720c */ /* 0x000fe40003f65270 */
[----:B------:R-:W-:-:S07]  /*03c0*/  ISETP.GE.AND P2, PT, R6, RZ, PT ;  /* 0x000000ff0600720c */ /* 0x000fce0003f46270 */
[----:B------:R-:W-:-:S04]  /*03d0*/  @P1 IADD3 R11, PT, PT, R11, 0x1, RZ ;  /* 0x000000010b0b1810 */ /* 0x000fc80007ffe0ff */
[----:B------:R-:W-:-:S04]  /*03e0*/  MOV R6, R11 ;  /* 0x0000000b00067202 */ /* 0x000fc80000000f00 */
[----:B------:R-:W-:Y:S02]  /*03f0*/  @!P2 IADD3 R6, PT, PT, -R6, RZ, RZ ;  /* 0x000000ff0606a210 */ /* 0x000fe40007ffe1ff */
[----:B------:R-:W-:-:S04]  /*0400*/  @!P3 LOP3.LUT R6, RZ, R3, RZ, 0x33, !PT ;  /* 0x00000003ff06b212 */ /* 0x000fc800078e33ff */
[----:B------:R-:W-:Y:S01]  /*0410*/  IADD3 R10, PT, PT, -R6, RZ, RZ ;  /* 0x000000ff060a7210 */ /* 0x000fe20007ffe1ff */
[----:B------:R-:W-:-:S04]  /*0420*/  IMAD R6, R7, R6, R2 ;  /* 0x0000000607067224 */ /* 0x000fc800078e0202 */
[----:B------:R-:W-:-:S05]  /*0430*/  IMAD R10, R3, R10, R0 ;  /* 0x0000000a030a7224 */ /* 0x000fca00078e0200 */
[----:B------:R-:W-:Y:S02]  /*0440*/  LEA R12, R10, UR5, 0x2 ;  /* 0x000000050a0c7c11 */ /* 0x000fe4000f8e10ff */
[----:B------:R-:W0:Y:S03]  /*0450*/  LDC.64 R10, c[0x0][0x390] ;  /* 0x0000e400ff0a7b82 */ /* 0x000e260000000a00 */
[----:B------:R-:W3:Y:S02]  /*0460*/  LDS R13, [R12] ;  /* 0x000000000c0d7984 */ /* 0x000ee40000000800 */
[----:B---3--:R-:W-:-:S04]  /*0470*/  IMAD R13, R8, R6, R13 ;  /* 0x00000006080d7224 */ /* 0x008fc800078e020d */
[----:B0-----:R-:W-:-:S06]  /*0480*/  IMAD.WIDE R10, R13, 0x4, R10 ;  /* 0x000000040d0a7825 */ /* 0x001fcc00078e020a */
[----:B------:R-:W2:Y:S01]  /*0490*/  LDG.E R10, desc[UR8][R10.64] ;  /* 0x000000080a0a7981 */ /* 0x000ea2000c1e1900 */
[----:B------:R-:W-:-:S06]  /*04a0*/  ULEA UR4, UR6, UR4, 0x18 ;  /* 0x0000000406047291 */ /* 0x000fcc000f8ec0ff */
[----:B------:R-:W-:-:S05]  /*04b0*/  LEA R13, R0, UR4, 0x2 ;  /* 0x00000004000d7c11 */ /* 0x000fca000f8e10ff */
[----:B--2---:R0:W-:Y:S02]  /*04c0*/  STS [R13], R10 ;  /* 0x0000000a0d007388 */ /* 0x0041e40000000800 */
.L_x_263:
[----:B------:R-:W-:Y:S05]  /*04d0*/  BSYNC.RECONVERGENT B0 ;  /* 0x0000000000007941 */ /* 0x000fea0003800200 */
.L_x_262:
[----:B------:R-:W-:Y:S06]  /*04e0*/  BAR.SYNC.DEFER_BLOCKING 0x0 ;  /* 0x0000000000007b1d */ /* 0x000fec0000010000 */
[----:B------:R-:W-:Y:S05]  /*04f0*/  @P0 EXIT ;  /* 0x000000000000094d */ /* 0x000fea0003800000 */
[C---:B------:R-:W-:Y:S01]  /*0500*/  LOP3.LUT R6, R3.reuse, 0xf, RZ, 0xc0, !PT ;  /* 0x0000000f03067812 */ /* 0x040fe200078ec0ff */
[----:B------:R-:W1:Y:S01]  /*0510*/  LDCU UR4, c[0x0][0x360] ;  /* 0x00006c00ff0477ac */ /* 0x000e620008000800 */
[----:B-----5:R-:W-:Y:S02]  /*0520*/  LOP3.LUT R8, R3, 0x7, RZ, 0xc0, !PT ;  /* 0x0000000703087812 */ /* 0x020fe400078ec0ff */
[----:B------:R-:W-:Y:S02]  /*0530*/  IADD3 R9, PT, PT, R6, -0x1, RZ ;  /* 0xffffffff06097810 */ /* 0x000fe40007ffe0ff */
[----:B0-2---:R-:W-:Y:S02]  /*0540*/  IADD3 R10, PT, PT, R8, -0x1, RZ ;  /* 0xffffffff080a7810 */ /* 0x005fe40007ffe0ff */
[----:B------:R-:W-:Y:S02]  /*0550*/  ISETP.GE.U32.AND P0, PT, R9, 0x7, PT ;  /* 0x000000070900780c */ /* 0x000fe40003f06070 */
[----:B------:R-:W-:-:S02]  /*0560*/  LOP3.LUT R9, R3, 0x7ffffff0, RZ, 0xc0, !PT ;  /* 0x7ffffff003097812 */ /* 0x000fc400078ec0ff */
[----:B------:R-:W-:Y:S02]  /*0570*/  ISETP.GE.U32.AND P1, PT, R10, 0x3, PT ;  /* 0x000000030a00780c */ /* 0x000fe40003f26070 */
[----:B------:R-:W-:Y:S02]  /*0580*/  LOP3.LUT R10, R3, 0x3, RZ, 0xc0, !PT ;  /* 0x00000003030a7812 */ /* 0x000fe400078ec0ff */
[----:B------:R-:W-:-:S09]  /*0590*/  IADD3 R11, PT, PT, -R9, RZ, RZ ;  /* 0x000000ff090b7210 */ /* 0x000fd20007ffe1ff */
.L_x_271:
[----:B------:R-:W-:-:S13]  /*05a0*/  ISETP.GE.AND P2, PT, R4, 0x1, PT ;  /* 0x000000010400780c */ /* 0x000fda0003f46270 */
[----:B0-----:R-:W-:Y:S05]  /*05b0*/  @!P2 BRA `(.L_x_264) ;  /* 0x0000000c00e0a947 */ /* 0x001fea0003800000 */
[----:B------:R-:W-:-:S07]  /*05c0*/  HFMA2 R12, -RZ, RZ, 0, 0 ;  /* 0x00000000ff0c7431 */ /* 0x000fce00000001ff */
.L_x_270:
[----:B------:R-:W-:Y:S02]  /*05d0*/  ISETP.GE.AND P2, PT, R3, 0x1, PT ;  /* 0x000000010300780c */ /* 0x000fe40003f46270 */
[----:B0-----:R-:W-:-:S11]  /*05e0*/  MOV R26, RZ ;  /* 0x000000ff001a7202 */ /* 0x001fd60000000f00 */
[----:B------:R-:W-:Y:S05]  /*05f0*/  @!P2 BRA `(.L_x_265) ;  /* 0x0000000c00b0a947 */ /* 0x000fea0003800000 */
[----:B------:R-:W0:Y:S01]  /*0600*/  S2R R20, SR_CgaCtaId ;  /* 0x0000000000147919 */ /* 0x000e220000008800 */
[C---:B------:R-:W-:Y:S01]  /*0610*/  ISETP.GE.U32.AND P2, PT, R3.reuse, 0x10, PT ;  /* 0x000000100300780c */ /* 0x040fe20003f46070 */
[----:B------:R-:W-:Y:S01]  /*0620*/  IMAD R13, R3, R12, RZ ;  /* 0x0000000c030d7224 */ /* 0x000fe200078e02ff */
[----:B------:R-:W-:Y:S01]  /*0630*/  MOV R21, 0x400 ;  /* 0x0000040000157802 */ /* 0x000fe20000000f00 */
[----:B------:R-:W-:Y:S01]  /*0640*/  HFMA2 R22, -RZ, RZ, 0, 0 ;  /* 0x00000000ff167431 */ /* 0x000fe200000001ff */
[----:B------:R-:W-:Y:S02]  /*0650*/  MOV R26, RZ ;  /* 0x000000ff001a7202 */ /* 0x000fe40000000f00 */
[----:B0-----:R-:W-:-:S04]  /*0660*/  LEA R14, R20, R21, 0x18 ;  /* 0x00000015140e7211 */ /* 0x001fc800078ec0ff */
[----:B------:R-:W-:-:S03]  /*0670*/  LEA R13, R13, R14, 0x2 ;  /* 0x0000000e0d0d7211 */ /* 0x000fc600078e10ff */
[----:B------:R-:W-:Y:S05]  /*0680*/  @!P2 BRA `(.L_x_266) ;  /* 0x0000000400b8a947 */ /* 0x000fea0003800000 */
[----:B------:R-:W0:Y:S01]  /*0690*/  LDC.64 R14, c[0x0][0x388] ;  /* 0x0000e200ff0e7b82 */ /* 0x000e220000000a00 */
[----:B------:R-:W-:Y:S02]  /*06a0*/  IADD3 R17, PT, PT, R21, 0x180, RZ ;  /* 0x0000018015117810 */ /* 0x000fe40007ffe0ff */
[----:B------:R-:W-:Y:S02]  /*06b0*/  MOV R23, R13 ;  /* 0x0000000d00177202 */ /* 0x000fe40000000f00 */
[----:B------:R-:W-:Y:S02]  /*06c0*/  LEA R17, R20, R17, 0x18 ;  /* 0x0000001114117211 */ /* 0x000fe400078ec0ff */
[----:B------:R-:W-:Y:S02]  /*06d0*/  MOV R26, RZ ;  /* 0x000000ff001a7202 */ /* 0x000fe40000000f00 */
[----:B------:R-:W-:Y:S02]  /*06e0*/  MOV R22, R11 ;  /* 0x0000000b00167202 */ /* 0x000fe40000000f00 */
[----:B------:R-:W-:-:S07]  /*06f0*/  IADD3 R13, PT, PT, R17, 0x20, RZ ;  /* 0x00000020110d7810 */ /* 0x000fce0007ffe0ff */
.L_x_267:
[----:B------:R-:W-:Y:S04]  /*0700*/  LDS R25, [R23] ;  /* 0x0000000017197984 */ /* 0x000fe80000000800 */
[----:B------:R-:W2:Y:S04]  /*0710*/  LDS R16, [R13+-0x20] ;  /* 0xffffe0000d107984 */ /* 0x000ea80000000800 */
[----:B------:R-:W-:Y:S01]  /*0720*/  LDS R28, [R23+0x4] ;  /* 0x00000400171c7984 */ /* 0x000fe20000000800 */
[----:B--2---:R-:W-:-:S03]  /*0730*/  IMAD R19, R5, R16, R0 ;  /* 0x0000001005137224 */ /* 0x004fc600078e0200 */
[----:B------:R-:W2:Y:S01]  /*0740*/  LDS R16, [R13+-0x1c] ;  /* 0xffffe4000d107984 */ /* 0x000ea20000000800 */
[----:B0-----:R-:W-:-:S03]  /*0750*/  IMAD.WIDE R18, R19, 0x4, R14 ;  /* 0x0000000413127825 */ /* 0x001fc600078e020e */
[----:B------:R-:W-:Y:S04]  /*0760*/  LDS R27, [R23+0x8] ;  /* 0x00000800171b7984 */ /* 0x000fe80000000800 */
[----:B------:R-:W3:Y:S04]  /*0770*/  LDG.E R18, desc[UR8][R18.64] ;  /* 0x0000000812127981 */ /* 0x000ee8000c1e1900 */
[----:B------:R-:W0:Y:S01]  /*0780*/  LDS R24, [R13+-0x18] ;  /* 0xffffe8000d187984 */ /* 0x000e220000000800 */
[----:B--2---:R-:W-:-:S04]  /*0790*/  IMAD R17, R5, R16, R0 ;  /* 0x0000001005117224 */ /* 0x004fc800078e0200 */
[----:B------:R-:W-:-:S06]  /*07a0*/  IMAD.WIDE R16, R17, 0x4, R14 ;  /* 0x0000000411107825 */ /* 0x000fcc00078e020e */
[----:B------:R-:W2:Y:S01]  /*07b0*/  LDG.E R17, desc[UR8][R16.64] ;  /* 0x0000000810117981 */ /* 0x000ea2000c1e1900 */
[----:B---3--:R-:W-:Y:S01]  /*07c0*/  FFMA R29, R25, R18, R26 ;  /* 0x00000012191d7223 */ /* 0x008fe2000000001a */
[----:B0-----:R-:W-:Y:S02]  /*07d0*/  IMAD R25, R5, R24, R0 ;  /* 0x0000001805197224 */ /* 0x001fe400078e0200 */
[----:B------:R-:W-:Y:S02]  /*07e0*/  LDS R26, [R23+0xc] ;  /* 0x00000c00171a7984 */ /* 0x000fe40000000800 */
[----:B------:R-:W-:Y:S02]  /*07f0*/  IMAD.WIDE R24, R25, 0x4, R14 ;  /* 0x0000000419187825 */ /* 0x000fe400078e020e */
[----:B------:R-:W0:Y:S04]  /*0800*/  LDS R19, [R13+-0x14] ;  /* 0xffffec000d137984 */ /* 0x000e280000000800 */
[----:B------:R-:W3:Y:S01]  /*0810*/  LDG.E R24, desc[UR8][R24.64] ;  /* 0x0000000818187981 */ /* 0x000ee2000c1e1900 */
[----:B--2---:R-:W-:-:S03]  /*0820*/  FFMA R18, R28, R17, R29 ;  /* 0x000000111c127223 */ /* 0x004fc6000000001d */
[----:B------:R-:W-:Y:S01]  /*0830*/  LDS R28, [R23+0x10] ;  /* 0x00001000171c7984 */ /* 0x000fe20000000800 */
[----:B0-----:R-:W-:-:S04]  /*0840*/  IMAD R19, R5, R19, R0 ;  /* 0x0000001305137224 */ /* 0x001fc800078e0200 */
[----:B------:R-:W-:Y:S02]  /*0850*/  IMAD.WIDE R16, R19, 0x4, R14 ;  /* 0x0000000413107825 */ /* 0x000fe400078e020e */
[----:B------:R-:W0:Y:S04]  /*0860*/  LDS R19, [R13+-0x10] ;  /* 0xfffff0000d137984 */ /* 0x000e280000000800 */
[----:B------:R-:W2:Y:S01]  /*0870*/  LDG.E R17, desc[UR8][R16.64] ;  /* 0x0000000810117981 */ /* 0x000ea2000c1e1900 */
[----:B0-----:R-:W-:Y:S02]  /*0880*/  IMAD R19, R5, R19, R0 ;  /* 0x0000001305137224 */ /* 0x001fe400078e0200 */
[----:B---3--:R-:W-:Y:S02]  /*0890*/  FFMA R27, R27, R24, R18 ;  /* 0x000000181b1b7223 */ /* 0x008fe40000000012 */
[----:B------:R-:W-:Y:S01]  /*08a0*/  IMAD.WIDE R18, R19, 0x4, R14 ;  /* 0x0000000413127825 */ /* 0x000fe200078e020e */
[----:B------:R-:W-:Y:S04]  /*08b0*/  LDS R24, [R23+0x14] ;  /* 0x0000140017187984 */ /* 0x000fe80000000800 */
[----:B------:R-:W0:Y:S04]  /*08c0*/  LDS R25, [R13+-0xc] ;  /* 0xfffff4000d197984 */ /* 0x000e280000000800 */
[----:B------:R-:W3:Y:S01]  /*08d0*/  LDG.E R19, desc[UR8][R18.64] ;  /* 0x0000000812137981 */ /* 0x000ee2000c1e1900 */
[----:B--2---:R-:W-:Y:S01]  /*08e0*/  FFMA R27, R26, R17, R27 ;  /* 0x000000111a1b7223 */ /* 0x004fe2000000001b */
[----:B0-----:R-:W-:-:S04]  /*08f0*/  IMAD R25, R5, R25, R0 ;  /* 0x0000001905197224 */ /* 0x001fc800078e0200 */
[----:B------:R-:W-:Y:S02]  /*0900*/  IMAD.WIDE R16, R25, 0x4, R14 ;  /* 0x0000000419107825 */ /* 0x000fe400078e020e */
[----:B------:R-:W-:Y:S04]  /*0910*/  LDS R25, [R23+0x18] ;  /* 0x0000180017197984 */ /* 0x000fe80000000800 */
[----:B------:R-:W2:Y:S04]  /*0920*/  LDG.E R17, desc[UR8][R16.64] ;  /* 0x0000000810117981 */ /* 0x000ea8000c1e1900 */
[----:B------:R-:W0:Y:S02]  /*0930*/  LDS R26, [R13+-0x8] ;  /* 0xfffff8000d1a7984 */ /* 0x000e240000000800 */
[----:B0-----:R-:W-:-:S02]  /*0940*/  IMAD R29, R5, R26, R0 ;  /* 0x0000001a051d7224 */ /* 0x001fc400078e0200 */
[----:B------:R-:W-:Y:S01]  /*0950*/  LDS R26, [R23+0x1c] ;  /* 0x00001c00171a7984 */ /* 0x000fe20000000800 */
[----:B---3--:R-:W-:Y:S01]  /*0960*/  FFMA R27, R28, R19, R27 ;  /* 0x000000131c1b7223 */ /* 0x008fe2000000001b */
[----:B------:R-:W-:Y:S02]  /*0970*/  IMAD.WIDE R18, R29, 0x4, R14 ;  /* 0x000000041d127825 */ /* 0x000fe400078e020e */
[----:B------:R-:W0:Y:S04]  /*0980*/  LDS R29, [R13+-0x4] ;  /* 0xfffffc000d1d7984 */ /* 0x000e280000000800 */
[----:B------:R-:W3:Y:S01]  /*0990*/  LDG.E R18, desc[UR8][R18.64] ;  /* 0x0000000812127981 */ /* 0x000ee2000c1e1900 */
[----:B0-----:R-:W-:Y:S02]  /*09a0*/  IMAD R29, R5, R29, R0 ;  /* 0x0000001d051d7224 */ /* 0x001fe400078e0200 */
[----:B--2---:R-:W-:-:S02]  /*09b0*/  FFMA R28, R24, R17, R27 ;  /* 0x00000011181c7223 */ /* 0x004fc4000000001b */
[----:B------:R-:W-:Y:S01]  /*09c0*/  IMAD.WIDE R16, R29, 0x4, R14 ;  /* 0x000000041d107825 */ /* 0x000fe200078e020e */
[----:B------:R-:W-:Y:S04]  /*09d0*/  LDS R24, [R23+0x20] ;  /* 0x0000200017187984 */ /* 0x000fe80000000800 */
[----:B------:R-:W0:Y:S04]  /*09e0*/  LDS R29, [R13] ;  /* 0x000000000d1d7984 */ /* 0x000e280000000800 */
[----:B------:R-:W2:Y:S01]  /*09f0*/  LDG.E R17, desc[UR8][R16.64] ;  /* 0x0000000810117981 */ /* 0x000ea2000c1e1900 */
[----:B0-----:R-:W-:-:S02]  /*0a00*/  IMAD R29, R5, R29, R0 ;  /* 0x0000001d051d7224 */ /* 0x001fc400078e0200 */
[----:B---3--:R-:W-:Y:S02]  /*0a10*/  FFMA R27, R25, R18, R28 ;  /* 0x00000012191b7223 */ /* 0x008fe4000000001c */
[----:B------:R-:W-:Y:S01]  /*0a20*/  IMAD.WIDE R18, R29, 0x4, R14 ;  /* 0x000000041d127825 */ /* 0x000fe200078e020e */
[----:B------:R-:W-:Y:S04]  /*0a30*/  LDS R25, [R23+0x24] ;  /* 0x0000240017197984 */ /* 0x000fe80000000800 */
[----:B------:R-:W0:Y:S04]  /*0a40*/  LDS R28, [R13+0x4] ;  /* 0x000004000d1c7984 */ /* 0x000e280000000800 */
[----:B------:R-:W3:Y:S01]  /*0a50*/  LDG.E R19, desc[UR8][R18.64] ;  /* 0x0000000812137981 */ /* 0x000ee2000c1e1900 */
[----:B0-----:R-:W-:-:S02]  /*0a60*/  IMAD R29, R5, R28, R0 ;  /* 0x0000001c051d7224 */ /* 0x001fc400078e0200 */
[----:B--2---:R-:W-:Y:S02]  /*0a70*/  FFMA R27, R26, R17, R27 ;  /* 0x000000111a1b7223 */ /* 0x004fe4000000001b */
[----:B------:R-:W-:Y:S01]  /*0a80*/  IMAD.WIDE R16, R29, 0x4, R14 ;  /* 0x000000041d107825 */ /* 0x000fe200078e020e */
[----:B------:R-:W-:Y:S04]  /*0a90*/  LDS R26, [R23+0x28] ;  /* 0x00002800171a7984 */ /* 0x000fe80000000800 */
[----:B------:R-:W0:Y:S04]  /*0aa0*/  LDS R29, [R13+0x8] ;  /* 0x000008000d1d7984 */ /* 0x000e280000000800 */
        /* <DEDUP_REMOVED lines=18> */
[----:B------:R3:W4:Y:S01]  /*0bd0*/  LDG.E R18, desc[UR8][R18.64] ;  /* 0x0000000812127981 */ /* 0x000722000c1e1900 */
[----:B0-----:R-:W-:-:S02]  /*0be0*/  IMAD R29, R5, R29, R0 ;  /* 0x0000001d051d7224 */ /* 0x001fc400078e0200 */
[----:B--2---:R-:W-:Y:S02]  /*0bf0*/  FFMA R28, R24, R17, R27 ;  /* 0x00000011181c7223 */ /* 0x004fe4000000001b */
[----:B------:R-:W-:Y:S01]  /*0c00*/  IMAD.WIDE R16, R29, 0x4, R14 ;  /* 0x000000041d107825 */ /* 0x000fe200078e020e */
[----:B------:R-:W-:Y:S04]  /*0c10*/  LDS R24, [R23+0x38] ;  /* 0x0000380017187984 */ /* 0x000fe80000000800 */
[----:B------:R-:W3:Y:S04]  /*0c20*/  LDS R27, [R13+0x18] ;  /* 0x000018000d1b7984 */ /* 0x000ee80000000800 */
[----:B------:R-:W2:Y:S01]  /*0c30*/  LDG.E R16, desc[UR8][R16.64] ;  /* 0x0000000810107981 */ /* 0x000ea2000c1e1900 */
[----:B---3--:R-:W-:-:S02]  /*0c40*/  IMAD R19, R5, R27, R0 ;  /* 0x0000001b05137224 */ /* 0x008fc400078e0200 */
[----:B----4-:R-:W-:Y:S02]  /*0c50*/  FFMA R29, R25, R18, R28 ;  /* 0x00000012191d7223 */ /* 0x010fe4000000001c */
[----:B------:R-:W-:Y:S01]  /*0c60*/  IMAD.WIDE R18, R19, 0x4, R14 ;  /* 0x0000000413127825 */ /* 0x000fe200078e020e */
[----:B------:R-:W-:Y:S04]  /*0c70*/  LDS R25, [R23+0x3c] ;  /* 0x00003c0017197984 */ /* 0x000fe80000000800 */
[----:B------:R-:W0:Y:S04]  /*0c80*/  LDS R28, [R13+0x1c] ;  /* 0x00001c000d1c7984 */ /* 0x000e280000000800 */
[----:B------:R-:W3:Y:S01]  /*0c90*/  LDG.E R18, desc[UR8][R18.64] ;  /* 0x0000000812127981 */ /* 0x000ee2000c1e1900 */
[----:B0-----:R-:W-:-:S02]  /*0ca0*/  IMAD R27, R5, R28, R0 ;  /* 0x0000001c051b7224 */ /* 0x001fc400078e0200 */
[----:B--2---:R-:W-:Y:S02]  /*0cb0*/  FFMA R29, R26, R16, R29 ;  /* 0x000000101a1d7223 */ /* 0x004fe4000000001d */
[----:B------:R-:W-:-:S06]  /*0cc0*/  IMAD.WIDE R16, R27, 0x4, R14 ;  /* 0x000000041b107825 */ /* 0x000fcc00078e020e */
[----:B------:R-:W2:Y:S01]  /*0cd0*/  LDG.E R16, desc[UR8][R16.64] ;  /* 0x0000000810107981 */ /* 0x000ea2000c1e1900 */
[----:B------:R-:W-:-:S04]  /*0ce0*/  IADD3 R22, PT, PT, R22, 0x10, RZ ;  /* 0x0000001016167810 */ /* 0x000fc80007ffe0ff */
[----:B------:R-:W-:Y:S02]  /*0cf0*/  ISETP.NE.AND P2, PT, R22, RZ, PT ;  /* 0x000000ff1600720c */ /* 0x000fe40003f45270 */
[----:B------:R-:W-:Y:S02]  /*0d00*/  IADD3 R23, PT, PT, R23, 0x40, RZ ;  /* 0x0000004017177810 */ /* 0x000fe40007ffe0ff */
[----:B------:R-:W-:Y:S01]  /*0d10*/  IADD3 R13, PT, PT, R13, 0x40, RZ ;  /* 0x000000400d0d7810 */ /* 0x000fe20007ffe0ff */
[----:B---3--:R-:W-:-:S04]  /*0d20*/  FFMA R24, R24, R18, R29 ;  /* 0x0000001218187223 */ /* 0x008fc8000000001d */
[----:B--2---:R-:W-:-:S04]  /*0d30*/  FFMA R26, R25, R16, R24 ;  /* 0x00000010191a7223 */ /* 0x004fc80000000018 */
[----:B------:R-:W-:Y:S05]  /*0d40*/  @P2 BRA `(.L_x_267) ;  /* 0xfffffff8006c2947 */ /* 0x000fea000383ffff */
[----:B------:R-:W-:Y:S02]  /*0d50*/  MOV R13, R23 ;  /* 0x00000017000d7202 */ /* 0x000fe40000000f00 */
[----:B------:R-:W-:-:S07]  /*0d60*/  MOV R22, R9 ;  /* 0x0000000900167202 */ /* 0x000fce0000000f00 */
.L_x_266:
[----:B------:R-:W-:-:S13]  /*0d70*/  ISETP.NE.AND P2, PT, R6, RZ, PT ;  /* 0x000000ff0600720c */ /* 0x000fda0003f45270 */
[----:B------:R-:W-:Y:S05]  /*0d80*/  @!P2 BRA `(.L_x_265) ;  /* 0x0000000400cca947 */ /* 0x000fea0003800000 */
[----:B------:R-:W-:Y:S01]  /*0d90*/  ISETP.NE.AND P2, PT, R8, RZ, PT ;  /* 0x000000ff0800720c */ /* 0x000fe20003f45270 */
[----:B------:R-:W-:-:S12]  /*0da0*/  @!P0 BRA `(.L_x_268) ;  /* 0x0000000000d88947 */ /* 0x000fd80003800000 */
[----:B------:R-:W-:Y:S01]  /*0db0*/  IADD3 R15, PT, PT, R21, 0x180, RZ ;  /* 0x00000180150f7810 */ /* 0x000fe20007ffe0ff */
[----:B------:R-:W-:Y:S03]  /*0dc0*/  LDS R17, [R13] ;  /* 0x000000000d117984 */ /* 0x000fe60000000800 */
[----:B------:R-:W-:-:S04]  /*0dd0*/  LEA R15, R20, R15, 0x18 ;  /* 0x0000000f140f7211 */ /* 0x000fc800078ec0ff */
[----:B------:R-:W-:Y:S02]  /*0de0*/  LEA R23, R22, R15, 0x2 ;  /* 0x0000000f16177211 */ /* 0x000fe400078e10ff */
[----:B------:R-:W0:Y:S03]  /*0df0*/  LDC.64 R14, c[0x0][0x388] ;  /* 0x0000e200ff0e7b82 */ /* 0x000e260000000a00 */
[----:B------:R-:W2:Y:S04]  /*0e00*/  LDS R16, [R23] ;  /* 0x0000000017107984 */ /* 0x000ea80000000800 */
[----:B------:R-:W-:Y:S01]  /*0e10*/  LDS R27, [R13+0x4] ;  /* 0x000004000d1b7984 */ /* 0x000fe20000000800 */
[----:B--2---:R-:W-:-:S03]  /*0e20*/  IMAD R25, R5, R16, R0 ;  /* 0x0000001005197224 */ /* 0x004fc600078e0200 */
[----:B------:R-:W2:Y:S01]  /*0e30*/  LDS R16, [R23+0x4] ;  /* 0x0000040017107984 */ /* 0x000ea20000000800 */
[----:B0-----:R-:W-:-:S03]  /*0e40*/  IMAD.WIDE R24, R25, 0x4, R14 ;  /* 0x0000000419187825 */ /* 0x001fc600078e020e */
[----:B------:R-:W-:Y:S04]  /*0e50*/  LDS R28, [R13+0x8] ;  /* 0x000008000d1c7984 */ /* 0x000fe80000000800 */
[----:B------:R-:W3:Y:S01]  /*0e60*/  LDG.E R24, desc[UR8][R24.64] ;  /* 0x0000000818187981 */ /* 0x000ee2000c1e1900 */
[----:B--2---:R-:W-:-:S03]  /*0e70*/  IMAD R19, R5, R16, R0 ;  /* 0x0000001005137224 */ /* 0x004fc600078e0200 */
[----:B------:R-:W0:Y:S01]  /*0e80*/  LDS R16, [R23+0x8] ;  /* 0x0000080017107984 */ /* 0x000e220000000800 */
[----:B------:R-:W-:-:S06]  /*0e90*/  IMAD.WIDE R18, R19, 0x4, R14 ;  /* 0x0000000413127825 */ /* 0x000fcc00078e020e */
[----:B------:R-:W2:Y:S01]  /*0ea0*/  LDG.E R18, desc[UR8][R18.64] ;  /* 0x0000000812127981 */ /* 0x000ea2000c1e1900 */
[----:B---3--:R-:W-:Y:S01]  /*0eb0*/  FFMA R26, R17, R24, R26 ;  /* 0x00000018111a7223 */ /* 0x008fe2000000001a */
[----:B0-----:R-:W-:Y:S02]  /*0ec0*/  IMAD R17, R5, R16, R0 ;  /* 0x0000001005117224 */ /* 0x001fe400078e0200 */
[----:B------:R-:W-:Y:S02]  /*0ed0*/  LDS R24, [R13+0xc] ;  /* 0x00000c000d187984 */ /* 0x000fe40000000800 */
[----:B------:R-:W-:Y:S02]  /*0ee0*/  IMAD.WIDE R16, R17, 0x4, R14 ;  /* 0x0000000411107825 */ /* 0x000fe400078e020e */
[----:B------:R-:W0:Y:S04]  /*0ef0*/  LDS R29, [R23+0xc] ;  /* 0x00000c00171d7984 */ /* 0x000e280000000800 */
[----:B------:R-:W-:Y:S04]  /*0f00*/  LDS R25, [R13+0x10] ;  /* 0x000010000d197984 */ /* 0x000fe80000000800 */
[----:B------:R-:W3:Y:S01]  /*0f10*/  LDG.E R16, desc[UR8][R16.64] ;  /* 0x0000000810107981 */ /* 0x000ee2000c1e1900 */
[----:B--2---:R-:W-:-:S03]  /*0f20*/  FFMA R27, R27, R18, R26 ;  /* 0x000000121b1b7223 */ /* 0x004fc6000000001a */
[----:B------:R-:W2:Y:S01]  /*0f30*/  LDS R26, [R23+0x10] ;  /* 0x00001000171a7984 */ /* 0x000ea20000000800 */
[----:B0-----:R-:W-:-:S04]  /*0f40*/  IMAD R19, R5, R29, R0 ;  /* 0x0000001d05137224 */ /* 0x001fc800078e0200 */
[----:B------:R-:W-:-:S06]  /*0f50*/  IMAD.WIDE R18, R19, 0x4, R14 ;  /* 0x0000000413127825 */ /* 0x000fcc00078e020e */
[----:B------:R-:W4:Y:S01]  /*0f60*/  LDG.E R18, desc[UR8][R18.64] ;  /* 0x0000000812127981 */ /* 0x000f22000c1e1900 */
[----:B--2---:R-:W-:Y:S02]  /*0f70*/  IMAD R29, R5, R26, R0 ;  /* 0x0000001a051d7224 */ /* 0x004fe400078e0200 */
[----:B---3--:R-:W-:Y:S02]  /*0f80*/  FFMA R27, R28, R16, R27 ;  /* 0x000000101c1b7223 */ /* 0x008fe4000000001b */
[----:B------:R-:W-:-:S06]  /*0f90*/  IMAD.WIDE R16, R29, 0x4, R14 ;  /* 0x000000041d107825 */ /* 0x000fcc00078e020e */
[----:B------:R-:W2:Y:S01]  /*0fa0*/  LDG.E R16, desc[UR8][R16.64] ;  /* 0x0000000810107981 */ /* 0x000ea2000c1e1900 */
[----:B----4-:R-:W-:-:S03]  /*0fb0*/  FFMA R26, R24, R18, R27 ;  /* 0x00000012181a7223 */ /* 0x010fc6000000001b */
[----:B------:R-:W-:Y:S04]  /*0fc0*/  LDS R24, [R13+0x14] ;  /* 0x000014000d187984 */ /* 0x000fe80000000800 */
[----:B------:R-:W0:Y:S04]  /*0fd0*/  LDS R29, [R23+0x14] ;  /* 0x00001400171d7984 */ /* 0x000e280000000800 */
[----:B------:R-:W-:Y:S01]  /*0fe0*/  LDS R27, [R13+0x18] ;  /* 0x000018000d1b7984 */ /* 0x000fe20000000800 */
[----:B0-----:R-:W-:-:S04]  /*0ff0*/  IMAD R19, R5, R29, R0 ;  /* 0x0000001d05137224 */ /* 0x001fc800078e0200 */
[----:B------:R-:W-:-:S06]  /*1000*/  IMAD.WIDE R18, R19, 0x4, R14 ;  /* 0x0000000413127825 */ /* 0x000fcc00078e020e */
[----:B------:R-:W3:Y:S01]  /*1010*/  LDG.E R18, desc[UR8][R18.64] ;  /* 0x0000000812127981 */ /* 0x000ee2000c1e1900 */
[----:B--2---:R-:W-:-:S03]  /*1020*/  FFMA R25, R25, R16, R26 ;  /* 0x0000001019197223 */ /* 0x004fc6000000001a */
[----:B------:R-:W0:Y:S04]  /*1030*/  LDS R16, [R23+0x18] ;  /* 0x0000180017107984 */ /* 0x000e280000000800 */
[----:B------:R-:W-:Y:S04]  /*1040*/  LDS R26, [R13+0x1c] ;  /* 0x00001c000d1a7984 */ /* 0x000fe80000000800 */
[----:B------:R-:W2:Y:S01]  /*1050*/  LDS R28, [R23+0x1c] ;  /* 0x00001c00171c7984 */ /* 0x000ea20000000800 */
[----:B0-----:R-:W-:-:S04]  /*1060*/  IMAD R17, R5, R16, R0 ;  /* 0x0000001005117224 */ /* 0x001fc800078e0200 */
[----:B------:R-:W-:-:S04]  /*1070*/  IMAD.WIDE R16, R17, 0x4, R14 ;  /* 0x0000000411107825 */ /* 0x000fc800078e020e */
[----:B--2---:R-:W-:Y:S02]  /*1080*/  IMAD R29, R5, R28, R0 ;  /* 0x0000001c051d7224 */ /* 0x004fe400078e0200 */
[----:B------:R-:W2:Y:S02]  /*1090*/  LDG.E R16, desc[UR8][R16.64] ;  /* 0x0000000810107981 */ /* 0x000ea4000c1e1900 */
[----:B------:R-:W-:-:S06]  /*10a0*/  IMAD.WIDE R14, R29, 0x4, R14 ;  /* 0x000000041d0e7825 */ /* 0x000fcc00078e020e */
[----:B------:R-:W4:Y:S01]  /*10b0*/  LDG.E R14, desc[UR8][R14.64] ;  /* 0x000000080e0e7981 */ /* 0x000f22000c1e1900 */
[----:B------:R-:W-:Y:S02]  /*10c0*/  IADD3 R22, PT, PT, R22, 0x8, RZ ;  /* 0x0000000816167810 */ /* 0x000fe40007ffe0ff */
[----:B------:R-:W-:Y:S01]  /*10d0*/  IADD3 R13, PT, PT, R13, 0x20, RZ ;  /* 0x000000200d0d7810 */ /* 0x000fe20007ffe0ff */
[----:B---3--:R-:W-:-:S04]  /*10e0*/  FFMA R24, R24, R18, R25 ;  /* 0x0000001218187223 */ /* 0x008fc80000000019 */
[----:B--2---:R-:W-:-:S04]  /*10f0*/  FFMA R27, R27, R16, R24 ;  /* 0x000000101b1b7223 */ /* 0x004fc80000000018 */
[----:B----4-:R-:W-:-:S07]  /*1100*/  FFMA R26, R26, R14, R27 ;  /* 0x0000000e1a1a7223 */ /* 0x010fce000000001b */
.L_x_268:
        /* <DEDUP_REMOVED lines=9> */
[----:B------:R-:W-:Y:S04]  /*11a0*/  LDS R23, [R13+0x4] ;  /* 0x000004000d177984 */ /* 0x000fe80000000800 */
[----:B------:R-:W-:Y:S04]  /*11b0*/  LDS R18, [R27+0x4] ;  /* 0x000004001b127984 */ /* 0x000fe80000000800 */
[----:B------:R-:W-:Y:S04]  /*11c0*/  LDS R25, [R13+0x8] ;  /* 0x000008000d197984 */ /* 0x000fe80000000800 */
[----:B------:R-:W3:Y:S01]  /*11d0*/  LDS R29, [R27+0x8] ;  /* 0x000008001b1d7984 */ /* 0x000ee20000000800 */
[----:B--2---:R-:W-:-:S04]  /*11e0*/  IMAD R17, R5, R16, R0 ;  /* 0x0000001005117224 */ /* 0x004fc800078e0200 */
[----:B0-----:R-:W-:-:S06]  /*11f0*/  IMAD.WIDE R16, R17, 0x4, R14 ;  /* 0x0000000411107825 */ /* 0x001fcc00078e020e */
[----:B------:R-:W2:Y:S01]  /*1200*/  LDG.E R16, desc[UR8][R16.64] ;  /* 0x0000000810107981 */ /* 0x000ea2000c1e1900 */
[----:B---3--:R-:W-:Y:S02]  /*1210*/  IMAD R29, R5, R29, R0 ;  /* 0x0000001d051d7224 */ /* 0x008fe400078e0200 */
[----:B--2---:R-:W-:Y:S01]  /*1220*/  FFMA R24, R19, R16, R26 ;  /* 0x0000001013187223 */ /* 0x004fe2000000001a */
[----:B------:R-:W-:Y:S01]  /*1230*/  IMAD R19, R5, R18, R0 ;  /* 0x0000001205137224 */ /* 0x000fe200078e0200 */
[----:B------:R-:W-:Y:S03]  /*1240*/  LDS R26, [R13+0xc] ;  /* 0x00000c000d1a7984 */ /* 0x000fe60000000800 */
[--C-:B------:R-:W-:Y:S01]  /*1250*/  IMAD.WIDE R18, R19, 0x4, R14.reuse ;  /* 0x0000000413127825 */ /* 0x100fe200078e020e */
[----:B------:R-:W0:Y:S03]  /*1260*/  LDS R28, [R27+0xc] ;  /* 0x00000c001b1c7984 */ /* 0x000e260000000800 */
[----:B------:R-:W-:-:S02]  /*1270*/  IMAD.WIDE R16, R29, 0x4, R14 ;  /* 0x000000041d107825 */ /* 0x000fc400078e020e */
[----:B------:R-:W2:Y:S04]  /*1280*/  LDG.E R18, desc[UR8][R18.64] ;  /* 0x0000000812127981 */ /* 0x000ea8000c1e1900 */
[----:B------:R-:W3:Y:S01]  /*1290*/  LDG.E R16, desc[UR8][R16.64] ;  /* 0x0000000810107981 */ /* 0x000ee2000c1e1900 */
[----:B0-----:R-:W-:-:S04]  /*12a0*/  IMAD R28, R5, R28, R0 ;  /* 0x0000001c051c7224 */ /* 0x001fc800078e0200 */
[----:B------:R-:W-:-:S06]  /*12b0*/  IMAD.WIDE R14, R28, 0x4, R14 ;  /* 0x000000041c0e7825 */ /* 0x000fcc00078e020e */
[----:B------:R-:W4:Y:S01]  /*12c0*/  LDG.E R14, desc[UR8][R14.64] ;  /* 0x000000080e0e7981 */ /* 0x000f22000c1e1900 */
[----:B------:R-:W-:Y:S02]  /*12d0*/  IADD3 R22, PT, PT, R22, 0x4, RZ ;  /* 0x0000000416167810 */ /* 0x000fe40007ffe0ff */
[----:B------:R-:W-:Y:S01]  /*12e0*/  IADD3 R13, PT, PT, R13, 0x10, RZ ;  /* 0x000000100d0d7810 */ /* 0x000fe20007ffe0ff */
[----:B--2---:R-:W-:-:S04]  /*12f0*/  FFMA R24, R23, R18, R24 ;  /* 0x0000001217187223 */ /* 0x004fc80000000018 */
[----:B---3--:R-:W-:-:S04]  /*1300*/  FFMA R25, R25, R16, R24 ;  /* 0x0000001019197223 */ /* 0x008fc80000000018 */
[----:B----4-:R-:W-:-:S07]  /*1310*/  FFMA R26, R26, R14, R25 ;  /* 0x0000000e1a1a7223 */ /* 0x010fce0000000019 */
.L_x_269:
[----:B------:R-:W-:Y:S05]  /*1320*/  @!P2 BRA `(.L_x_265) ;  /* 0x000000000064a947 */ /* 0x000fea0003800000 */
[----:B------:R-:W-:Y:S01]  /*1330*/  IADD3 R21, PT, PT, R21, 0x180, RZ ;  /* 0x0000018015157810 */ /* 0x000fe20007ffe0ff */
[----:B------:R-:W-:Y:S01]  /*1340*/  LDS R19, [R13] ;  /* 0x000000000d137984 */ /* 0x000fe20000000800 */
[----:B------:R-:W0:Y:S02]  /*1350*/  LDC.64 R14, c[0x0][0x388] ;  /* 0x0000e200ff0e7b82 */ /* 0x000e240000000a00 */
[----:B------:R-:W-:-:S04]  /*1360*/  LEA R21, R20, R21, 0x18 ;  /* 0x0000001514157211 */ /* 0x000fc800078ec0ff */
[----:B------:R-:W-:-:S05]  /*1370*/  LEA R20, R22, R21, 0x2 ;  /* 0x0000001516147211 */ /* 0x000fca00078e10ff */
[----:B------:R-:W2:Y:S02]  /*1380*/  LDS R16, [R20] ;  /* 0x0000000014107984 */ /* 0x000ea40000000800 */
[----:B--2---:R-:W-:-:S04]  /*1390*/  IMAD R17, R5, R16, R0 ;  /* 0x0000001005117224 */ /* 0x004fc800078e0200 */
        /* <DEDUP_REMOVED lines=8> */
[----:B------:R-:W-:Y:S04]  /*1420*/  @P2 LDS R21, [R13+0x8] ;  /* 0x000008000d152984 */ /* 0x000fe80000000800 */
[----:B------:R-:W2:Y:S01]  /*1430*/  @P2 LDS R18, [R20+0x8] ;  /* 0x0000080014122984 */ /* 0x000ea20000000800 */
[----:B0-----:R-:W-:-:S04]  /*1440*/  IMAD R17, R5, R16, R0 ;  /* 0x0000001005117224 */ /* 0x001fc800078e0200 */
[----:B------:R-:W-:-:S06]  /*1450*/  IMAD.WIDE R16, R17, 0x4, R14 ;  /* 0x0000000411107825 */ /* 0x000fcc00078e020e */
[----:B------:R-:W3:Y:S01]  /*1460*/  LDG.E R16, desc[UR8][R16.64] ;  /* 0x0000000810107981 */ /* 0x000ee2000c1e1900 */
[----:B--2---:R-:W-:-:S04]  /*1470*/  @P2 IMAD R23, R5, R18, R0 ;  /* 0x0000001205172224 */ /* 0x004fc800078e0200 */
[----:B------:R-:W-:-:S06]  /*1480*/  @P2 IMAD.WIDE R14, R23, 0x4, R14 ;  /* 0x00000004170e2825 */ /* 0x000fcc00078e020e */
[----:B------:R-:W2:Y:S01]  /*1490*/  @P2 LDG.E R14, desc[UR8][R14.64] ;  /* 0x000000080e0e2981 */ /* 0x000ea2000c1e1900 */
[----:B---3--:R-:W-:-:S04]  /*14a0*/  FFMA R26, R19, R16, R26 ;  /* 0x00000010131a7223 */ /* 0x008fc8000000001a */
[----:B--2---:R-:W-:-:S07]  /*14b0*/  @P2 FFMA R26, R21, R14, R26 ;  /* 0x0000000e151a2223 */ /* 0x004fce000000001a */
.L_x_265:
[----:B------:R-:W0:Y:S01]  /*14c0*/  LDC.64 R14, c[0x0][0x3a8] ;  /* 0x0000ea00ff0e7b82 */ /* 0x000e220000000a00 */
[----:B------:R-:W-:Y:S01]  /*14d0*/  IMAD R13, R7, R12, R2 ;  /* 0x0000000c070d7224 */ /* 0x000fe200078e0202 */
[----:B------:R-:W-:-:S03]  /*14e0*/  IADD3 R12, PT, PT, R12, 0x1, RZ ;  /* 0x000000010c0c7810 */ /* 0x000fc60007ffe0ff */
[----:B------:R-:W-:Y:S01]  /*14f0*/  IMAD R13, R5, R13, R0 ;  /* 0x0000000d050d7224 */ /* 0x000fe200078e0200 */
[----:B------:R-:W-:-:S03]  /*1500*/  ISETP.NE.AND P2, PT, R12, R4, PT ;  /* 0x000000040c00720c */ /* 0x000fc60003f45270 */
[----:B0-----:R-:W-:-:S05]  /*1510*/  IMAD.WIDE R14, R13, 0x4, R14 ;  /* 0x000000040d0e7825 */ /* 0x001fca00078e020e */
[----:B------:R0:W-:Y:S05]  /*1520*/  STG.E desc[UR8][R14.64], R26 ;  /* 0x0000001a0e007986 */ /* 0x0001ea000c101908 */
[----:B------:R-:W-:Y:S05]  /*1530*/  @P2 BRA `(.L_x_270) ;  /* 0xfffffff000242947 */ /* 0x000fea000383ffff */
.L_x_264:
[----:B-1----:R-:W-:Y:S01]  /*1540*/  IADD3 R0, PT, PT, R0, UR4, RZ ;  /* 0x0000000400007c10 */ /* 0x002fe2000fffe0ff */
[----:B------:R-:W-:Y:S05]  /*1550*/  WARPSYNC.ALL ;  /* 0x0000000000007948 */ /* 0x000fea0003800000 */
[----:B------:R-:W-:Y:S01]  /*1560*/  BAR.SYNC.DEFER_BLOCKING 0x0 ;  /* 0x0000000000007b1d */ /* 0x000fe20000010000 */
[----:B------:R-:W-:-:S13]  /*1570*/  ISETP.GE.AND P2, PT, R0, R5, PT ;  /* 0x000000050000720c */ /* 0x000fda0003f46270 */
[----:B------:R-:W-:Y:S05]  /*1580*/  @!P2 BRA `(.L_x_271) ;  /* 0xfffffff00004a947 */ /* 0x000fea000383ffff */
[----:B------:R-:W-:Y:S05]  /*1590*/  EXIT ;  /* 0x000000000000794d */ /* 0x000fea0003800000 */
.L_x_272:
        /* <DEDUP_REMOVED lines=14> */
.L_x_299:


//--------------------- .nv.shared.reserved.0     --------------------------
	.section	.nv.shared.reserved.0,"aw",@nobits
	.weak		__nv_reservedSMEM_offset_0_alias
	.size		__nv_reservedSMEM_offset_0_alias, 0, 64
	.other		__nv_reservedSMEM_offset_0_alias,@"STO_CUDA_RESERVED_SHARED STV_DEFAULT"
__nv_reservedSMEM_offset_0_alias:
	.zero		0
	.zero		64


//--------------------- .nv.shared._Z17computePCfeaturesPKdPKiPKfS2_S2_S4_S4_S4_S4_S2_S2_S4_Pf --------------------------
	.section	.nv.shared._Z17computePCfeaturesPKdPKiPKfS2_S2_S4_S4_S4_S4_S2_S2_S4_Pf,"aw",@nobits
	.sectionflags	@""
	.align	4
.nv.shared._Z17computePCfeaturesPKdPKiPKfS2_S2_S4_S4_S4_S4_S2_S2_S4_Pf:
	.zero		3480


//--------------------- .nv.shared._Z14cleanup_spikesPKdPKfS2_S2_S2_PKiPiS5_PfS6_S6_S5_ --------------------------
	.section	.nv.shared._Z14cleanup_spikesPKdPKfS2_S2_S2_PKiPiS5_PfS6_S6_S5_,"aw",@nobits
	.sectionflags	@""
	.align	4
.nv.shared._Z14cleanup_spikesPKdPKfS2_S2_S2_PKiPiS5_PfS6_S6_S5_:
	.zero		5772


//--------------------- .nv.shared._Z16timeFilterUpdatePKdPKfS2_PKbPfPKiS7_S7_ --------------------------
	.section	.nv.shared._Z16timeFilterUpdatePKdPKfS2_PKbPfPKiS7_S7_,"aw",@nobits
	.sectionflags	@""
	.align	4
.nv.shared._Z16timeFilterUpdatePKdPKfS2_PKbPfPKiS7_S7_:
	.zero		1996


//--------------------- .nv.shared._Z10timeFilterPKdPKfS2_Pf --------------------------
	.section	.nv.shared._Z10timeFilterPKdPKfS2_Pf,"aw",@nobits
	.sectionflags	@""
	.align	4
.nv.shared._Z10timeFilterPKdPKfS2_Pf:
	.zero		15256


//--------------------- .nv.shared._Z20spaceFilterUpdate_v2PKdS0_PKfPKbPKiS6_PfS6_S6_S6_ --------------------------
	.section	.nv.shared._Z20spaceFilterUpdate_v2PKdS0_PKfPKbPKiS6_PfS6_S6_S6_,"aw",@nobits
	.sectionflags	@""
	.align	4
.nv.shared._Z20spaceFilterUpdate_v2PKdS0_PKfPKbPKiS6_PfS6_S6_S6_:
	.zero		1536


//--------------------- .nv.shared._Z17spaceFilterUpdatePKdPKfS2_PKbPKiS6_PfS6_S6_S6_ --------------------------
	.section	.nv.shared._Z17spaceFilterUpdatePKdPKfS2_PKbPKiS6_PfS6_S6_S6_,"aw",@nobits
	.sectionflags	@""
	.align	4
.nv.shared._Z17spaceFilterUpdatePKdPKfS2_PKbPKiS6_PfS6_S6_S6_:
	.zero		1536


//--------------------- .nv.shared._Z11spaceFilterPKdPKfS2_PKiS4_Pf --------------------------
	.section	.nv.shared._Z11spaceFilterPKdPKfS2_PKiS4_Pf,"aw",@nobits
	.sectionflags	@""
	.align	4
.nv.shared._Z11spaceFilterPKdPKfS2_PKiS4_Pf:
	.zero		1536


//--------------------- .nv.constant0._Z7set_idxPjj --------------------------
	.section	.nv.constant0._Z7set_idxPjj,"a",@progbits
	.sectionflags	@""
	.align	4
.nv.constant0._Z7set_idxPjj:
	.zero		908


//--------------------- .nv.constant0._Z14addback_spikesPKdPKiS2_PKfS2_PfS4_S4_iS4_ --------------------------
	.section	.nv.constant0._Z14addback_spikesPKdPKiS2_PKfS2_PfS4_S4_iS4_,"a",@progbits
	.sectionflags	@""
	.align	4
.nv.constant0._Z14addback_spikesPKdPKiS2_PKfS2_PfS4_S4_iS4_:
	.zero		976


//--------------------- .nv.constant0._Z17computePCfeaturesPKdPKiPKfS2_S2_S4_S4_S4_S4_S2_S2_S4_Pf --------------------------
	.section	.nv.constant0._Z17computePCfeaturesPKdPKiPKfS2_S2_S4_S4_S4_S4_S2_S2_S4_Pf,"a",@progbits
	.sectionflags	@""
	.align	4
.nv.constant0._Z17computePCfeaturesPKdPKiPKfS2_S2_S4_S4_S4_S4_S2_S2_S4_Pf:
	.zero		1000


//--------------------- .nv.constant0._Z13average_snipsPKdPKiPKjS2_PKfS6_S2_S6_S6_S6_PdPiS6_S6_ --------------------------
	.section	.nv.constant0._Z13average_snipsPKdPKiPKjS2_PKfS6_S2_S6_S6_S6_PdPiS6_S6_,"a",@progbits
	.sectionflags	@""
	.align	4
.nv.constant0._Z13average_snipsPKdPKiPKjS2_PKfS6_S2_S6_S6_S6_PdPiS6_S6_:
	.zero		1008


//--------------------- .nv.constant0._Z18subtract_spikes_v2PKdPKiPKjS2_PKfS2_PfS6_S6_ --------------------------
	.section	.nv.constant0._Z18subtract_spikes_v2PKdPKiPKjS2_PKfS2_PfS6_S6_,"a",@progbits
	.sectionflags	@""
	.align	4
.nv.constant0._Z18subtract_spikes_v2PKdPKiPKjS2_PKfS2_PfS6_S6_:
	.zero		968


//--------------------- .nv.constant0._Z12convToSinglePKdS0_Pf --------------------------
	.section	.nv.constant0._Z12convToSinglePKdS0_Pf,"a",@progbits
	.sectionflags	@""
	.align	4
.nv.constant0._Z12convToSinglePKdS0_Pf:
	.zero		920


//--------------------- .nv.constant0._Z12convToDoublePKdPKfPd --------------------------
	.section	.nv.constant0._Z12convToDoublePKdPKfPd,"a",@progbits
	.sectionflags	@""
	.align	4
.nv.constant0._Z12convToDoublePKdPKfPd:
	.zero		920


//--------------------- .nv.constant0._Z18subtract_spikes_v4PKdPKiS2_PKfS2_PdS4_S4_ --------------------------
	.section	.nv.constant0._Z18subtract_spikes_v4PKdPKiS2_PKfS2_PdS4_S4_,"a",@progbits
	.sectionflags	@""
	.align	4
.nv.constant0._Z18subtract_spikes_v4PKdPKiS2_PKfS2_PdS4_S4_:
	.zero		960


//--------------------- .nv.constant0._Z15subtract_spikesPKdPKiS2_PKfS2_PfS4_S4_ --------------------------
	.section	.nv.constant0._Z15subtract_spikesPKdPKiS2_PKfS2_PfS4_S4_,"a",@progbits
	.sectionflags	@""
	.align	4
.nv.constant0._Z15subtract_spikesPKdPKiS2_PKfS2_PfS4_S4_:
	.zero		960


//--------------------- .nv.constant0._Z11extractFEATPKdPKiS2_S2_PKfS2_S4_Pf --------------------------
	.section	.nv.constant0._Z11extractFEATPKdPKiS2_S2_PKfS2_S4_Pf,"a",@progbits
	.sectionflags	@""
	.align	4
.nv.constant0._Z11extractFEATPKdPKiS2_S2_PKfS2_S4_Pf:
	.zero		960


//--------------------- .nv.constant0._Z14cleanup_spikesPKdPKfS2_S2_S2_PKiPiS5_PfS6_S6_S5_ --------------------------
	.section	.nv.constant0._Z14cleanup_spikesPKdPKfS2_S2_S2_PKiPiS5_PfS6_S6_S5_,"a",@progbits
	.sectionflags	@""
	.align	4
.nv.constant0._Z14cleanup_spikesPKdPKfS2_S2_S2_PKiPiS5_PfS6_S6_S5_:
	.zero		992


//--------------------- .nv.constant0._Z16bestFilterUpdatePKdPKfS2_PfS3_PiPKiS6_S6_ --------------------------
	.section	.nv.constant0._Z16bestFilterUpdatePKdPKfS2_PfS3_PiPKiS6_S6_,"a",@progbits
	.sectionflags	@""
	.align	4
.nv.constant0._Z16bestFilterUpdatePKdPKfS2_PfS3_PiPKiS6_S6_:
	.zero		968


//--------------------- .nv.constant0._Z10bestFilterPKdPKfS2_PfS3_Pi --------------------------
	.section	.nv.constant0._Z10bestFilterPKdPKfS2_PfS3_Pi,"a",@progbits
	.sectionflags	@""
	.align	4
.nv.constant0._Z10bestFilterPKdPKfS2_PfS3_Pi:
	.zero		944


//--------------------- .nv.constant0._Z16timeFilterUpdatePKdPKfS2_PKbPfPKiS7_S7_ --------------------------
	.section	.nv.constant0._Z16timeFilterUpdatePKdPKfS2_PKbPfPKiS7_S7_,"a",@progbits
	.sectionflags	@""
	.align	4
.nv.constant0._Z16timeFilterUpdatePKdPKfS2_PKbPfPKiS7_S7_:
	.zero		960


//--------------------- .nv.constant0._Z10timeFilterPKdPKfS2_Pf --------------------------
	.section	.nv.constant0._Z10timeFilterPKdPKfS2_Pf,"a",@progbits
	.sectionflags	@""
	.align	4
.nv.constant0._Z10timeFilterPKdPKfS2_Pf:
	.zero		928


//--------------------- .nv.constant0._Z20spaceFilterUpdate_v2PKdS0_PKfPKbPKiS6_PfS6_S6_S6_ --------------------------
	.section	.nv.constant0._Z20spaceFilterUpdate_v2PKdS0_PKfPKbPKiS6_PfS6_S6_S6_,"a",@progbits
	.sectionflags	@""
	.align	4
.nv.constant0._Z20spaceFilterUpdate_v2PKdS0_PKfPKbPKiS6_PfS6_S6_S6_:
	.zero		976


//--------------------- .nv.constant0._Z17spaceFilterUpdatePKdPKfS2_PKbPKiS6_PfS6_S6_S6_ --------------------------
	.section	.nv.constant0._Z17spaceFilterUpdatePKdPKfS2_PKbPKiS6_PfS6_S6_S6_,"a",@progbits
	.sectionflags	@""
	.align	4
.nv.constant0._Z17spaceFilterUpdatePKdPKfS2_PKbPKiS6_PfS6_S6_S6_:
	.zero		976


//--------------------- .nv.constant0._Z11spaceFilterPKdPKfS2_PKiS4_Pf --------------------------
	.section	.nv.constant0._Z11spaceFilterPKdPKfS2_PKiS4_Pf,"a",@progbits
	.sectionflags	@""
	.align	4
.nv.constant0._Z11spaceFilterPKdPKfS2_PKiS4_Pf:
	.zero		944


//--------------------- SYMBOLS --------------------------

	.type		.nv.reservedSmem.offset0,@object
	.size		.nv.reservedSmem.offset0,0x4
	.type		.nv.reservedSmem.cap,@object
	.size		.nv.reservedSmem.cap,0x4
